// auto-generated by cutlass_sweep.epilogue — config: {"arch": "sm_90", "cluster_m": 2, "cluster_n": 1, "dtype": "e4m3", "fusion": "bias", "tile_k": 64, "tile_m": 256, "tile_n": 256}
#include "cutlass/cutlass.h"
#include "cutlass/gemm/collective/collective_builder.hpp"
#include "cutlass/gemm/device/gemm_universal_adapter.h"
#include "cutlass/gemm/kernel/gemm_universal.hpp"
#include "cutlass/epilogue/collective/collective_builder.hpp"
#include "cutlass/epilogue/fusion/operations.hpp"
#include "cutlass/epilogue/thread/activation.h"

using Elem = cutlass::float_e4m3_t;
using Acc  = float;
using TileShape    = cute::Shape<cute::_256, cute::_256, cute::_64>;
using ClusterShape = cute::Shape<cute::_2, cute::_1, cute::_1>;
using FusionOp     = cutlass::epilogue::fusion::LinCombPerRowBias<Elem, Acc>;

using CollectiveEpilogue = typename cutlass::epilogue::collective::CollectiveBuilder<
    cutlass::arch::Sm90, cutlass::arch::OpClassTensorOp,
    TileShape, ClusterShape,
    cutlass::epilogue::collective::EpilogueTileAuto,
    Acc, Acc,
    Elem, cutlass::layout::RowMajor, 128 / cutlass::sizeof_bits<Elem>::value,
    Elem, cutlass::layout::RowMajor, 128 / cutlass::sizeof_bits<Elem>::value,
    cutlass::epilogue::TmaWarpSpecializedCooperative,
    FusionOp
  >::CollectiveOp;

using CollectiveMainloop = typename cutlass::gemm::collective::CollectiveBuilder<
    cutlass::arch::Sm90, cutlass::arch::OpClassTensorOp,
    Elem, cutlass::layout::RowMajor, 128 / cutlass::sizeof_bits<Elem>::value,
    Elem, cutlass::layout::ColumnMajor, 128 / cutlass::sizeof_bits<Elem>::value,
    Acc,
    TileShape, ClusterShape,
    cutlass::gemm::collective::StageCountAutoCarveout<
        static_cast<int>(sizeof(typename CollectiveEpilogue::SharedStorage))>,
    cutlass::gemm::KernelTmaWarpSpecializedCooperative
  >::CollectiveOp;

using GemmKernel = cutlass::gemm::kernel::GemmUniversal<
    cute::Shape<int,int,int,int>, CollectiveMainloop, CollectiveEpilogue>;
using Gemm = cutlass::gemm::device::GemmUniversalAdapter<GemmKernel>;

auto* _anchor = &cutlass::device_kernel<GemmKernel>;


// ===== COMPILED SASS (sm_90a) =====

	.target	sm_90a

	.elftype	@"ET_EXEC"


//--------------------- .note.nv.tkinfo           --------------------------
	.section	.note.nv.tkinfo,"",@"SHT_NOTE"
	.sectionflags	@"SHF_NOTE_NV_TKINFO"
	.tkinfo
        /*0018*/ 	.word	0x00000002
        /*0030*/ 	.string	""
        /*0030*/ 	.string	"ptxas"
        /*0030*/ 	.string	"Cuda compilation tools, release 13.0, V13.0.88"
        /*0030*/ 	.string	"Build cuda_13.0.r13.0/compiler.36424714_0"
        /*0030*/ 	.string	"-arch sm_90a -m 64 "



//--------------------- .note.nv.cuinfo           --------------------------
	.section	.note.nv.cuinfo,"",@"SHT_NOTE"
	.sectionflags	@"SHF_NOTE_NV_CUINFO"
        /*0018*/ 	.short	0x0002
        /*001a*/ 	.short	0x005a
        /*001c*/ 	.short	0x0082
	.zero		2


//--------------------- .nv.info                  --------------------------
	.section	.nv.info,"",@"SHT_CUDA_INFO"
	.align	4


	//----- nvinfo : EIATTR_REGCOUNT
	.align		4
        /*0000*/ 	.byte	0x04, 0x2f
        /*0002*/ 	.short	(.L_16 - .L_15)
	.align		4
.L_15:
        /*0004*/ 	.word	index@(_ZN7cutlass13device_kernelINS_4gemm6kernel13GemmUniversalIN4cute5tupleIJiiiiEEENS1_10collective13CollectiveMmaINS1_37MainloopSm90TmaGmmaWarpSpecializedFP8ILi6ENS5_IJNS4_1CILi2EEENSA_ILi1EEESC_EEENS1_35KernelTmaWarpSpecializedCooperativeEEENS5_IJNSA_ILi256EEESG_NSA_ILi64EEEEEENS_12float_e4m3_tENS5_IJlSC_lEEESJ_SK_NS4_8TiledMMAINS4_8MMA_AtomIJNS4_4SM904GMMA31MMA_64x256x32_F32E4M3E4M3_SS_TNILNSO_7ScaleInE1ELSQ_1EEEEEENS4_6LayoutISD_NS5_IJSC_NSA_ILi0EEESU_EEEEENS5_IJNS4_10UnderscoreESX_SX_EEEEENS4_13SM90_TMA_LOADENS4_14ComposedLayoutINS4_7SwizzleILi2ELi4ELi3EEENS4_18smem_ptr_flag_bitsILi8EEENST_INS5_IJNSA_ILi8EEESH_EEENS5_IJSH_SC_EEEEEEEvNS4_8identityENS4_23SM90_TMA_LOAD_MULTICASTES1A_vS1B_EENS_8epilogue10collective18CollectiveEpilogueINS1E_22Sm90TmaWarpSpecializedILi4ELi2ELi16ELb0ELb0EEEJSI_NS5_IJNSA_ILi128EEENSA_ILi32EEEEEESJ_SK_SJ_SK_NS1E_6fusion15FusionCallbacksIS1I_NS1M_17LinCombPerRowBiasISJ_fSJ_SJ_fLi16ELNS_15FloatRoundStyleE2EEESI_S1L_JEEES10_NS11_INS12_ILi1ELi4ELi3EEES15_NST_INS5_IJS16_S1K_EEENS5_IJS1K_SC_EEEEEEENS4_39AutoVectorizingCopyWithAssumedAlignmentILi128EEENS4_14SM90_TMA_STOREES1W_S1Y_NS4_9Copy_AtomIJNS4_17SM90_U32x4_STSM_NENS_6half_tEEEEvEEEvvEEEEvNT_6ParamsE)
        /*0008*/ 	.word	0x000000a8


	//----- nvinfo : EIATTR_FRAME_SIZE
	.align		4
.L_16:
        /*000c*/ 	.byte	0x04, 0x11
        /*000e*/ 	.short	(.L_18 - .L_17)
	.align		4
.L_17:
        /*0010*/ 	.word	index@(_ZN7cutlass13device_kernelINS_4gemm6kernel13GemmUniversalIN4cute5tupleIJiiiiEEENS1_10collective13CollectiveMmaINS1_37MainloopSm90TmaGmmaWarpSpecializedFP8ILi6ENS5_IJNS4_1CILi2EEENSA_ILi1EEESC_EEENS1_35KernelTmaWarpSpecializedCooperativeEEENS5_IJNSA_ILi256EEESG_NSA_ILi64EEEEEENS_12float_e4m3_tENS5_IJlSC_lEEESJ_SK_NS4_8TiledMMAINS4_8MMA_AtomIJNS4_4SM904GMMA31MMA_64x256x32_F32E4M3E4M3_SS_TNILNSO_7ScaleInE1ELSQ_1EEEEEENS4_6LayoutISD_NS5_IJSC_NSA_ILi0EEESU_EEEEENS5_IJNS4_10UnderscoreESX_SX_EEEEENS4_13SM90_TMA_LOADENS4_14ComposedLayoutINS4_7SwizzleILi2ELi4ELi3EEENS4_18smem_ptr_flag_bitsILi8EEENST_INS5_IJNSA_ILi8EEESH_EEENS5_IJSH_SC_EEEEEEEvNS4_8identityENS4_23SM90_TMA_LOAD_MULTICASTES1A_vS1B_EENS_8epilogue10collective18CollectiveEpilogueINS1E_22Sm90TmaWarpSpecializedILi4ELi2ELi16ELb0ELb0EEEJSI_NS5_IJNSA_ILi128EEENSA_ILi32EEEEEESJ_SK_SJ_SK_NS1E_6fusion15FusionCallbacksIS1I_NS1M_17LinCombPerRowBiasISJ_fSJ_SJ_fLi16ELNS_15FloatRoundStyleE2EEESI_S1L_JEEES10_NS11_INS12_ILi1ELi4ELi3EEES15_NST_INS5_IJS16_S1K_EEENS5_IJS1K_SC_EEEEEEENS4_39AutoVectorizingCopyWithAssumedAlignmentILi128EEENS4_14SM90_TMA_STOREES1W_S1Y_NS4_9Copy_AtomIJNS4_17SM90_U32x4_STSM_NENS_6half_tEEEEvEEEvvEEEEvNT_6ParamsE)
        /*0014*/ 	.word	0x000008d0


	//----- nvinfo : EIATTR_MIN_STACK_SIZE
	.align		4
.L_18:
        /*0018*/ 	.byte	0x04, 0x12
        /*001a*/ 	.short	(.L_20 - .L_19)
	.align		4
.L_19:
        /*001c*/ 	.word	index@(_ZN7cutlass13device_kernelINS_4gemm6kernel13GemmUniversalIN4cute5tupleIJiiiiEEENS1_10collective13CollectiveMmaINS1_37MainloopSm90TmaGmmaWarpSpecializedFP8ILi6ENS5_IJNS4_1CILi2EEENSA_ILi1EEESC_EEENS1_35KernelTmaWarpSpecializedCooperativeEEENS5_IJNSA_ILi256EEESG_NSA_ILi64EEEEEENS_12float_e4m3_tENS5_IJlSC_lEEESJ_SK_NS4_8TiledMMAINS4_8MMA_AtomIJNS4_4SM904GMMA31MMA_64x256x32_F32E4M3E4M3_SS_TNILNSO_7ScaleInE1ELSQ_1EEEEEENS4_6LayoutISD_NS5_IJSC_NSA_ILi0EEESU_EEEEENS5_IJNS4_10UnderscoreESX_SX_EEEEENS4_13SM90_TMA_LOADENS4_14ComposedLayoutINS4_7SwizzleILi2ELi4ELi3EEENS4_18smem_ptr_flag_bitsILi8EEENST_INS5_IJNSA_ILi8EEESH_EEENS5_IJSH_SC_EEEEEEEvNS4_8identityENS4_23SM90_TMA_LOAD_MULTICASTES1A_vS1B_EENS_8epilogue10collective18CollectiveEpilogueINS1E_22Sm90TmaWarpSpecializedILi4ELi2ELi16ELb0ELb0EEEJSI_NS5_IJNSA_ILi128EEENSA_ILi32EEEEEESJ_SK_SJ_SK_NS1E_6fusion15FusionCallbacksIS1I_NS1M_17LinCombPerRowBiasISJ_fSJ_SJ_fLi16ELNS_15FloatRoundStyleE2EEESI_S1L_JEEES10_NS11_INS12_ILi1ELi4ELi3EEES15_NST_INS5_IJS16_S1K_EEENS5_IJS1K_SC_EEEEEEENS4_39AutoVectorizingCopyWithAssumedAlignmentILi128EEENS4_14SM90_TMA_STOREES1W_S1Y_NS4_9Copy_AtomIJNS4_17SM90_U32x4_STSM_NENS_6half_tEEEEvEEEvvEEEEvNT_6ParamsE)
        /*0020*/ 	.word	0x000008d0
.L_20:


//--------------------- .nv.compat                --------------------------
	.section	.nv.compat,"",@"SHT_CUDA_COMPAT_INFO"
	.align	4
        /*0000*/ 	.byte	0x02, 0x09, 0x01, 0x00, 0x02, 0x02, 0x04, 0x00, 0x02, 0x05, 0x05, 0x00, 0x03, 0x07, 0x01, 0x01
        /*0010*/ 	.byte	0x02, 0x03, 0x01, 0x00, 0x02, 0x06, 0x01, 0x00, 0x04, 0x0b, 0x08, 0x00, 0x00, 0x00, 0x00, 0x00
        /*0020*/ 	.byte	0x00, 0x00, 0x00, 0x00


//--------------------- .nv.info._ZN7cutlass13device_kernelINS_4gemm6kernel13GemmUniversalIN4cute5tupleIJiiiiEEENS1_10collective13CollectiveMmaINS1_37MainloopSm90TmaGmmaWarpSpecializedFP8ILi6ENS5_IJNS4_1CILi2EEENSA_ILi1EEESC_EEENS1_35KernelTmaWarpSpecializedCooperativeEEENS5_IJNSA_ILi256EEESG_NSA_ILi64EEEEEENS_12float_e4m3_tENS5_IJlSC_lEEESJ_SK_NS4_8TiledMMAINS4_8MMA_AtomIJNS4_4SM904GMMA31MMA_64x256x32_F32E4M3E4M3_SS_TNILNSO_7ScaleInE1ELSQ_1EEEEEENS4_6LayoutISD_NS5_IJSC_NSA_ILi0EEESU_EEEEENS5_IJNS4_10UnderscoreESX_SX_EEEEENS4_13SM90_TMA_LOADENS4_14ComposedLayoutINS4_7SwizzleILi2ELi4ELi3EEENS4_18smem_ptr_flag_bitsILi8EEENST_INS5_IJNSA_ILi8EEESH_EEENS5_IJSH_SC_EEEEEEEvNS4_8identityENS4_23SM90_TMA_LOAD_MULTICASTES1A_vS1B_EENS_8epilogue10collective18CollectiveEpilogueINS1E_22Sm90TmaWarpSpecializedILi4ELi2ELi16ELb0ELb0EEEJSI_NS5_IJNSA_ILi128EEENSA_ILi32EEEEEESJ_SK_SJ_SK_NS1E_6fusion15FusionCallbacksIS1I_NS1M_17LinCombPerRowBiasISJ_fSJ_SJ_fLi16ELNS_15FloatRoundStyleE2EEESI_S1L_JEEES10_NS11_INS12_ILi1ELi4ELi3EEES15_NST_INS5_IJS16_S1K_EEENS5_IJS1K_SC_EEEEEEENS4_39AutoVectorizingCopyWithAssumedAlignmentILi128EEENS4_14SM90_TMA_STOREES1W_S1Y_NS4_9Copy_AtomIJNS4_17SM90_U32x4_STSM_NENS_6half_tEEEEvEEEvvEEEEvNT_6ParamsE --------------------------
	.section	.nv.info._ZN7cutlass13device_kernelINS_4gemm6kernel13GemmUniversalIN4cute5tupleIJiiiiEEENS1_10collective13CollectiveMmaINS1_37MainloopSm90TmaGmmaWarpSpecializedFP8ILi6ENS5_IJNS4_1CILi2EEENSA_ILi1EEESC_EEENS1_35KernelTmaWarpSpecializedCooperativeEEENS5_IJNSA_ILi256EEESG_NSA_ILi64EEEEEENS_12float_e4m3_tENS5_IJlSC_lEEESJ_SK_NS4_8TiledMMAINS4_8MMA_AtomIJNS4_4SM904GMMA31MMA_64x256x32_F32E4M3E4M3_SS_TNILNSO_7ScaleInE1ELSQ_1EEEEEENS4_6LayoutISD_NS5_IJSC_NSA_ILi0EEESU_EEEEENS5_IJNS4_10UnderscoreESX_SX_EEEEENS4_13SM90_TMA_LOADENS4_14ComposedLayoutINS4_7SwizzleILi2ELi4ELi3EEENS4_18smem_ptr_flag_bitsILi8EEENST_INS5_IJNSA_ILi8EEESH_EEENS5_IJSH_SC_EEEEEEEvNS4_8identityENS4_23SM90_TMA_LOAD_MULTICASTES1A_vS1B_EENS_8epilogue10collective18CollectiveEpilogueINS1E_22Sm90TmaWarpSpecializedILi4ELi2ELi16ELb0ELb0EEEJSI_NS5_IJNSA_ILi128EEENSA_ILi32EEEEEESJ_SK_SJ_SK_NS1E_6fusion15FusionCallbacksIS1I_NS1M_17LinCombPerRowBiasISJ_fSJ_SJ_fLi16ELNS_15FloatRoundStyleE2EEESI_S1L_JEEES10_NS11_INS12_ILi1ELi4ELi3EEES15_NST_INS5_IJS16_S1K_EEENS5_IJS1K_SC_EEEEEEENS4_39AutoVectorizingCopyWithAssumedAlignmentILi128EEENS4_14SM90_TMA_STOREES1W_S1Y_NS4_9Copy_AtomIJNS4_17SM90_U32x4_STSM_NENS_6half_tEEEEvEEEvvEEEEvNT_6ParamsE,"",@"SHT_CUDA_INFO"
	.sectionflags	@""
	.align	4


	//----- nvinfo : EIATTR_CUDA_API_VERSION
	.align		4
        /*0000*/ 	.byte	0x04, 0x37
        /*0002*/ 	.short	(.L_22 - .L_21)
.L_21:
        /*0004*/ 	.word	0x00000082


	//----- nvinfo : EIATTR_KPARAM_INFO
	.align		4
.L_22:
        /*0008*/ 	.byte	0x04, 0x17
        /*000a*/ 	.short	(.L_24 - .L_23)
.L_23:
        /*000c*/ 	.word	0x00000000
        /*0010*/ 	.short	0x0000
        /*0012*/ 	.short	0x0070
        /*0014*/ 	.byte	0x00, 0xf0, 0x01, 0x1c


	//----- nvinfo : EIATTR_SPARSE_MMA_MASK
	.align		4
.L_24:
        /*0018*/ 	.byte	0x03, 0x50
        /*001a*/ 	.short	0x0000


	//----- nvinfo : EIATTR_MAXREG_COUNT
	.align		4
        /*001c*/ 	.byte	0x03, 0x1b
        /*001e*/ 	.short	0x00a8


	//----- nvinfo : EIATTR_NUM_BARRIERS
	.align		4
        /*0020*/ 	.byte	0x02, 0x4c
        /*0022*/ 	.byte	0x02
	.zero		1


	//----- nvinfo : EIATTR_EXTERNS
	.align		4
        /*0024*/ 	.byte	0x04, 0x0f
        /*0026*/ 	.short	(.L_26 - .L_25)


	//   ....[0]....
	.align		4
.L_25:
        /*0028*/ 	.word	index@(__assertfail)


	//----- nvinfo : EIATTR_ANNOTATIONS
	.align		4
.L_26:
        /*002c*/ 	.byte	0x04, 0x55
        /*002e*/ 	.short	(.L_28 - .L_27)


	//   ....[0]....
.L_27:
        /*0030*/ 	.word	0x00000001
        /*0034*/ 	.byte	0x90, 0x0b, 0x00, 0x00, 0x01, 0x00, 0x00, 0x00, 0x90, 0x0c, 0x00, 0x00, 0x01, 0x00, 0x00, 0x00
        /* <DEDUP_REMOVED lines=1548> */
        /*6104*/ 	.byte	0x60, 0xff, 0x01, 0x00, 0x01, 0x00, 0x00, 0x00, 0x80, 0xff, 0x01, 0x00


	//----- nvinfo : EIATTR_MERCURY_ISA_VERSION
	.align		4
.L_28:
        /*6110*/ 	.byte	0x03, 0x5f
        /*6112*/ 	.short	0x0101


	//----- nvinfo : EIATTR_INT_WARP_WIDE_INSTR_OFFSETS
	.align		4
        /*6114*/ 	.byte	0x04, 0x31
        /*6116*/ 	.short	(.L_30 - .L_29)


	//   ....[0]....
.L_29:
        /*6118*/ 	.word	0x00000a00


	//   ....[1]....
        /*611c*/ 	.word	0x00000a10


	//   ....[2]....
        /*6120*/ 	.word	0x00000b70


	//----- nvinfo : EIATTR_COOP_GROUP_MASK_REGIDS
	.align		4
.L_30:
        /*6124*/ 	.byte	0x04, 0x29
        /*6126*/ 	.short	(.L_32 - .L_31)


	//   ....[0]....
.L_31:
        /*6128*/ 	.word	0xffffffff


	//   ....[1]....
        /*612c*/ 	.word	0xffffffff


	//   ....[2]....
        /*6130*/ 	.word	0xffffffff


	//   ....[3]....
        /*6134*/ 	.word	0xffffffff


	//   ....[4]....
        /*6138*/ 	.word	0xffffffff


	//   ....[5]....
        /*613c*/ 	.word	0xffffffff


	//   ....[6]....
        /*6140*/ 	.word	0xffffffff


	//----- nvinfo : EIATTR_COOP_GROUP_INSTR_OFFSETS
	.align		4
.L_32:
        /*6144*/ 	.byte	0x04, 0x28
        /*6146*/ 	.short	(.L_34 - .L_33)


	//   ....[0]....
.L_33:
        /*6148*/ 	.word	0x00000070


	//   ....[1]....
        /*614c*/ 	.word	0x000000a0


	//   ....[2]....
        /*6150*/ 	.word	0x00000460


	//   ....[3]....
        /*6154*/ 	.word	0x00000690


	//   ....[4]....
        /*6158*/ 	.word	0x00000840


	//   ....[5]....
        /*615c*/ 	.word	0x00000d20


	//   ....[6]....
        /*6160*/ 	.word	0x000030c0


	//----- nvinfo : EIATTR_REG_RECONFIG
	.align		4
.L_34:
        /*6164*/ 	.byte	0x01, 0x54
	.zero		2


	//----- nvinfo : EIATTR_SYSCALL_OFFSETS
	.align		4
        /*6168*/ 	.byte	0x04, 0x46
        /*616a*/ 	.short	(.L_36 - .L_35)


	//   ....[0]....
.L_35:
        /*616c*/ 	.word	0x000116e0


	//   ....[1]....
        /*6170*/ 	.word	0x00011820


	//----- nvinfo : EIATTR_MBARRIER_INSTR_OFFSETS
	.align		4
.L_36:
        /*6174*/ 	.byte	0x04, 0x39
        /*6176*/ 	.short	(.L_38 - .L_37)


	//   ....[0]....
.L_37:
        /*6178*/ 	.word	0x000005c0
        /*617c*/ 	.word	0x000000ff
        /*6180*/ 	.word	0x00000000
        /*6184*/ 	.short	0x0100
        /*6186*/ 	.byte	0x08
	.zero		1


	//   ....[1]....
        /*6188*/ 	.word	0x000005d0
        /*618c*/ 	.word	0x000000ff
        /*6190*/ 	.word	0x00000030
        /*6194*/ 	.short	0x0100
        /*6196*/ 	.byte	0x08
	.zero		1


	//   ....[2]....
        /*6198*/ 	.word	0x000005e0
        /*619c*/ 	.word	0x000000ff
        /*61a0*/ 	.word	0x00000008
        /*61a4*/ 	.short	0x0100
        /*61a6*/ 	.byte	0x08
	.zero		1


	//   ....[3]....
        /*61a8*/ 	.word	0x000005f0
        /*61ac*/ 	.word	0x000000ff
        /*61b0*/ 	.word	0x00000038
        /*61b4*/ 	.short	0x0100
        /*61b6*/ 	.byte	0x08
	.zero		1


	//   ....[4]....
        /*61b8*/ 	.word	0x00000600
        /*61bc*/ 	.word	0x000000ff
        /*61c0*/ 	.word	0x00000010
        /*61c4*/ 	.short	0x0100
        /*61c6*/ 	.byte	0x08
	.zero		1


	//   ....[5]....
        /*61c8*/ 	.word	0x00000610
        /*61cc*/ 	.word	0x000000ff
        /*61d0*/ 	.word	0x00000040
        /*61d4*/ 	.short	0x0100
        /*61d6*/ 	.byte	0x08
	.zero		1


	//   ....[6]....
        /*61d8*/ 	.word	0x00000620
        /*61dc*/ 	.word	0x000000ff
        /*61e0*/ 	.word	0x00000018
        /*61e4*/ 	.short	0x0100
        /*61e6*/ 	.byte	0x08
	.zero		1


	//   ....[7]....
        /*61e8*/ 	.word	0x00000630
        /*61ec*/ 	.word	0x000000ff
        /*61f0*/ 	.word	0x00000048
        /*61f4*/ 	.short	0x0100
        /*61f6*/ 	.byte	0x08
	.zero		1


	//   ....[8]....
        /*61f8*/ 	.word	0x00000640
        /*61fc*/ 	.word	0x000000ff
        /*6200*/ 	.word	0x00000020
        /*6204*/ 	.short	0x0100
        /*6206*/ 	.byte	0x08
	.zero		1


	//   ....[9]....
        /*6208*/ 	.word	0x00000650
        /*620c*/ 	.word	0x000000ff
        /*6210*/ 	.word	0x00000050
        /*6214*/ 	.short	0x0100
        /*6216*/ 	.byte	0x08
	.zero		1


	//   ....[10]....
        /*6218*/ 	.word	0x00000660
        /*621c*/ 	.word	0x000000ff
        /*6220*/ 	.word	0x00000028
        /*6224*/ 	.short	0x0100
        /*6226*/ 	.byte	0x08
	.zero		1


	//   ....[11]....
        /*6228*/ 	.word	0x00000670
        /*622c*/ 	.word	0x000000ff
        /*6230*/ 	.word	0x00000058
        /*6234*/ 	.short	0x0100
        /*6236*/ 	.byte	0x08
	.zero		1


	//   ....[12]....
        /*6238*/ 	.word	0x000007a0
        /*623c*/ 	.word	0x000000ff
        /*6240*/ 	.word	0x00000060
        /*6244*/ 	.short	0x0100
        /*6246*/ 	.byte	0x08
	.zero		1


	//   ....[13]....
        /*6248*/ 	.word	0x000007b0
        /*624c*/ 	.word	0x000000ff
        /*6250*/ 	.word	0x00000080
        /*6254*/ 	.short	0x0100
        /*6256*/ 	.byte	0x08
	.zero		1


	//   ....[14]....
        /*6258*/ 	.word	0x000007c0
        /*625c*/ 	.word	0x000000ff
        /*6260*/ 	.word	0x00000068
        /*6264*/ 	.short	0x0100
        /*6266*/ 	.byte	0x08
	.zero		1


	//   ....[15]....
        /*6268*/ 	.word	0x000007d0
        /*626c*/ 	.word	0x000000ff
        /*6270*/ 	.word	0x00000088
        /*6274*/ 	.short	0x0100
        /*6276*/ 	.byte	0x08
	.zero		1


	//   ....[16]....
        /*6278*/ 	.word	0x000007e0
        /*627c*/ 	.word	0x000000ff
        /*6280*/ 	.word	0x00000070
        /*6284*/ 	.short	0x0100
        /*6286*/ 	.byte	0x08
	.zero		1


	//   ....[17]....
        /*6288*/ 	.word	0x000007f0
        /*628c*/ 	.word	0x000000ff
        /*6290*/ 	.word	0x00000090
        /*6294*/ 	.short	0x0100
        /*6296*/ 	.byte	0x08
	.zero		1


	//   ....[18]....
        /*6298*/ 	.word	0x00000800
        /*629c*/ 	.word	0x000000ff
        /*62a0*/ 	.word	0x00000078
        /*62a4*/ 	.short	0x0100
        /*62a6*/ 	.byte	0x08
	.zero		1


	//   ....[19]....
        /*62a8*/ 	.word	0x00000810
        /*62ac*/ 	.word	0x000000ff
        /*62b0*/ 	.word	0x00000098
        /*62b4*/ 	.short	0x0100
        /*62b6*/ 	.byte	0x08
	.zero		1


	//   ....[20]....
        /*62b8*/ 	.word	0x00000c00
        /*62bc*/ 	.word	0x000000ff
        /*62c0*/ 	.word	0x000000a0
        /*62c4*/ 	.short	0x0100
        /*62c6*/ 	.byte	0x06
	.zero		1


	//   ....[21]....
        /*62c8*/ 	.word	0x00000ca0
        /*62cc*/ 	.word	0x000000ff
        /*62d0*/ 	.word	0x000000a8
        /*62d4*/ 	.short	0x0100
        /*62d6*/ 	.byte	0x06
	.zero		1


	//   ....[22]....
        /*62d8*/ 	.word	0x000034a0
        /*62dc*/ 	.word	0x000000ff
        /*62e0*/ 	.word	0x00000000
        /*62e4*/ 	.short	0x010a
        /*62e6*/ 	.byte	0x04
	.zero		1


	//   ....[23]....
        /*62e8*/ 	.word	0x000034e0
        /*62ec*/ 	.word	0x000000ff
        /*62f0*/ 	.word	0x00000000
        /*62f4*/ 	.short	0x010a
        /*62f6*/ 	.byte	0x04
	.zero		1


	//   ....[24]....
        /*62f8*/ 	.word	0x00007a70
        /*62fc*/ 	.word	0x000000ff
        /*6300*/ 	.word	0x00000000
        /*6304*/ 	.short	0x010a
        /*6306*/ 	.byte	0x06
	.zero		1


	//   ....[25]....
        /*6308*/ 	.word	0x00007ab0
        /*630c*/ 	.word	0x000000ff
        /*6310*/ 	.word	0x00000000
        /*6314*/ 	.short	0x010a
        /*6316*/ 	.byte	0x06
	.zero		1


	//   ....[26]....
        /*6318*/ 	.word	0x0000d840
        /*631c*/ 	.word	0x00000000
        /*6320*/ 	.word	0x00000000
        /*6324*/ 	.short	0x0101
        /*6326*/ 	.byte	0x3f
	.zero		1


	//   ....[27]....
        /*6328*/ 	.word	0x00011480
        /*632c*/ 	.word	0x00000000
        /*6330*/ 	.word	0x00000000
        /*6334*/ 	.short	0x0101
        /*6336*/ 	.byte	0x3f
	.zero		1


	//   ....[28]....
        /*6338*/ 	.word	0x00012390
        /*633c*/ 	.word	0x0000000a
        /*6340*/ 	.word	0x00000060
        /*6344*/ 	.short	0x010a
        /*6346*/ 	.byte	0x3f
	.zero		1


	//   ....[29]....
        /*6348*/ 	.word	0x00012650
        /*634c*/ 	.word	0x0000000a
        /*6350*/ 	.word	0x00000000
        /*6354*/ 	.short	0x0101
        /*6356*/ 	.byte	0x3f
	.zero		1


	//   ....[30]....
        /*6358*/ 	.word	0x00012d80
        /*635c*/ 	.word	0x0000000b
        /*6360*/ 	.word	0x00000060
        /*6364*/ 	.short	0x010a
        /*6366*/ 	.byte	0x3f
	.zero		1


	//   ....[31]....
        /*6368*/ 	.word	0x00013000
        /*636c*/ 	.word	0x0000000b
        /*6370*/ 	.word	0x00000000
        /*6374*/ 	.short	0x0101
        /*6376*/ 	.byte	0x3f
	.zero		1


	//   ....[32]....
        /*6378*/ 	.word	0x000137d0
        /*637c*/ 	.word	0x0000000b
        /*6380*/ 	.word	0x00000060
        /*6384*/ 	.short	0x010a
        /*6386*/ 	.byte	0x3f
	.zero		1


	//   ....[33]....
        /*6388*/ 	.word	0x00013a20
        /*638c*/ 	.word	0x0000000b
        /*6390*/ 	.word	0x00000000
        /*6394*/ 	.short	0x0101
        /*6396*/ 	.byte	0x3f
	.zero		1


	//   ....[34]....
        /*6398*/ 	.word	0x00014120
        /*639c*/ 	.word	0x0000000e
        /*63a0*/ 	.word	0x00000060
        /*63a4*/ 	.short	0x010a
        /*63a6*/ 	.byte	0x3f
	.zero		1


	//   ....[35]....
        /*63a8*/ 	.word	0x000143e0
        /*63ac*/ 	.word	0x0000000e
        /*63b0*/ 	.word	0x00000000
        /*63b4*/ 	.short	0x0101
        /*63b6*/ 	.byte	0x3f
	.zero		1


	//   ....[36]....
        /*63b8*/ 	.word	0x00014bb0
        /*63bc*/ 	.word	0x0000000e
        /*63c0*/ 	.word	0x00000060
        /*63c4*/ 	.short	0x010a
        /*63c6*/ 	.byte	0x3f
	.zero		1


	//   ....[37]....
        /*63c8*/ 	.word	0x00014e80
        /*63cc*/ 	.word	0x0000000e
        /*63d0*/ 	.word	0x00000000
        /*63d4*/ 	.short	0x0101
        /*63d6*/ 	.byte	0x3f
	.zero		1


	//   ....[38]....
        /*63d8*/ 	.word	0x00015540
        /*63dc*/ 	.word	0x0000000e
        /*63e0*/ 	.word	0x00000060
        /*63e4*/ 	.short	0x010a
        /*63e6*/ 	.byte	0x3f
	.zero		1


	//   ....[39]....
        /*63e8*/ 	.word	0x00015810
        /*63ec*/ 	.word	0x0000000e
        /*63f0*/ 	.word	0x00000000
        /*63f4*/ 	.short	0x0101
        /*63f6*/ 	.byte	0x3f
	.zero		1


	//   ....[40]....
        /*63f8*/ 	.word	0x00015fd0
        /*63fc*/ 	.word	0x0000000e
        /*6400*/ 	.word	0x00000060
        /*6404*/ 	.short	0x010a
        /*6406*/ 	.byte	0x3f
	.zero		1


	//   ....[41]....
        /*6408*/ 	.word	0x000162a0
        /*640c*/ 	.word	0x0000000e
        /*6410*/ 	.word	0x00000000
        /*6414*/ 	.short	0x0101
        /*6416*/ 	.byte	0x3f
	.zero		1


	//   ....[42]....
        /*6418*/ 	.word	0x00016960
        /*641c*/ 	.word	0x0000000e
        /*6420*/ 	.word	0x00000060
        /*6424*/ 	.short	0x010a
        /*6426*/ 	.byte	0x3f
	.zero		1


	//   ....[43]....
        /*6428*/ 	.word	0x00016c30
        /*642c*/ 	.word	0x0000000e
        /*6430*/ 	.word	0x00000000
        /*6434*/ 	.short	0x0101
        /*6436*/ 	.byte	0x3f
	.zero		1


	//   ....[44]....
        /*6438*/ 	.word	0x000173f0
        /*643c*/ 	.word	0x0000000e
        /*6440*/ 	.word	0x00000060
        /*6444*/ 	.short	0x010a
        /*6446*/ 	.byte	0x3f
	.zero		1


	//   ....[45]....
        /*6448*/ 	.word	0x000176c0
        /*644c*/ 	.word	0x0000000e
        /*6450*/ 	.word	0x00000000
        /*6454*/ 	.short	0x0101
        /*6456*/ 	.byte	0x3f
	.zero		1


	//   ....[46]....
        /*6458*/ 	.word	0x00017d80
        /*645c*/ 	.word	0x0000000e
        /*6460*/ 	.word	0x00000060
        /*6464*/ 	.short	0x010a
        /*6466*/ 	.byte	0x3f
	.zero		1


	//   ....[47]....
        /*6468*/ 	.word	0x00018050
        /*646c*/ 	.word	0x0000000e
        /*6470*/ 	.word	0x00000000
        /*6474*/ 	.short	0x0101
        /*6476*/ 	.byte	0x3f
	.zero		1


	//   ....[48]....
        /*6478*/ 	.word	0x00018810
        /*647c*/ 	.word	0x0000000e
        /*6480*/ 	.word	0x00000060
        /*6484*/ 	.short	0x010a
        /*6486*/ 	.byte	0x3f
	.zero		1


	//   ....[49]....
        /*6488*/ 	.word	0x00018ae0
        /*648c*/ 	.word	0x0000000e
        /*6490*/ 	.word	0x00000000
        /*6494*/ 	.short	0x0101
        /*6496*/ 	.byte	0x3f
	.zero		1


	//   ....[50]....
        /*6498*/ 	.word	0x00019220
        /*649c*/ 	.word	0x0000000e
        /*64a0*/ 	.word	0x00000060
        /*64a4*/ 	.short	0x010a
        /*64a6*/ 	.byte	0x3f
	.zero		1


	//   ....[51]....
        /*64a8*/ 	.word	0x000194f0
        /*64ac*/ 	.word	0x0000000e
        /*64b0*/ 	.word	0x00000000
        /*64b4*/ 	.short	0x0101
        /*64b6*/ 	.byte	0x3f
	.zero		1


	//   ....[52]....
        /*64b8*/ 	.word	0x00019cb0
        /*64bc*/ 	.word	0x0000000e
        /*64c0*/ 	.word	0x00000060
        /*64c4*/ 	.short	0x010a
        /*64c6*/ 	.byte	0x3f
	.zero		1


	//   ....[53]....
        /*64c8*/ 	.word	0x00019f80
        /*64cc*/ 	.word	0x0000000e
        /*64d0*/ 	.word	0x00000000
        /*64d4*/ 	.short	0x0101
        /*64d6*/ 	.byte	0x3f
	.zero		1


	//   ....[54]....
        /*64d8*/ 	.word	0x0001a740
        /*64dc*/ 	.word	0x0000000e
        /*64e0*/ 	.word	0x00000060
        /*64e4*/ 	.short	0x010a
        /*64e6*/ 	.byte	0x3f
	.zero		1


	//   ....[55]....
        /*64e8*/ 	.word	0x0001aa10
        /*64ec*/ 	.word	0x0000000e
        /*64f0*/ 	.word	0x00000000
        /*64f4*/ 	.short	0x0101
        /*64f6*/ 	.byte	0x3f
	.zero		1


	//   ....[56]....
        /*64f8*/ 	.word	0x0001b1d0
        /*64fc*/ 	.word	0x0000000e
        /*6500*/ 	.word	0x00000060
        /*6504*/ 	.short	0x010a
        /*6506*/ 	.byte	0x3f
	.zero		1


	//   ....[57]....
        /*6508*/ 	.word	0x0001b4a0
        /*650c*/ 	.word	0x0000000e
        /*6510*/ 	.word	0x00000000
        /*6514*/ 	.short	0x0101
        /*6516*/ 	.byte	0x3f
	.zero		1


	//   ....[58]....
        /*6518*/ 	.word	0x0001bc60
        /*651c*/ 	.word	0x0000000e
        /*6520*/ 	.word	0x00000060
        /*6524*/ 	.short	0x010a
        /*6526*/ 	.byte	0x3f
	.zero		1


	//   ....[59]....
        /*6528*/ 	.word	0x0001bef0
        /*652c*/ 	.word	0x00000003
        /*6530*/ 	.word	0x00000000
        /*6534*/ 	.short	0x0101
        /*6536*/ 	.byte	0x3f
	.zero		1


	//   ....[60]....
        /*6538*/ 	.word	0x0001d420
        /*653c*/ 	.word	0x000000ff
        /*6540*/ 	.word	0x000000a8
        /*6544*/ 	.short	0x010a
        /*6546*/ 	.byte	0x04
	.zero		1


	//   ....[61]....
        /*6548*/ 	.word	0x0001d820
        /*654c*/ 	.word	0x000000ff
        /*6550*/ 	.word	0x00000080
        /*6554*/ 	.short	0x010a
        /*6556*/ 	.byte	0x0d
	.zero		1


	//   ....[62]....
        /*6558*/ 	.word	0x0001d910
        /*655c*/ 	.word	0x000000ff
        /*6560*/ 	.word	0x00000060
        /*6564*/ 	.short	0x010b
        /*6566*/ 	.byte	0x0d
	.zero		1


	//   ....[63]....
        /*6568*/ 	.word	0x0001d970
        /*656c*/ 	.word	0x000000ff
        /*6570*/ 	.word	0x00000000
        /*6574*/ 	.short	0x0101
        /*6576*/ 	.byte	0x1f
	.zero		1


	//   ....[64]....
        /*6578*/ 	.word	0x0001d9a0
        /*657c*/ 	.word	0x000000ff
        /*6580*/ 	.word	0x00000088
        /*6584*/ 	.short	0x010a
        /*6586*/ 	.byte	0x0d
	.zero		1


	//   ....[65]....
        /*6588*/ 	.word	0x0001dab0
        /*658c*/ 	.word	0x000000ff
        /*6590*/ 	.word	0x00000068
        /*6594*/ 	.short	0x010b
        /*6596*/ 	.byte	0x0d
	.zero		1


	//   ....[66]....
        /*6598*/ 	.word	0x0001db20
        /*659c*/ 	.word	0x000000ff
        /*65a0*/ 	.word	0x00000000
        /*65a4*/ 	.short	0x0101
        /*65a6*/ 	.byte	0x1e
	.zero		1


	//   ....[67]....
        /*65a8*/ 	.word	0x0001db50
        /*65ac*/ 	.word	0x000000ff
        /*65b0*/ 	.word	0x00000090
        /*65b4*/ 	.short	0x010a
        /*65b6*/ 	.byte	0x0d
	.zero		1


	//   ....[68]....
        /*65b8*/ 	.word	0x0001dc50
        /*65bc*/ 	.word	0x000000ff
        /*65c0*/ 	.word	0x00000070
        /*65c4*/ 	.short	0x010b
        /*65c6*/ 	.byte	0x0d
	.zero		1


	//   ....[69]....
        /*65c8*/ 	.word	0x0001dcb0
        /*65cc*/ 	.word	0x000000ff
        /*65d0*/ 	.word	0x00000000
        /*65d4*/ 	.short	0x0101
        /*65d6*/ 	.byte	0x17
	.zero		1


	//   ....[70]....
        /*65d8*/ 	.word	0x0001dce0
        /*65dc*/ 	.word	0x000000ff
        /*65e0*/ 	.word	0x00000098
        /*65e4*/ 	.short	0x010a
        /*65e6*/ 	.byte	0x0d
	.zero		1


	//   ....[71]....
        /*65e8*/ 	.word	0x0001dde0
        /*65ec*/ 	.word	0x000000ff
        /*65f0*/ 	.word	0x00000078
        /*65f4*/ 	.short	0x010b
        /*65f6*/ 	.byte	0x0d
	.zero		1


	//   ....[72]....
        /*65f8*/ 	.word	0x0001de50
        /*65fc*/ 	.word	0x000000ff
        /*6600*/ 	.word	0x00000000
        /*6604*/ 	.short	0x0101
        /*6606*/ 	.byte	0x1d
	.zero		1


	//   ....[73]....
        /*6608*/ 	.word	0x0001de90
        /*660c*/ 	.word	0x000000ff
        /*6610*/ 	.word	0x00000080
        /*6614*/ 	.short	0x010a
        /*6616*/ 	.byte	0x0d
	.zero		1


	//   ....[74]....
        /*6618*/ 	.word	0x0001df80
        /*661c*/ 	.word	0x000000ff
        /*6620*/ 	.word	0x00000060
        /*6624*/ 	.short	0x010b
        /*6626*/ 	.byte	0x0d
	.zero		1


	//   ....[75]....
        /*6628*/ 	.word	0x0001dfc0
        /*662c*/ 	.word	0x000000ff
        /*6630*/ 	.word	0x00000000
        /*6634*/ 	.short	0x0101
        /*6636*/ 	.byte	0x1f
	.zero		1


	//   ....[76]....
        /*6638*/ 	.word	0x0001dff0
        /*663c*/ 	.word	0x000000ff
        /*6640*/ 	.word	0x00000088
        /*6644*/ 	.short	0x010a
        /*6646*/ 	.byte	0x0d
	.zero		1


	//   ....[77]....
        /*6648*/ 	.word	0x0001e0f0
        /*664c*/ 	.word	0x000000ff
        /*6650*/ 	.word	0x00000068
        /*6654*/ 	.short	0x010b
        /*6656*/ 	.byte	0x0d
	.zero		1


	//   ....[78]....
        /*6658*/ 	.word	0x0001e130
        /*665c*/ 	.word	0x000000ff
        /*6660*/ 	.word	0x00000000
        /*6664*/ 	.short	0x0101
        /*6666*/ 	.byte	0x1e
	.zero		1


	//   ....[79]....
        /*6668*/ 	.word	0x0001e170
        /*666c*/ 	.word	0x000000ff
        /*6670*/ 	.word	0x00000090
        /*6674*/ 	.short	0x010a
        /*6676*/ 	.byte	0x0d
	.zero		1


	//   ....[80]....
        /*6678*/ 	.word	0x0001e260
        /*667c*/ 	.word	0x000000ff
        /*6680*/ 	.word	0x00000070
        /*6684*/ 	.short	0x010b
        /*6686*/ 	.byte	0x0d
	.zero		1


	//   ....[81]....
        /*6688*/ 	.word	0x0001e2a0
        /*668c*/ 	.word	0x000000ff
        /*6690*/ 	.word	0x00000000
        /*6694*/ 	.short	0x0101
        /*6696*/ 	.byte	0x17
	.zero		1


	//   ....[82]....
        /*6698*/ 	.word	0x0001e2d0
        /*669c*/ 	.word	0x000000ff
        /*66a0*/ 	.word	0x00000098
        /*66a4*/ 	.short	0x010a
        /*66a6*/ 	.byte	0x0d
	.zero		1


	//   ....[83]....
        /*66a8*/ 	.word	0x0001e3d0
        /*66ac*/ 	.word	0x000000ff
        /*66b0*/ 	.word	0x00000078
        /*66b4*/ 	.short	0x010b
        /*66b6*/ 	.byte	0x0d
	.zero		1


	//   ....[84]....
        /*66b8*/ 	.word	0x0001e410
        /*66bc*/ 	.word	0x000000ff
        /*66c0*/ 	.word	0x00000000
        /*66c4*/ 	.short	0x0101
        /*66c6*/ 	.byte	0x1d
	.zero		1


	//   ....[85]....
        /*66c8*/ 	.word	0x0001e450
        /*66cc*/ 	.word	0x000000ff
        /*66d0*/ 	.word	0x00000080
        /*66d4*/ 	.short	0x010a
        /*66d6*/ 	.byte	0x0d
	.zero		1


	//   ....[86]....
        /*66d8*/ 	.word	0x0001e550
        /*66dc*/ 	.word	0x000000ff
        /*66e0*/ 	.word	0x00000060
        /*66e4*/ 	.short	0x010b
        /*66e6*/ 	.byte	0x0d
	.zero		1


	//   ....[87]....
        /*66e8*/ 	.word	0x0001e590
        /*66ec*/ 	.word	0x000000ff
        /*66f0*/ 	.word	0x00000000
        /*66f4*/ 	.short	0x0101
        /*66f6*/ 	.byte	0x1f
	.zero		1


	//   ....[88]....
        /*66f8*/ 	.word	0x0001e5c0
        /*66fc*/ 	.word	0x000000ff
        /*6700*/ 	.word	0x00000088
        /*6704*/ 	.short	0x010a
        /*6706*/ 	.byte	0x0d
	.zero		1


	//   ....[89]....
        /*6708*/ 	.word	0x0001e6c0
        /*670c*/ 	.word	0x000000ff
        /*6710*/ 	.word	0x00000068
        /*6714*/ 	.short	0x010b
        /*6716*/ 	.byte	0x0d
	.zero		1


	//   ....[90]....
        /*6718*/ 	.word	0x0001e700
        /*671c*/ 	.word	0x000000ff
        /*6720*/ 	.word	0x00000000
        /*6724*/ 	.short	0x0101
        /*6726*/ 	.byte	0x1e
	.zero		1


	//   ....[91]....
        /*6728*/ 	.word	0x0001e740
        /*672c*/ 	.word	0x000000ff
        /*6730*/ 	.word	0x00000090
        /*6734*/ 	.short	0x010a
        /*6736*/ 	.byte	0x0d
	.zero		1


	//   ....[92]....
        /*6738*/ 	.word	0x0001e840
        /*673c*/ 	.word	0x000000ff
        /*6740*/ 	.word	0x00000070
        /*6744*/ 	.short	0x010b
        /*6746*/ 	.byte	0x0d
	.zero		1


	//   ....[93]....
        /*6748*/ 	.word	0x0001e880
        /*674c*/ 	.word	0x000000ff
        /*6750*/ 	.word	0x00000000
        /*6754*/ 	.short	0x0101
        /*6756*/ 	.byte	0x17
	.zero		1


	//   ....[94]....
        /*6758*/ 	.word	0x0001e8b0
        /*675c*/ 	.word	0x000000ff
        /*6760*/ 	.word	0x00000098
        /*6764*/ 	.short	0x010a
        /*6766*/ 	.byte	0x0d
	.zero		1


	//   ....[95]....
        /*6768*/ 	.word	0x0001e9b0
        /*676c*/ 	.word	0x000000ff
        /*6770*/ 	.word	0x00000078
        /*6774*/ 	.short	0x010b
        /*6776*/ 	.byte	0x0d
	.zero		1


	//   ....[96]....
        /*6778*/ 	.word	0x0001e9f0
        /*677c*/ 	.word	0x000000ff
        /*6780*/ 	.word	0x00000000
        /*6784*/ 	.short	0x0101
        /*6786*/ 	.byte	0x1d
	.zero		1


	//   ....[97]....
        /*6788*/ 	.word	0x0001ea30
        /*678c*/ 	.word	0x000000ff
        /*6790*/ 	.word	0x00000080
        /*6794*/ 	.short	0x010a
        /*6796*/ 	.byte	0x0d
	.zero		1


	//   ....[98]....
        /*6798*/ 	.word	0x0001eb30
        /*679c*/ 	.word	0x000000ff
        /*67a0*/ 	.word	0x00000060
        /*67a4*/ 	.short	0x010b
        /*67a6*/ 	.byte	0x0d
	.zero		1


	//   ....[99]....
        /*67a8*/ 	.word	0x0001eb70
        /*67ac*/ 	.word	0x000000ff
        /*67b0*/ 	.word	0x00000000
        /*67b4*/ 	.short	0x0101
        /*67b6*/ 	.byte	0x1f
	.zero		1


	//   ....[100]....
        /*67b8*/ 	.word	0x0001eba0
        /*67bc*/ 	.word	0x000000ff
        /*67c0*/ 	.word	0x00000088
        /*67c4*/ 	.short	0x010a
        /*67c6*/ 	.byte	0x0d
	.zero		1


	//   ....[101]....
        /*67c8*/ 	.word	0x0001eca0
        /*67cc*/ 	.word	0x000000ff
        /*67d0*/ 	.word	0x00000068
        /*67d4*/ 	.short	0x010b
        /*67d6*/ 	.byte	0x0d
	.zero		1


	//   ....[102]....
        /*67d8*/ 	.word	0x0001ece0
        /*67dc*/ 	.word	0x000000ff
        /*67e0*/ 	.word	0x00000000
        /*67e4*/ 	.short	0x0101
        /*67e6*/ 	.byte	0x1e
	.zero		1


	//   ....[103]....
        /*67e8*/ 	.word	0x0001ed20
        /*67ec*/ 	.word	0x000000ff
        /*67f0*/ 	.word	0x00000090
        /*67f4*/ 	.short	0x010a
        /*67f6*/ 	.byte	0x0d
	.zero		1


	//   ....[104]....
        /*67f8*/ 	.word	0x0001ee20
        /*67fc*/ 	.word	0x000000ff
        /*6800*/ 	.word	0x00000070
        /*6804*/ 	.short	0x010b
        /*6806*/ 	.byte	0x0d
	.zero		1


	//   ....[105]....
        /*6808*/ 	.word	0x0001ee60
        /*680c*/ 	.word	0x000000ff
        /*6810*/ 	.word	0x00000000
        /*6814*/ 	.short	0x0101
        /*6816*/ 	.byte	0x17
	.zero		1


	//   ....[106]....
        /*6818*/ 	.word	0x0001ee90
        /*681c*/ 	.word	0x000000ff
        /*6820*/ 	.word	0x00000098
        /*6824*/ 	.short	0x010a
        /*6826*/ 	.byte	0x0d
	.zero		1


	//   ....[107]....
        /*6828*/ 	.word	0x0001ef90
        /*682c*/ 	.word	0x000000ff
        /*6830*/ 	.word	0x00000078
        /*6834*/ 	.short	0x010b
        /*6836*/ 	.byte	0x0d
	.zero		1


	//   ....[108]....
        /*6838*/ 	.word	0x0001efe0
        /*683c*/ 	.word	0x000000ff
        /*6840*/ 	.word	0x00000000
        /*6844*/ 	.short	0x0101
        /*6846*/ 	.byte	0x1d
	.zero		1


	//   ....[109]....
        /*6848*/ 	.word	0x0001f700
        /*684c*/ 	.word	0x00000000
        /*6850*/ 	.word	0x00000080
        /*6854*/ 	.short	0x010a
        /*6856*/ 	.byte	0x3f
	.zero		1


	//   ....[110]....
        /*6858*/ 	.word	0x0001f740
        /*685c*/ 	.word	0x00000000
        /*6860*/ 	.word	0x00000088
        /*6864*/ 	.short	0x010a
        /*6866*/ 	.byte	0x3f
	.zero		1


	//   ....[111]....
        /*6868*/ 	.word	0x0001f780
        /*686c*/ 	.word	0x00000000
        /*6870*/ 	.word	0x00000090
        /*6874*/ 	.short	0x010a
        /*6876*/ 	.byte	0x3f
	.zero		1


	//   ....[112]....
        /*6878*/ 	.word	0x0001f7e0
        /*687c*/ 	.word	0x00000000
        /*6880*/ 	.word	0x00000098
        /*6884*/ 	.short	0x010a
        /*6886*/ 	.byte	0x3f
	.zero		1


	//   ....[113]....
        /*6888*/ 	.word	0x0001fb20
        /*688c*/ 	.word	0x0000000c
        /*6890*/ 	.word	0x00000030
        /*6894*/ 	.short	0x010a
        /*6896*/ 	.byte	0x3f
	.zero		1


	//   ....[114]....
        /*6898*/ 	.word	0x0001fe80
        /*689c*/ 	.word	0x00000002
        /*68a0*/ 	.word	0x000000a8
        /*68a4*/ 	.short	0x0101
        /*68a6*/ 	.byte	0x3f
	.zero		1


	//   ....[115]....
        /*68a8*/ 	.word	0x00020650
        /*68ac*/ 	.word	0x00000004
        /*68b0*/ 	.word	0x00000000
        /*68b4*/ 	.short	0x010a
        /*68b6*/ 	.byte	0x3f
	.zero		1


	//   ....[116]....
        /*68b8*/ 	.word	0x000206e0
        /*68bc*/ 	.word	0x00000003
        /*68c0*/ 	.word	0x00000000
        /*68c4*/ 	.short	0x010a
        /*68c6*/ 	.byte	0x3f
	.zero		1


	//   ....[117]....
        /*68c8*/ 	.word	0x00020770
        /*68cc*/ 	.word	0x00000003
        /*68d0*/ 	.word	0x00000000
        /*68d4*/ 	.short	0x010a
        /*68d6*/ 	.byte	0x3f
	.zero		1


	//   ....[118]....
        /*68d8*/ 	.word	0x00020800
        /*68dc*/ 	.word	0x00000003
        /*68e0*/ 	.word	0x00000000
        /*68e4*/ 	.short	0x010a
        /*68e6*/ 	.byte	0x3f
	.zero		1


	//   ....[119]....
        /*68e8*/ 	.word	0x00020890
        /*68ec*/ 	.word	0x00000003
        /*68f0*/ 	.word	0x00000000
        /*68f4*/ 	.short	0x010a
        /*68f6*/ 	.byte	0x3f
	.zero		1


	//   ....[120]....
        /*68f8*/ 	.word	0x00020920
        /*68fc*/ 	.word	0x00000003
        /*6900*/ 	.word	0x00000000
        /*6904*/ 	.short	0x010a
        /*6906*/ 	.byte	0x3f
	.zero		1


	//   ....[121]....
        /*6908*/ 	.word	0x00020990
        /*690c*/ 	.word	0x00000003
        /*6910*/ 	.word	0x00000000
        /*6914*/ 	.short	0x010a
        /*6916*/ 	.byte	0x3f
	.zero		1


	//   ....[122]....
        /*6918*/ 	.word	0x000209f0
        /*691c*/ 	.word	0x00000003
        /*6920*/ 	.word	0x00000000
        /*6924*/ 	.short	0x010a
        /*6926*/ 	.byte	0x3f
	.zero		1


	//   ....[123]....
        /*6928*/ 	.word	0x00020a40
        /*692c*/ 	.word	0x0000000a
        /*6930*/ 	.word	0x00000060
        /*6934*/ 	.short	0x010a
        /*6936*/ 	.byte	0x3f
	.zero		1


	//   ....[124]....
        /*6938*/ 	.word	0x00020a90
        /*693c*/ 	.word	0x0000000b
        /*6940*/ 	.word	0x00000060
        /*6944*/ 	.short	0x010a
        /*6946*/ 	.byte	0x3f
	.zero		1


	//   ....[125]....
        /*6948*/ 	.word	0x00020ae0
        /*694c*/ 	.word	0x0000000b
        /*6950*/ 	.word	0x00000060
        /*6954*/ 	.short	0x010a
        /*6956*/ 	.byte	0x3f
	.zero		1


	//   ....[126]....
        /*6958*/ 	.word	0x00020b30
        /*695c*/ 	.word	0x0000000e
        /*6960*/ 	.word	0x00000060
        /*6964*/ 	.short	0x010a
        /*6966*/ 	.byte	0x3f
	.zero		1


	//   ....[127]....
        /*6968*/ 	.word	0x00020b80
        /*696c*/ 	.word	0x0000000e
        /*6970*/ 	.word	0x00000060
        /*6974*/ 	.short	0x010a
        /*6976*/ 	.byte	0x3f
	.zero		1


	//   ....[128]....
        /*6978*/ 	.word	0x00020bd0
        /*697c*/ 	.word	0x0000000e
        /*6980*/ 	.word	0x00000060
        /*6984*/ 	.short	0x010a
        /*6986*/ 	.byte	0x3f
	.zero		1


	//   ....[129]....
        /*6988*/ 	.word	0x00020c20
        /*698c*/ 	.word	0x0000000e
        /*6990*/ 	.word	0x00000060
        /*6994*/ 	.short	0x010a
        /*6996*/ 	.byte	0x3f
	.zero		1


	//   ....[130]....
        /*6998*/ 	.word	0x00020c70
        /*699c*/ 	.word	0x0000000e
        /*69a0*/ 	.word	0x00000060
        /*69a4*/ 	.short	0x010a
        /*69a6*/ 	.byte	0x3f
	.zero		1


	//   ....[131]....
        /*69a8*/ 	.word	0x00020cc0
        /*69ac*/ 	.word	0x0000000e
        /*69b0*/ 	.word	0x00000060
        /*69b4*/ 	.short	0x010a
        /*69b6*/ 	.byte	0x3f
	.zero		1


	//   ....[132]....
        /*69b8*/ 	.word	0x00020d10
        /*69bc*/ 	.word	0x0000000e
        /*69c0*/ 	.word	0x00000060
        /*69c4*/ 	.short	0x010a
        /*69c6*/ 	.byte	0x3f
	.zero		1


	//   ....[133]....
        /*69c8*/ 	.word	0x00020d60
        /*69cc*/ 	.word	0x0000000e
        /*69d0*/ 	.word	0x00000060
        /*69d4*/ 	.short	0x010a
        /*69d6*/ 	.byte	0x3f
	.zero		1


	//   ....[134]....
        /*69d8*/ 	.word	0x00020db0
        /*69dc*/ 	.word	0x0000000e
        /*69e0*/ 	.word	0x00000060
        /*69e4*/ 	.short	0x010a
        /*69e6*/ 	.byte	0x3f
	.zero		1


	//   ....[135]....
        /*69e8*/ 	.word	0x00020e00
        /*69ec*/ 	.word	0x0000000e
        /*69f0*/ 	.word	0x00000060
        /*69f4*/ 	.short	0x010a
        /*69f6*/ 	.byte	0x3f
	.zero		1


	//   ....[136]....
        /*69f8*/ 	.word	0x00020e50
        /*69fc*/ 	.word	0x0000000e
        /*6a00*/ 	.word	0x00000060
        /*6a04*/ 	.short	0x010a
        /*6a06*/ 	.byte	0x3f
	.zero		1


	//   ....[137]....
        /*6a08*/ 	.word	0x00020ea0
        /*6a0c*/ 	.word	0x0000000e
        /*6a10*/ 	.word	0x00000060
        /*6a14*/ 	.short	0x010a
        /*6a16*/ 	.byte	0x3f
	.zero		1


	//   ....[138]....
        /*6a18*/ 	.word	0x00020ef0
        /*6a1c*/ 	.word	0x0000000e
        /*6a20*/ 	.word	0x00000060
        /*6a24*/ 	.short	0x010a
        /*6a26*/ 	.byte	0x3f
	.zero		1


	//   ....[139]....
        /*6a28*/ 	.word	0x00020f50
        /*6a2c*/ 	.word	0x00000007
        /*6a30*/ 	.word	0x000000a8
        /*6a34*/ 	.short	0x010a
        /*6a36*/ 	.byte	0x3f
	.zero		1


	//   ....[140]....
        /*6a38*/ 	.word	0x00020fb0
        /*6a3c*/ 	.word	0x00000003
        /*6a40*/ 	.word	0x00000080
        /*6a44*/ 	.short	0x010a
        /*6a46*/ 	.byte	0x3f
	.zero		1


	//   ....[141]....
        /*6a48*/ 	.word	0x00021010
        /*6a4c*/ 	.word	0x00000003
        /*6a50*/ 	.word	0x00000088
        /*6a54*/ 	.short	0x010a
        /*6a56*/ 	.byte	0x3f
	.zero		1


	//   ....[142]....
        /*6a58*/ 	.word	0x00021070
        /*6a5c*/ 	.word	0x00000003
        /*6a60*/ 	.word	0x00000090
        /*6a64*/ 	.short	0x010a
        /*6a66*/ 	.byte	0x3f
	.zero		1


	//   ....[143]....
        /*6a68*/ 	.word	0x000210d0
        /*6a6c*/ 	.word	0x00000003
        /*6a70*/ 	.word	0x00000098
        /*6a74*/ 	.short	0x010a
        /*6a76*/ 	.byte	0x3f
	.zero		1


	//   ....[144]....
        /*6a78*/ 	.word	0x00021130
        /*6a7c*/ 	.word	0x00000003
        /*6a80*/ 	.word	0x00000080
        /*6a84*/ 	.short	0x010a
        /*6a86*/ 	.byte	0x3f
	.zero		1


	//   ....[145]....
        /*6a88*/ 	.word	0x00021190
        /*6a8c*/ 	.word	0x00000003
        /*6a90*/ 	.word	0x00000088
        /*6a94*/ 	.short	0x010a
        /*6a96*/ 	.byte	0x3f
	.zero		1


	//   ....[146]....
        /*6a98*/ 	.word	0x000211f0
        /*6a9c*/ 	.word	0x00000003
        /*6aa0*/ 	.word	0x00000090
        /*6aa4*/ 	.short	0x010a
        /*6aa6*/ 	.byte	0x3f
	.zero		1


	//   ....[147]....
        /*6aa8*/ 	.word	0x00021250
        /*6aac*/ 	.word	0x00000003
        /*6ab0*/ 	.word	0x00000098
        /*6ab4*/ 	.short	0x010a
        /*6ab6*/ 	.byte	0x3f
	.zero		1


	//   ....[148]....
        /*6ab8*/ 	.word	0x000212b0
        /*6abc*/ 	.word	0x00000003
        /*6ac0*/ 	.word	0x00000080
        /*6ac4*/ 	.short	0x010a
        /*6ac6*/ 	.byte	0x3f
	.zero		1


	//   ....[149]....
        /*6ac8*/ 	.word	0x00021310
        /*6acc*/ 	.word	0x00000003
        /*6ad0*/ 	.word	0x00000088
        /*6ad4*/ 	.short	0x010a
        /*6ad6*/ 	.byte	0x3f
	.zero		1


	//   ....[150]....
        /*6ad8*/ 	.word	0x00021370
        /*6adc*/ 	.word	0x00000003
        /*6ae0*/ 	.word	0x00000090
        /*6ae4*/ 	.short	0x010a
        /*6ae6*/ 	.byte	0x3f
	.zero		1


	//   ....[151]....
        /*6ae8*/ 	.word	0x000213d0
        /*6aec*/ 	.word	0x00000003
        /*6af0*/ 	.word	0x00000098
        /*6af4*/ 	.short	0x010a
        /*6af6*/ 	.byte	0x3f
	.zero		1


	//   ....[152]....
        /*6af8*/ 	.word	0x00021430
        /*6afc*/ 	.word	0x00000003
        /*6b00*/ 	.word	0x00000080
        /*6b04*/ 	.short	0x010a
        /*6b06*/ 	.byte	0x3f
	.zero		1


	//   ....[153]....
        /*6b08*/ 	.word	0x00021490
        /*6b0c*/ 	.word	0x00000003
        /*6b10*/ 	.word	0x00000088
        /*6b14*/ 	.short	0x010a
        /*6b16*/ 	.byte	0x3f
	.zero		1


	//   ....[154]....
        /*6b18*/ 	.word	0x000214f0
        /*6b1c*/ 	.word	0x00000003
        /*6b20*/ 	.word	0x00000090
        /*6b24*/ 	.short	0x010a
        /*6b26*/ 	.byte	0x3f
	.zero		1


	//   ....[155]....
        /*6b28*/ 	.word	0x00021550
        /*6b2c*/ 	.word	0x00000003
        /*6b30*/ 	.word	0x00000098
        /*6b34*/ 	.short	0x010a
        /*6b36*/ 	.byte	0x3f
	.zero		1


	//   ....[156]....
        /*6b38*/ 	.word	0x000215a0
        /*6b3c*/ 	.word	0x00000000
        /*6b40*/ 	.word	0x00000080
        /*6b44*/ 	.short	0x010a
        /*6b46*/ 	.byte	0x3f
	.zero		1


	//   ....[157]....
        /*6b48*/ 	.word	0x000215f0
        /*6b4c*/ 	.word	0x00000000
        /*6b50*/ 	.word	0x00000088
        /*6b54*/ 	.short	0x010a
        /*6b56*/ 	.byte	0x3f
	.zero		1


	//   ....[158]....
        /*6b58*/ 	.word	0x00021640
        /*6b5c*/ 	.word	0x00000000
        /*6b60*/ 	.word	0x00000090
        /*6b64*/ 	.short	0x010a
        /*6b66*/ 	.byte	0x3f
	.zero		1


	//   ....[159]....
        /*6b68*/ 	.word	0x00021720
        /*6b6c*/ 	.word	0x0000000c
        /*6b70*/ 	.word	0x00000030
        /*6b74*/ 	.short	0x010a
        /*6b76*/ 	.byte	0x3f
	.zero		1


	//   ....[160]....
        /*6b78*/ 	.word	0x00021800
        /*6b7c*/ 	.word	0x00000004
        /*6b80*/ 	.word	0x00000000
        /*6b84*/ 	.short	0x010a
        /*6b86*/ 	.byte	0x3f
	.zero		1


	//   ....[161]....
        /*6b88*/ 	.word	0x00021850
        /*6b8c*/ 	.word	0x00000003
        /*6b90*/ 	.word	0x00000000
        /*6b94*/ 	.short	0x010a
        /*6b96*/ 	.byte	0x3f
	.zero		1


	//   ....[162]....
        /*6b98*/ 	.word	0x000218a0
        /*6b9c*/ 	.word	0x00000003
        /*6ba0*/ 	.word	0x00000000
        /*6ba4*/ 	.short	0x010a
        /*6ba6*/ 	.byte	0x3f
	.zero		1


	//   ....[163]....
        /*6ba8*/ 	.word	0x000218f0
        /*6bac*/ 	.word	0x00000003
        /*6bb0*/ 	.word	0x00000000
        /*6bb4*/ 	.short	0x010a
        /*6bb6*/ 	.byte	0x3f
	.zero		1


	//   ....[164]....
        /*6bb8*/ 	.word	0x00021940
        /*6bbc*/ 	.word	0x00000003
        /*6bc0*/ 	.word	0x00000000
        /*6bc4*/ 	.short	0x010a
        /*6bc6*/ 	.byte	0x3f
	.zero		1


	//----- nvinfo : EIATTR_NUM_MBARRIERS
	.align		4
.L_38:
        /*6bc8*/ 	.byte	0x03, 0x38
        /*6bca*/ 	.short	0x0016


	//----- nvinfo : EIATTR_EXIT_INSTR_OFFSETS
	.align		4
        /*6bcc*/ 	.byte	0x04, 0x1c
        /*6bce*/ 	.short	(.L_40 - .L_39)


	//   ....[0]....
.L_39:
        /*6bd0*/ 	.word	0x00000f40


	//   ....[1]....
        /*6bd4*/ 	.word	0x00001740


	//   ....[2]....
        /*6bd8*/ 	.word	0x0001cd70


	//   ....[3]....
        /*6bdc*/ 	.word	0x0001d320


	//   ....[4]....
        /*6be0*/ 	.word	0x0001d3b0


	//   ....[5]....
        /*6be4*/ 	.word	0x0001f830


	//   ....[6]....
        /*6be8*/ 	.word	0x00020970


	//----- nvinfo : EIATTR_MAX_THREADS
	.align		4
.L_40:
        /*6bec*/ 	.byte	0x04, 0x05
        /*6bee*/ 	.short	(.L_42 - .L_41)
.L_41:
        /*6bf0*/ 	.word	0x00000180
        /*6bf4*/ 	.word	0x00000001
        /*6bf8*/ 	.word	0x00000001


	//----- nvinfo : EIATTR_CRS_STACK_SIZE
	.align		4
.L_42:
        /*6bfc*/ 	.byte	0x04, 0x1e
        /*6bfe*/ 	.short	(.L_44 - .L_43)
.L_43:
        /*6c00*/ 	.word	0x00000000


	//----- nvinfo : EIATTR_CBANK_PARAM_SIZE
	.align		4
.L_44:
        /*6c04*/ 	.byte	0x03, 0x19
        /*6c06*/ 	.short	0x0770


	//----- nvinfo : EIATTR_PARAM_CBANK
	.align		4
        /*6c08*/ 	.byte	0x04, 0x0a
        /*6c0a*/ 	.short	(.L_46 - .L_45)
	.align		4
.L_45:
        /*6c0c*/ 	.word	index@(.nv.constant0._ZN7cutlass13device_kernelINS_4gemm6kernel13GemmUniversalIN4cute5tupleIJiiiiEEENS1_10collective13CollectiveMmaINS1_37MainloopSm90TmaGmmaWarpSpecializedFP8ILi6ENS5_IJNS4_1CILi2EEENSA_ILi1EEESC_EEENS1_35KernelTmaWarpSpecializedCooperativeEEENS5_IJNSA_ILi256EEESG_NSA_ILi64EEEEEENS_12float_e4m3_tENS5_IJlSC_lEEESJ_SK_NS4_8TiledMMAINS4_8MMA_AtomIJNS4_4SM904GMMA31MMA_64x256x32_F32E4M3E4M3_SS_TNILNSO_7ScaleInE1ELSQ_1EEEEEENS4_6LayoutISD_NS5_IJSC_NSA_ILi0EEESU_EEEEENS5_IJNS4_10UnderscoreESX_SX_EEEEENS4_13SM90_TMA_LOADENS4_14ComposedLayoutINS4_7SwizzleILi2ELi4ELi3EEENS4_18smem_ptr_flag_bitsILi8EEENST_INS5_IJNSA_ILi8EEESH_EEENS5_IJSH_SC_EEEEEEEvNS4_8identityENS4_23SM90_TMA_LOAD_MULTICASTES1A_vS1B_EENS_8epilogue10collective18CollectiveEpilogueINS1E_22Sm90TmaWarpSpecializedILi4ELi2ELi16ELb0ELb0EEEJSI_NS5_IJNSA_ILi128EEENSA_ILi32EEEEEESJ_SK_SJ_SK_NS1E_6fusion15FusionCallbacksIS1I_NS1M_17LinCombPerRowBiasISJ_fSJ_SJ_fLi16ELNS_15FloatRoundStyleE2EEESI_S1L_JEEES10_NS11_INS12_ILi1ELi4ELi3EEES15_NST_INS5_IJS16_S1K_EEENS5_IJS1K_SC_EEEEEEENS4_39AutoVectorizingCopyWithAssumedAlignmentILi128EEENS4_14SM90_TMA_STOREES1W_S1Y_NS4_9Copy_AtomIJNS4_17SM90_U32x4_STSM_NENS_6half_tEEEEvEEEvvEEEEvNT_6ParamsE)
        /*6c10*/ 	.short	0x0210
        /*6c12*/ 	.short	0x0770


	//----- nvinfo : EIATTR_SW_WAR
	.align		4
.L_46:
        /*6c14*/ 	.byte	0x04, 0x36
        /*6c16*/ 	.short	(.L_48 - .L_47)
.L_47:
        /*6c18*/ 	.word	0x00000008
.L_48:


//--------------------- .nv.callgraph             --------------------------
	.section	.nv.callgraph,"",@"SHT_CUDA_CALLGRAPH"
	.align	4
	.sectionentsize	8
	.align		4
        /*0000*/ 	.word	0x00000000
	.align		4
        /*0004*/ 	.word	0xffffffff
	.align		4
        /*0008*/ 	.word	index@(_ZN7cutlass13device_kernelINS_4gemm6kernel13GemmUniversalIN4cute5tupleIJiiiiEEENS1_10collective13CollectiveMmaINS1_37MainloopSm90TmaGmmaWarpSpecializedFP8ILi6ENS5_IJNS4_1CILi2EEENSA_ILi1EEESC_EEENS1_35KernelTmaWarpSpecializedCooperativeEEENS5_IJNSA_ILi256EEESG_NSA_ILi64EEEEEENS_12float_e4m3_tENS5_IJlSC_lEEESJ_SK_NS4_8TiledMMAINS4_8MMA_AtomIJNS4_4SM904GMMA31MMA_64x256x32_F32E4M3E4M3_SS_TNILNSO_7ScaleInE1ELSQ_1EEEEEENS4_6LayoutISD_NS5_IJSC_NSA_ILi0EEESU_EEEEENS5_IJNS4_10UnderscoreESX_SX_EEEEENS4_13SM90_TMA_LOADENS4_14ComposedLayoutINS4_7SwizzleILi2ELi4ELi3EEENS4_18smem_ptr_flag_bitsILi8EEENST_INS5_IJNSA_ILi8EEESH_EEENS5_IJSH_SC_EEEEEEEvNS4_8identityENS4_23SM90_TMA_LOAD_MULTICASTES1A_vS1B_EENS_8epilogue10collective18CollectiveEpilogueINS1E_22Sm90TmaWarpSpecializedILi4ELi2ELi16ELb0ELb0EEEJSI_NS5_IJNSA_ILi128EEENSA_ILi32EEEEEESJ_SK_SJ_SK_NS1E_6fusion15FusionCallbacksIS1I_NS1M_17LinCombPerRowBiasISJ_fSJ_SJ_fLi16ELNS_15FloatRoundStyleE2EEESI_S1L_JEEES10_NS11_INS12_ILi1ELi4ELi3EEES15_NST_INS5_IJS16_S1K_EEENS5_IJS1K_SC_EEEEEEENS4_39AutoVectorizingCopyWithAssumedAlignmentILi128EEENS4_14SM90_TMA_STOREES1W_S1Y_NS4_9Copy_AtomIJNS4_17SM90_U32x4_STSM_NENS_6half_tEEEEvEEEvvEEEEvNT_6ParamsE)
	.align		4
        /*000c*/ 	.word	index@(__assertfail)
	.align		4
        /*0010*/ 	.word	0x00000000
	.align		4
        /*0014*/ 	.word	0xfffffffe
	.align		4
        /*0018*/ 	.word	0x00000000
	.align		4
        /*001c*/ 	.word	0xfffffffd
	.align		4
        /*0020*/ 	.word	0x00000000
	.align		4
        /*0024*/ 	.word	0xfffffffc


//--------------------- .nv.constant4             --------------------------
	.section	.nv.constant4,"a",@progbits
	.align	8
	.align		8
.nv.constant4:
        /*0000*/ 	.dword	__assertfail
	.align		8
        /*0008*/ 	.dword	__unnamed_1
	.align		8
        /*0010*/ 	.dword	__unnamed_2
	.align		8
        /*0018*/ 	.dword	_ZN39_INTERNAL_692bef2c_4_k_cu_85c1cb4c_39234cuda3std3__45__cpo5beginE
	.align		8
        /*0020*/ 	.dword	_ZN39_INTERNAL_692bef2c_4_k_cu_85c1cb4c_39234cuda3std3__45__cpo3endE
	.align		8
        /*0028*/ 	.dword	_ZN39_INTERNAL_692bef2c_4_k_cu_85c1cb4c_39234cuda3std3__45__cpo6cbeginE
	.align		8
        /*0030*/ 	.dword	_ZN39_INTERNAL_692bef2c_4_k_cu_85c1cb4c_39234cuda3std3__45__cpo4cendE
	.align		8
        /*0038*/ 	.dword	_ZN39_INTERNAL_692bef2c_4_k_cu_85c1cb4c_39234cuda3std3__441_GLOBAL__N__692bef2c_4_k_cu_85c1cb4c_39236ignoreE
	.align		8
        /*0040*/ 	.dword	_ZN39_INTERNAL_692bef2c_4_k_cu_85c1cb4c_39234cuda3std3__419piecewise_constructE
	.align		8
        /*0048*/ 	.dword	_ZN39_INTERNAL_692bef2c_4_k_cu_85c1cb4c_39234cuda3std3__48in_placeE
	.align		8
        /*0050*/ 	.dword	_ZN39_INTERNAL_692bef2c_4_k_cu_85c1cb4c_39234cuda3std6ranges3__45__cpo4swapE
	.align		8
        /*0058*/ 	.dword	_ZN39_INTERNAL_692bef2c_4_k_cu_85c1cb4c_39234cuda3std6ranges3__45__cpo9iter_moveE
	.align		8
        /*0060*/ 	.dword	_ZN39_INTERNAL_692bef2c_4_k_cu_85c1cb4c_39234cute7productE
	.align		8
        /*0068*/ 	.dword	_ZN39_INTERNAL_692bef2c_4_k_cu_85c1cb4c_39234cute1_E
	.align		8
        /*0070*/ 	.dword	$str$24
	.align		8
        /*0078*/ 	.dword	$str$25


//--------------------- .text._ZN7cutlass13device_kernelINS_4gemm6kernel13GemmUniversalIN4cute5tupleIJiiiiEEENS1_10collective13CollectiveMmaINS1_37MainloopSm90TmaGmmaWarpSpecializedFP8ILi6ENS5_IJNS4_1CILi2EEENSA_ILi1EEESC_EEENS1_35KernelTmaWarpSpecializedCooperativeEEENS5_IJNSA_ILi256EEESG_NSA_ILi64EEEEEENS_12float_e4m3_tENS5_IJlSC_lEEESJ_SK_NS4_8TiledMMAINS4_8MMA_AtomIJNS4_4SM904GMMA31MMA_64x256x32_F32E4M3E4M3_SS_TNILNSO_7ScaleInE1ELSQ_1EEEEEENS4_6LayoutISD_NS5_IJSC_NSA_ILi0EEESU_EEEEENS5_IJNS4_10UnderscoreESX_SX_EEEEENS4_13SM90_TMA_LOADENS4_14ComposedLayoutINS4_7SwizzleILi2ELi4ELi3EEENS4_18smem_ptr_flag_bitsILi8EEENST_INS5_IJNSA_ILi8EEESH_EEENS5_IJSH_SC_EEEEEEEvNS4_8identityENS4_23SM90_TMA_LOAD_MULTICASTES1A_vS1B_EENS_8epilogue10collective18CollectiveEpilogueINS1E_22Sm90TmaWarpSpecializedILi4ELi2ELi16ELb0ELb0EEEJSI_NS5_IJNSA_ILi128EEENSA_ILi32EEEEEESJ_SK_SJ_SK_NS1E_6fusion15FusionCallbacksIS1I_NS1M_17LinCombPerRowBiasISJ_fSJ_SJ_fLi16ELNS_15FloatRoundStyleE2EEESI_S1L_JEEES10_NS11_INS12_ILi1ELi4ELi3EEES15_NST_INS5_IJS16_S1K_EEENS5_IJS1K_SC_EEEEEEENS4_39AutoVectorizingCopyWithAssumedAlignmentILi128EEENS4_14SM90_TMA_STOREES1W_S1Y_NS4_9Copy_AtomIJNS4_17SM90_U32x4_STSM_NENS_6half_tEEEEvEEEvvEEEEvNT_6ParamsE --------------------------
	.section	.text._ZN7cutlass13device_kernelINS_4gemm6kernel13GemmUniversalIN4cute5tupleIJiiiiEEENS1_10collective13CollectiveMmaINS1_37MainloopSm90TmaGmmaWarpSpecializedFP8ILi6ENS5_IJNS4_1CILi2EEENSA_ILi1EEESC_EEENS1_35KernelTmaWarpSpecializedCooperativeEEENS5_IJNSA_ILi256EEESG_NSA_ILi64EEEEEENS_12float_e4m3_tENS5_IJlSC_lEEESJ_SK_NS4_8TiledMMAINS4_8MMA_AtomIJNS4_4SM904GMMA31MMA_64x256x32_F32E4M3E4M3_SS_TNILNSO_7ScaleInE1ELSQ_1EEEEEENS4_6LayoutISD_NS5_IJSC_NSA_ILi0EEESU_EEEEENS5_IJNS4_10UnderscoreESX_SX_EEEEENS4_13SM90_TMA_LOADENS4_14ComposedLayoutINS4_7SwizzleILi2ELi4ELi3EEENS4_18smem_ptr_flag_bitsILi8EEENST_INS5_IJNSA_ILi8EEESH_EEENS5_IJSH_SC_EEEEEEEvNS4_8identityENS4_23SM90_TMA_LOAD_MULTICASTES1A_vS1B_EENS_8epilogue10collective18CollectiveEpilogueINS1E_22Sm90TmaWarpSpecializedILi4ELi2ELi16ELb0ELb0EEEJSI_NS5_IJNSA_ILi128EEENSA_ILi32EEEEEESJ_SK_SJ_SK_NS1E_6fusion15FusionCallbacksIS1I_NS1M_17LinCombPerRowBiasISJ_fSJ_SJ_fLi16ELNS_15FloatRoundStyleE2EEESI_S1L_JEEES10_NS11_INS12_ILi1ELi4ELi3EEES15_NST_INS5_IJS16_S1K_EEENS5_IJS1K_SC_EEEEEEENS4_39AutoVectorizingCopyWithAssumedAlignmentILi128EEENS4_14SM90_TMA_STOREES1W_S1Y_NS4_9Copy_AtomIJNS4_17SM90_U32x4_STSM_NENS_6half_tEEEEvEEEvvEEEEvNT_6ParamsE,"ax",@progbits
	.align	128
.text._ZN7cutlass13device_kernelINS_4gemm6kernel13GemmUniversalIN4cute5tupleIJiiiiEEENS1_10collective13CollectiveMmaINS1_37MainloopSm90TmaGmmaWarpSpecializedFP8ILi6ENS5_IJNS4_1CILi2EEENSA_ILi1EEESC_EEENS1_35KernelTmaWarpSpecializedCooperativeEEENS5_IJNSA_ILi256EEESG_NSA_ILi64EEEEEENS_12float_e4m3_tENS5_IJlSC_lEEESJ_SK_NS4_8TiledMMAINS4_8MMA_AtomIJNS4_4SM904GMMA31MMA_64x256x32_F32E4M3E4M3_SS_TNILNSO_7ScaleInE1ELSQ_1EEEEEENS4_6LayoutISD_NS5_IJSC_NSA_ILi0EEESU_EEEEENS5_IJNS4_10UnderscoreESX_SX_EEEEENS4_13SM90_TMA_LOADENS4_14ComposedLayoutINS4_7SwizzleILi2ELi4ELi3EEENS4_18smem_ptr_flag_bitsILi8EEENST_INS5_IJNSA_ILi8EEESH_EEENS5_IJSH_SC_EEEEEEEvNS4_8identityENS4_23SM90_TMA_LOAD_MULTICASTES1A_vS1B_EENS_8epilogue10collective18CollectiveEpilogueINS1E_22Sm90TmaWarpSpecializedILi4ELi2ELi16ELb0ELb0EEEJSI_NS5_IJNSA_ILi128EEENSA_ILi32EEEEEESJ_SK_SJ_SK_NS1E_6fusion15FusionCallbacksIS1I_NS1M_17LinCombPerRowBiasISJ_fSJ_SJ_fLi16ELNS_15FloatRoundStyleE2EEESI_S1L_JEEES10_NS11_INS12_ILi1ELi4ELi3EEES15_NST_INS5_IJS16_S1K_EEENS5_IJS1K_SC_EEEEEEENS4_39AutoVectorizingCopyWithAssumedAlignmentILi128EEENS4_14SM90_TMA_STOREES1W_S1Y_NS4_9Copy_AtomIJNS4_17SM90_U32x4_STSM_NENS_6half_tEEEEvEEEvvEEEEvNT_6ParamsE:
        .type           _ZN7cutlass13device_kernelINS_4gemm6kernel13GemmUniversalIN4cute5tupleIJiiiiEEENS1_10collective13CollectiveMmaINS1_37MainloopSm90TmaGmmaWarpSpecializedFP8ILi6ENS5_IJNS4_1CILi2EEENSA_ILi1EEESC_EEENS1_35KernelTmaWarpSpecializedCooperativeEEENS5_IJNSA_ILi256EEESG_NSA_ILi64EEEEEENS_12float_e4m3_tENS5_IJlSC_lEEESJ_SK_NS4_8TiledMMAINS4_8MMA_AtomIJNS4_4SM904GMMA31MMA_64x256x32_F32E4M3E4M3_SS_TNILNSO_7ScaleInE1ELSQ_1EEEEEENS4_6LayoutISD_NS5_IJSC_NSA_ILi0EEESU_EEEEENS5_IJNS4_10UnderscoreESX_SX_EEEEENS4_13SM90_TMA_LOADENS4_14ComposedLayoutINS4_7SwizzleILi2ELi4ELi3EEENS4_18smem_ptr_flag_bitsILi8EEENST_INS5_IJNSA_ILi8EEESH_EEENS5_IJSH_SC_EEEEEEEvNS4_8identityENS4_23SM90_TMA_LOAD_MULTICASTES1A_vS1B_EENS_8epilogue10collective18CollectiveEpilogueINS1E_22Sm90TmaWarpSpecializedILi4ELi2ELi16ELb0ELb0EEEJSI_NS5_IJNSA_ILi128EEENSA_ILi32EEEEEESJ_SK_SJ_SK_NS1E_6fusion15FusionCallbacksIS1I_NS1M_17LinCombPerRowBiasISJ_fSJ_SJ_fLi16ELNS_15FloatRoundStyleE2EEESI_S1L_JEEES10_NS11_INS12_ILi1ELi4ELi3EEES15_NST_INS5_IJS16_S1K_EEENS5_IJS1K_SC_EEEEEEENS4_39AutoVectorizingCopyWithAssumedAlignmentILi128EEENS4_14SM90_TMA_STOREES1W_S1Y_NS4_9Copy_AtomIJNS4_17SM90_U32x4_STSM_NENS_6half_tEEEEvEEEvvEEEEvNT_6ParamsE,@function
        .size           _ZN7cutlass13device_kernelINS_4gemm6kernel13GemmUniversalIN4cute5tupleIJiiiiEEENS1_10collective13CollectiveMmaINS1_37MainloopSm90TmaGmmaWarpSpecializedFP8ILi6ENS5_IJNS4_1CILi2EEENSA_ILi1EEESC_EEENS1_35KernelTmaWarpSpecializedCooperativeEEENS5_IJNSA_ILi256EEESG_NSA_ILi64EEEEEENS_12float_e4m3_tENS5_IJlSC_lEEESJ_SK_NS4_8TiledMMAINS4_8MMA_AtomIJNS4_4SM904GMMA31MMA_64x256x32_F32E4M3E4M3_SS_TNILNSO_7ScaleInE1ELSQ_1EEEEEENS4_6LayoutISD_NS5_IJSC_NSA_ILi0EEESU_EEEEENS5_IJNS4_10UnderscoreESX_SX_EEEEENS4_13SM90_TMA_LOADENS4_14ComposedLayoutINS4_7SwizzleILi2ELi4ELi3EEENS4_18smem_ptr_flag_bitsILi8EEENST_INS5_IJNSA_ILi8EEESH_EEENS5_IJSH_SC_EEEEEEEvNS4_8identityENS4_23SM90_TMA_LOAD_MULTICASTES1A_vS1B_EENS_8epilogue10collective18CollectiveEpilogueINS1E_22Sm90TmaWarpSpecializedILi4ELi2ELi16ELb0ELb0EEEJSI_NS5_IJNSA_ILi128EEENSA_ILi32EEEEEESJ_SK_SJ_SK_NS1E_6fusion15FusionCallbacksIS1I_NS1M_17LinCombPerRowBiasISJ_fSJ_SJ_fLi16ELNS_15FloatRoundStyleE2EEESI_S1L_JEEES10_NS11_INS12_ILi1ELi4ELi3EEES15_NST_INS5_IJS16_S1K_EEENS5_IJS1K_SC_EEEEEEENS4_39AutoVectorizingCopyWithAssumedAlignmentILi128EEENS4_14SM90_TMA_STOREES1W_S1Y_NS4_9Copy_AtomIJNS4_17SM90_U32x4_STSM_NENS_6half_tEEEEvEEEvvEEEEvNT_6ParamsE,(.L_x_426 - _ZN7cutlass13device_kernelINS_4gemm6kernel13GemmUniversalIN4cute5tupleIJiiiiEEENS1_10collective13CollectiveMmaINS1_37MainloopSm90TmaGmmaWarpSpecializedFP8ILi6ENS5_IJNS4_1CILi2EEENSA_ILi1EEESC_EEENS1_35KernelTmaWarpSpecializedCooperativeEEENS5_IJNSA_ILi256EEESG_NSA_ILi64EEEEEENS_12float_e4m3_tENS5_IJlSC_lEEESJ_SK_NS4_8TiledMMAINS4_8MMA_AtomIJNS4_4SM904GMMA31MMA_64x256x32_F32E4M3E4M3_SS_TNILNSO_7ScaleInE1ELSQ_1EEEEEENS4_6LayoutISD_NS5_IJSC_NSA_ILi0EEESU_EEEEENS5_IJNS4_10UnderscoreESX_SX_EEEEENS4_13SM90_TMA_LOADENS4_14ComposedLayoutINS4_7SwizzleILi2ELi4ELi3EEENS4_18smem_ptr_flag_bitsILi8EEENST_INS5_IJNSA_ILi8EEESH_EEENS5_IJSH_SC_EEEEEEEvNS4_8identityENS4_23SM90_TMA_LOAD_MULTICASTES1A_vS1B_EENS_8epilogue10collective18CollectiveEpilogueINS1E_22Sm90TmaWarpSpecializedILi4ELi2ELi16ELb0ELb0EEEJSI_NS5_IJNSA_ILi128EEENSA_ILi32EEEEEESJ_SK_SJ_SK_NS1E_6fusion15FusionCallbacksIS1I_NS1M_17LinCombPerRowBiasISJ_fSJ_SJ_fLi16ELNS_15FloatRoundStyleE2EEESI_S1L_JEEES10_NS11_INS12_ILi1ELi4ELi3EEES15_NST_INS5_IJS16_S1K_EEENS5_IJS1K_SC_EEEEEEENS4_39AutoVectorizingCopyWithAssumedAlignmentILi128EEENS4_14SM90_TMA_STOREES1W_S1Y_NS4_9Copy_AtomIJNS4_17SM90_U32x4_STSM_NENS_6half_tEEEEvEEEvvEEEEvNT_6ParamsE)
        .other          _ZN7cutlass13device_kernelINS_4gemm6kernel13GemmUniversalIN4cute5tupleIJiiiiEEENS1_10collective13CollectiveMmaINS1_37MainloopSm90TmaGmmaWarpSpecializedFP8ILi6ENS5_IJNS4_1CILi2EEENSA_ILi1EEESC_EEENS1_35KernelTmaWarpSpecializedCooperativeEEENS5_IJNSA_ILi256EEESG_NSA_ILi64EEEEEENS_12float_e4m3_tENS5_IJlSC_lEEESJ_SK_NS4_8TiledMMAINS4_8MMA_AtomIJNS4_4SM904GMMA31MMA_64x256x32_F32E4M3E4M3_SS_TNILNSO_7ScaleInE1ELSQ_1EEEEEENS4_6LayoutISD_NS5_IJSC_NSA_ILi0EEESU_EEEEENS5_IJNS4_10UnderscoreESX_SX_EEEEENS4_13SM90_TMA_LOADENS4_14ComposedLayoutINS4_7SwizzleILi2ELi4ELi3EEENS4_18smem_ptr_flag_bitsILi8EEENST_INS5_IJNSA_ILi8EEESH_EEENS5_IJSH_SC_EEEEEEEvNS4_8identityENS4_23SM90_TMA_LOAD_MULTICASTES1A_vS1B_EENS_8epilogue10collective18CollectiveEpilogueINS1E_22Sm90TmaWarpSpecializedILi4ELi2ELi16ELb0ELb0EEEJSI_NS5_IJNSA_ILi128EEENSA_ILi32EEEEEESJ_SK_SJ_SK_NS1E_6fusion15FusionCallbacksIS1I_NS1M_17LinCombPerRowBiasISJ_fSJ_SJ_fLi16ELNS_15FloatRoundStyleE2EEESI_S1L_JEEES10_NS11_INS12_ILi1ELi4ELi3EEES15_NST_INS5_IJS16_S1K_EEENS5_IJS1K_SC_EEEEEEENS4_39AutoVectorizingCopyWithAssumedAlignmentILi128EEENS4_14SM90_TMA_STOREES1W_S1Y_NS4_9Copy_AtomIJNS4_17SM90_U32x4_STSM_NENS_6half_tEEEEvEEEvvEEEEvNT_6ParamsE,@"STO_CUDA_ENTRY STV_DEFAULT"
_ZN7cutlass13device_kernelINS_4gemm6kernel13GemmUniversalIN4cute5tupleIJiiiiEEENS1_10collective13CollectiveMmaINS1_37MainloopSm90TmaGmmaWarpSpecializedFP8ILi6ENS5_IJNS4_1CILi2EEENSA_ILi1EEESC_EEENS1_35KernelTmaWarpSpecializedCooperativeEEENS5_IJNSA_ILi256EEESG_NSA_ILi64EEEEEENS_12float_e4m3_tENS5_IJlSC_lEEESJ_SK_NS4_8TiledMMAINS4_8MMA_AtomIJNS4_4SM904GMMA31MMA_64x256x32_F32E4M3E4M3_SS_TNILNSO_7ScaleInE1ELSQ_1EEEEEENS4_6LayoutISD_NS5_IJSC_NSA_ILi0EEESU_EEEEENS5_IJNS4_10UnderscoreESX_SX_EEEEENS4_13SM90_TMA_LOADENS4_14ComposedLayoutINS4_7SwizzleILi2ELi4ELi3EEENS4_18smem_ptr_flag_bitsILi8EEENST_INS5_IJNSA_ILi8EEESH_EEENS5_IJSH_SC_EEEEEEEvNS4_8identityENS4_23SM90_TMA_LOAD_MULTICASTES1A_vS1B_EENS_8epilogue10collective18CollectiveEpilogueINS1E_22Sm90TmaWarpSpecializedILi4ELi2ELi16ELb0ELb0EEEJSI_NS5_IJNSA_ILi128EEENSA_ILi32EEEEEESJ_SK_SJ_SK_NS1E_6fusion15FusionCallbacksIS1I_NS1M_17LinCombPerRowBiasISJ_fSJ_SJ_fLi16ELNS_15FloatRoundStyleE2EEESI_S1L_JEEES10_NS11_INS12_ILi1ELi4ELi3EEES15_NST_INS5_IJS16_S1K_EEENS5_IJS1K_SC_EEEEEEENS4_39AutoVectorizingCopyWithAssumedAlignmentILi128EEENS4_14SM90_TMA_STOREES1W_S1Y_NS4_9Copy_AtomIJNS4_17SM90_U32x4_STSM_NENS_6half_tEEEEvEEEvvEEEEvNT_6ParamsE:
[----:B------:R-:W1:Y:S02]  /*0000*/  LDC R1, c[0x0][0x28] ;  /* 0x00000a00ff017b82 */ /* 0x000e640000000800 */
[----:B-1----:R-:W-:Y:S01]  /*0010*/  IADD3 R1, R1, -0x8d0, RZ ;  /* 0xfffff73001017810 */ /* 0x002fe20007ffe0ff */
[----:B------:R-:W1:Y:S05]  /*0020*/  S2R R9, SR_TID.X ;  /* 0x0000000000097919 */ /* 0x000e6a0000002100 */
[----:B------:R-:W2:Y:S01]  /*0030*/  LDC.64 R4, c[0x0][0x588] ;  /* 0x00016200ff047b82 */ /* 0x000ea20000000a00 */
[----:B------:R-:W-:Y:S01]  /*0040*/  ELECT P0, URZ, PT ;  /* 0x00000000003f782f */ /* 0x000fe20003800000 */
[----:B------:R-:W-:Y:S01]  /*0050*/  BSSY B0, `(.L_x_0) ;  /* 0x000001a000007945 */ /* 0x000fe20003800000 */
[----:B-1----:R-:W-:-:S05]  /*0060*/  SHF.R.U32.HI R8, RZ, 0x5, R9 ;  /* 0x00000005ff087819 */ /* 0x002fca0000011609 */
[----:B------:R-:W1:Y:S02]  /*0070*/  SHFL.IDX PT, R0, R8, RZ, 0x1f ;  /* 0x00001fff08007589 */ /* 0x000e6400000e0000 */
[----:B-1----:R-:W-:Y:S02]  /*0080*/  R2UR UR47, R0 ;  /* 0x00000000002f72ca */ /* 0x002fe400000e0000 */
[----:B------:R-:W-:-:S06]  /*0090*/  SHF.R.U32.HI R0, RZ, 0x7, R9 ;  /* 0x00000007ff007819 */ /* 0x000fcc0000011609 */
[----:B------:R-:W1:Y:S05]  /*00a0*/  SHFL.IDX PT, R0, R0, RZ, 0x1f ;  /* 0x00001fff00007589 */ /* 0x000e6a00000e0000 */
[----:B------:R-:W-:Y:S02]  /*00b0*/  USHF.R.S32.HI UR4, URZ, 0x1f, UR47 ;  /* 0x0000001f3f047899 */ /* 0x000fe4000801142f */
[----:B------:R-:W-:Y:S02]  /*00c0*/  ISETP.NE.OR P0, PT, RZ, UR47, !P0 ;  /* 0x0000002fff007c0c */ /* 0x000fe4000c705670 */
[----:B------:R-:W-:-:S04]  /*00d0*/  ULEA.HI UR4, UR4, UR47, URZ, 0x2 ;  /* 0x0000002f04047291 */ /* 0x000fc8000f8f103f */
[----:B------:R-:W-:-:S04]  /*00e0*/  ULOP3.LUT UR4, UR4, 0xfffffffc, URZ, 0xc0, !UPT ;  /* 0xfffffffc04047892 */ /* 0x000fc8000f8ec03f */
[----:B------:R-:W-:-:S03]  /*00f0*/  UIADD3 UR47, UR47, -UR4, URZ ;  /* 0x800000042f2f7290 */ /* 0x000fc6000fffe03f */
[----:B--2---:R-:W-:Y:S09]  /*0100*/  @P0 BRA `(.L_x_1) ;  /* 0x0000000000380947 */ /* 0x004ff20003800000 */
[----:B------:R-:W-:Y:S02]  /*0110*/  ULDC.64 UR4, c[0x0][0x198] ;  /* 0x0000660000047ab9 */ /* 0x000fe40000000a00 */
[----:B------:R-:W-:Y:S02]  /*0120*/  UIADD3 UR6, UP0, UR4, 0xf0, URZ ;  /* 0x000000f004067890 */ /* 0x000fe4000ff1e03f */
[----:B------:R-:W-:Y:S02]  /*0130*/  UIADD3 UR8, UP1, UR4, 0x1f0, URZ ;  /* 0x000001f004087890 */ /* 0x000fe4000ff3e03f */
[----:B------:R-:W-:Y:S02]  /*0140*/  UIADD3 UR10, UP2, UR4, 0x3f0, URZ ;  /* 0x000003f0040a7890 */ /* 0x000fe4000ff5e03f */
[----:B------:R-:W-:Y:S02]  /*0150*/  UIADD3 UR4, UP3, UR4, 0x4f0, URZ ;  /* 0x000004f004047890 */ /* 0x000fe4000ff7e03f */
[----:B------:R-:W-:-:S02]  /*0160*/  UIADD3.X UR7, URZ, UR5, URZ, UP0, !UPT ;  /* 0x000000053f077290 */ /* 0x000fc400087fe43f */
[----:B------:R-:W-:Y:S02]  /*0170*/  UIADD3.X UR9, URZ, UR5, URZ, UP1, !UPT ;  /* 0x000000053f097290 */ /* 0x000fe40008ffe43f */
[----:B------:R-:W-:Y:S02]  /*0180*/  UIADD3.X UR11, URZ, UR5, URZ, UP2, !UPT ;  /* 0x000000053f0b7290 */ /* 0x000fe400097fe43f */
[----:B------:R-:W-:-:S03]  /*0190*/  UIADD3.X UR5, URZ, UR5, URZ, UP3, !UPT ;  /* 0x000000053f057290 */ /* 0x000fc60009ffe43f */
[----:B------:R2:W-:Y:S02]  /*01a0*/  UTMACCTL.PF [UR6] ;  /* 0x00000000060079b9 */ /* 0x0005e40008040000 */
[----:B------:R2:W-:Y:S02]  /*01b0*/  UTMACCTL.PF [UR8] ;  /* 0x00000000080079b9 */ /* 0x0005e40008040000 */
[----:B------:R2:W-:Y:S02]  /*01c0*/  UTMACCTL.PF [UR10] ;  /* 0x000000000a0079b9 */ /* 0x0005e40008040000 */
[----:B------:R2:W-:Y:S02]  /*01d0*/  UTMACCTL.PF [UR4] ;  /* 0x00000000040079b9 */ /* 0x0005e40008040000 */
[----:B--2---:R-:W-:Y:S01]  /*01e0*/  NOP ;  /* 0x0000000000007918 */ /* 0x004fe20000000000 */
.L_x_1:
[----:B------:R-:W-:Y:S05]  /*01f0*/  BSYNC B0 ;  /* 0x0000000000007941 */ /* 0x000fea0003800000 */
.L_x_0:
[----:B------:R-:W-:Y:S01]  /*0200*/  ULDC.64 UR6, c[0x0][0x590] ;  /* 0x0001640000067ab9 */ /* 0x000fe20000000a00 */
[----:B-1----:R-:W-:Y:S01]  /*0210*/  R2UR UR4, R0 ;  /* 0x00000000000472ca */ /* 0x002fe200000e0000 */
[----:B------:R-:W-:Y:S01]  /*0220*/  ULDC.64 UR56, c[0x0][0x208] ;  /* 0x0000820000387ab9 */ /* 0x000fe20000000a00 */
[----:B------:R-:W-:Y:S02]  /*0230*/  ISETP.NE.U32.AND P2, PT, RZ, UR6, PT ;  /* 0x00000006ff007c0c */ /* 0x000fe4000bf45070 */
[----:B------:R-:W-:Y:S02]  /*0240*/  PRMT R6, RZ, 0x7610, R6 ;  /* 0x00007610ff067816 */ /* 0x000fe40000000006 */
[----:B------:R-:W-:Y:S02]  /*0250*/  ISETP.NE.AND.EX P1, PT, RZ, UR7, PT, P2 ;  /* 0x00000007ff007c0c */ /* 0x000fe4000bf25320 */
[----:B------:R-:W-:Y:S02]  /*0260*/  MOV R2, R4 ;  /* 0x0000000400027202 */ /* 0x000fe40000000f00 */
[----:B------:R-:W-:-:S09]  /*0270*/  MOV R3, R5 ;  /* 0x0000000500037202 */ /* 0x000fd20000000f00 */
[----:B------:R-:W-:Y:S05]  /*0280*/  @P1 BRA `(.L_x_2) ;  /* 0x0000000000301947 */ /* 0x000fea0003800000 */
[----:B------:R-:W-:Y:S02]  /*0290*/  ULDC.64 UR8, c[0x0][0x588] ;  /* 0x0001620000087ab9 */ /* 0x000fe40000000a00 */
[----:B------:R-:W-:-:S04]  /*02a0*/  ISETP.NE.U32.AND P0, PT, RZ, UR8, PT ;  /* 0x00000008ff007c0c */ /* 0x000fc8000bf05070 */
[----:B------:R-:W-:-:S13]  /*02b0*/  ISETP.NE.AND.EX P0, PT, RZ, UR9, PT, P0 ;  /* 0x00000009ff007c0c */ /* 0x000fda000bf05300 */
[----:B------:R-:W-:Y:S05]  /*02c0*/  @!P0 BRA `(.L_x_3) ;  /* 0x0000000000108947 */ /* 0x000fea0003800000 */
[----:B------:R-:W2:Y:S01]  /*02d0*/  LDG.E R0, desc[UR56][R2.64] ;  /* 0x0000003802007981 */ /* 0x000ea2000c1e1900 */
[----:B------:R-:W-:Y:S02]  /*02e0*/  MOV R6, 0x1 ;  /* 0x0000000100067802 */ /* 0x000fe40000000f00 */
[----:B--2---:R-:W-:Y:S01]  /*02f0*/  FSETP.NEU.AND P3, PT, R0, RZ, PT ;  /* 0x000000ff0000720b */ /* 0x004fe20003f6d000 */
[----:B------:R-:W-:-:S12]  /*0300*/  BRA `(.L_x_2) ;  /* 0x0000000000107947 */ /* 0x000fd80003800000 */
.L_x_3:
[----:B------:R-:W-:Y:S01]  /*0310*/  ULDC UR5, c[0x0][0x580] ;  /* 0x0001600000057ab9 */ /* 0x000fe20000000800 */
[----:B------:R-:W-:Y:S02]  /*0320*/  MOV R6, 0x1 ;  /* 0x0000000100067802 */ /* 0x000fe40000000f00 */
[----:B------:R-:W-:Y:S02]  /*0330*/  CS2R R2, SRZ ;  /* 0x0000000000027805 */ /* 0x000fe4000001ff00 */
[----:B------:R-:W-:-:S13]  /*0340*/  FSETP.NEU.AND P3, PT, RZ, UR5, PT ;  /* 0x00000005ff007c0b */ /* 0x000fda000bf6d000 */
.L_x_2:
[----:B------:R-:W-:Y:S02]  /*0350*/  ISETP.NE.U32.AND P0, PT, R2, RZ, PT ;  /* 0x000000ff0200720c */ /* 0x000fe40003f05070 */
[----:B------:R-:W-:Y:S02]  /*0360*/  ISETP.NE.AND.EX P2, PT, RZ, UR7, PT, P2 ;  /* 0x00000007ff007c0c */ /* 0x000fe4000bf45320 */
[----:B------:R-:W-:Y:S02]  /*0370*/  ISETP.NE.AND.EX P0, PT, R3, RZ, PT, P0 ;  /* 0x000000ff0300720c */ /* 0x000fe40003f05300 */
[----:B------:R-:W-:-:S11]  /*0380*/  MOV R0, 0x1 ;  /* 0x0000000100007802 */ /* 0x000fd60000000f00 */
[----:B------:R-:W-:Y:S05]  /*0390*/  @P0 BRA P2, `(.L_x_4) ;  /* 0x0000000000300947 */ /* 0x000fea0001000000 */
[----:B------:R-:W-:Y:S02]  /*03a0*/  ISETP.NE.U32.AND P2, PT, RZ, UR6, PT ;  /* 0x00000006ff007c0c */ /* 0x000fe4000bf45070 */
[----:B------:R-:W-:Y:S02]  /*03b0*/  ISETP.NE.U32.AND P0, PT, R2, RZ, PT ;  /* 0x000000ff0200720c */ /* 0x000fe40003f05070 */
[----:B------:R-:W-:Y:S02]  /*03c0*/  ISETP.NE.AND.EX P2, PT, RZ, UR7, PT, P2 ;  /* 0x00000007ff007c0c */ /* 0x000fe4000bf45320 */
[----:B------:R-:W-:Y:S02]  /*03d0*/  PRMT R0, R6, 0x9910, RZ ;  /* 0x0000991006007816 */ /* 0x000fe400000000ff */
[----:B------:R-:W-:Y:S02]  /*03e0*/  ISETP.NE.AND.EX P0, PT, R3, RZ, PT, P0 ;  /* 0x000000ff0300720c */ /* 0x000fe40003f05300 */
[----:B------:R-:W-:-:S02]  /*03f0*/  ISETP.NE.AND P4, PT, R0, RZ, PT ;  /* 0x000000ff0000720c */ /* 0x000fc40003f85270 */
[----:B------:R-:W-:Y:S02]  /*0400*/  SEL R3, RZ, 0xffffffff, P3 ;  /* 0xffffffffff037807 */ /* 0x000fe40001800000 */
[----:B------:R-:W-:-:S04]  /*0410*/  SEL R0, RZ, 0xffffffff, P0 ;  /* 0xffffffffff007807 */ /* 0x000fc80000000000 */
[----:B------:R-:W-:-:S04]  /*0420*/  @P2 SEL R3, R0, R3, !P4 ;  /* 0x0000000300032207 */ /* 0x000fc80006000000 */
[----:B------:R-:W-:-:S04]  /*0430*/  LOP3.LUT R3, R3, 0x1, RZ, 0xc0, !PT ;  /* 0x0000000103037812 */ /* 0x000fc800078ec0ff */
[----:B------:R-:W-:-:S04]  /*0440*/  ISETP.NE.U32.AND P0, PT, R3, 0x1, PT ;  /* 0x000000010300780c */ /* 0x000fc80003f05070 */
[----:B------:R-:W-:-:S09]  /*0450*/  SEL R0, RZ, 0x1, !P0 ;  /* 0x00000001ff007807 */ /* 0x000fd20004000000 */
.L_x_4:
[----:B------:R-:W1:Y:S01]  /*0460*/  SHFL.IDX PT, R2, R8, RZ, 0x1f ;  /* 0x00001fff08027589 */ /* 0x000e6200000e0000 */
[----:B------:R-:W-:Y:S02]  /*0470*/  UISETP.NE.AND UP0, UPT, UR47, URZ, UPT ;  /* 0x0000003f2f00728c */ /* 0x000fe4000bf05270 */
[----:B------:R-:W-:Y:S02]  /*0480*/  UISETP.NE.AND UP1, UPT, UR4, URZ, UPT ;  /* 0x0000003f0400728c */ /* 0x000fe4000bf25270 */
[----:B------:R-:W-:Y:S02]  /*0490*/  UP2UR UR53, UPR, URZ, 0x1 ;  /* 0x000000013f357883 */ /* 0x000fe40008000000 */
[----:B------:R-:W-:Y:S02]  /*04a0*/  UISETP.EQ.OR UP0, UPT, UR47, 0x3, !UP0 ;  /* 0x000000032f00788c */ /* 0x000fe4000c702670 */
[----:B------:R-:W-:Y:S02]  /*04b0*/  UIADD3 UR9, UR4, -0x1, URZ ;  /* 0xffffffff04097890 */ /* 0x000fe4000fffe03f */
[----:B------:R-:W-:Y:S01]  /*04c0*/  UISETP.EQ.AND UP0, UPT, UR4, URZ, UP0 ;  /* 0x0000003f0400728c */ /* 0x000fe20008702270 */
[----:B-1----:R-:W-:-:S13]  /*04d0*/  ISETP.NE.AND P0, PT, R2, RZ, PT ;  /* 0x000000ff0200720c */ /* 0x002fda0003f05270 */
[----:B------:R-:W-:Y:S05]  /*04e0*/  @P0 BRA `(.L_x_5) ;  /* 0x0000000000680947 */ /* 0x000fea0003800000 */
[----:B------:R-:W1:Y:S01]  /*04f0*/  S2UR UR8, SR_CgaCtaId ;  /* 0x00000000000879c3 */ /* 0x000e620000008800 */
[----:B------:R-:W-:Y:S01]  /*0500*/  UMOV UR4, 0x400 ;  /* 0x0000040000047882 */ /* 0x000fe20000000000 */
[----:B------:R-:W-:Y:S01]  /*0510*/  UMOV UR5, 0x1 ;  /* 0x0000000100057882 */ /* 0x000fe20000000000 */
[----:B------:R-:W-:Y:S01]  /*0520*/  UMOV UR6, 0x4 ;  /* 0x0000000400067882 */ /* 0x000fe20000000000 */
[----:B------:R-:W-:Y:S01]  /*0530*/  ELECT P0, URZ, PT ;  /* 0x00000000003f782f */ /* 0x000fe20003800000 */
[----:B------:R-:W-:-:S04]  /*0540*/  UIADD3 UR6, -UR6, 0x100000, URZ ;  /* 0x0010000006067890 */ /* 0x000fc8000fffe13f */
[----:B------:R-:W-:Y:S02]  /*0550*/  USHF.L.U32 UR7, UR6, 0xb, URZ ;  /* 0x0000000b06077899 */ /* 0x000fe4000800063f */
[----:B------:R-:W-:Y:S02]  /*0560*/  USHF.L.U32 UR6, UR6, 0x1, URZ ;  /* 0x0000000106067899 */ /* 0x000fe4000800063f */
[----:B-1----:R-:W-:Y:S02]  /*0570*/  ULEA UR8, UR8, UR4, 0x18 ;  /* 0x0000000408087291 */ /* 0x002fe4000f8ec03f */
[----:B------:R-:W-:-:S04]  /*0580*/  UIADD3 UR4, -UR5, 0x100000, URZ ;  /* 0x0010000005047890 */ /* 0x000fc8000fffe13f */
[----:B------:R-:W-:Y:S02]  /*0590*/  USHF.L.U32 UR5, UR4, 0xb, URZ ;  /* 0x0000000b04057899 */ /* 0x000fe4000800063f */
[----:B------:R-:W-:Y:S01]  /*05a0*/  USHF.L.U32 UR4, UR4, 0x1, URZ ;  /* 0x0000000104047899 */ /* 0x000fe2000800063f */
[----:B------:R-:W1:Y:S11]  /*05b0*/  FENCE.VIEW.ASYNC.S ;  /* 0x00000000000073c6 */ /* 0x000e760000000000 */
[----:B-1----:R1:W2:Y:S01]  /*05c0*/  SYNCS.EXCH.64 URZ, [UR8], UR4 ;  /* 0x00000004083f75b2 */ /* 0x0022a20008000100 */
[----:B------:R1:W3:Y:S01]  /*05d0*/  SYNCS.EXCH.64 URZ, [UR8+0x30], UR6 ;  /* 0x00003006083f75b2 */ /* 0x0002e20008000100 */
[----:B------:R1:W4:Y:S01]  /*05e0*/  SYNCS.EXCH.64 URZ, [UR8+0x8], UR4 ;  /* 0x00000804083f75b2 */ /* 0x0003220008000100 */
[----:B------:R1:W1:Y:S01]  /*05f0*/  SYNCS.EXCH.64 URZ, [UR8+0x38], UR6 ;  /* 0x00003806083f75b2 */ /* 0x0002620008000100 */
        /* <DEDUP_REMOVED lines=8> */
[----:B------:R-:W-:Y:S01]  /*0680*/  NOP ;  /* 0x0000000000007918 */ /* 0x000fe20000000000 */
.L_x_5:
[----:B------:R-:W5:Y:S01]  /*0690*/  SHFL.IDX PT, R3, R8, RZ, 0x1f ;  /* 0x00001fff08037589 */ /* 0x000f6200000e0000 */
[----:B------:R-:W-:Y:S01]  /*06a0*/  NOP ;  /* 0x0000000000007918 */ /* 0x000fe20000000000 */
[----:B-----5:R-:W-:-:S13]  /*06b0*/  ISETP.NE.AND P0, PT, R3, RZ, PT ;  /* 0x000000ff0300720c */ /* 0x020fda0003f05270 */
[----:B------:R-:W-:Y:S05]  /*06c0*/  @P0 BRA `(.L_x_6) ;  /* 0x0000000000580947 */ /* 0x000fea0003800000 */
[----:B-1----:R-:W1:Y:S01]  /*06d0*/  S2UR UR5, SR_CgaCtaId ;  /* 0x00000000000579c3 */ /* 0x002e620000008800 */
[----:B------:R-:W-:Y:S01]  /*06e0*/  UMOV UR4, 0x400 ;  /* 0x0000040000047882 */ /* 0x000fe20000000000 */
[----:B------:R-:W-:Y:S01]  /*06f0*/  UMOV UR6, 0x20 ;  /* 0x0000002000067882 */ /* 0x000fe20000000000 */
[----:B------:R-:W-:Y:S01]  /*0700*/  UMOV UR7, 0x100 ;  /* 0x0000010000077882 */ /* 0x000fe20000000000 */
[----:B------:R-:W-:Y:S01]  /*0710*/  ELECT P0, URZ, PT ;  /* 0x00000000003f782f */ /* 0x000fe20003800000 */
[----:B-1----:R-:W-:Y:S02]  /*0720*/  ULEA UR8, UR5, UR4, 0x18 ;  /* 0x0000000405087291 */ /* 0x002fe4000f8ec03f */
[----:B------:R-:W-:-:S04]  /*0730*/  UIADD3 UR4, -UR6, 0x100000, URZ ;  /* 0x0010000006047890 */ /* 0x000fc8000fffe13f */
[----:B------:R-:W-:Y:S02]  /*0740*/  USHF.L.U32 UR5, UR4, 0xb, URZ ;  /* 0x0000000b04057899 */ /* 0x000fe4000800063f */
[----:B------:R-:W-:Y:S02]  /*0750*/  USHF.L.U32 UR4, UR4, 0x1, URZ ;  /* 0x0000000104047899 */ /* 0x000fe4000800063f */
[----:B------:R-:W-:-:S04]  /*0760*/  UIADD3 UR6, -UR7, 0x100000, URZ ;  /* 0x0010000007067890 */ /* 0x000fc8000fffe13f */
[----:B------:R-:W-:Y:S02]  /*0770*/  USHF.L.U32 UR7, UR6, 0xb, URZ ;  /* 0x0000000b06077899 */ /* 0x000fe4000800063f */
[----:B------:R-:W-:Y:S01]  /*0780*/  USHF.L.U32 UR6, UR6, 0x1, URZ ;  /* 0x0000000106067899 */ /* 0x000fe2000800063f */
[----:B------:R-:W1:Y:S03]  /*0790*/  FENCE.VIEW.ASYNC.S ;  /* 0x00000000000073c6 */ /* 0x000e660000000000 */
[----:B-1----:R1:W1:Y:S08]  /*07a0*/  SYNCS.EXCH.64 URZ, [UR8+0x60], UR4 ;  /* 0x00006004083f75b2 */ /* 0x0022700008000100 */
        /* <DEDUP_REMOVED lines=8> */
.L_x_6:
[----:B-1----:R-:W1:Y:S01]  /*0830*/  S2UR UR8, SR_CTAID.X ;  /* 0x00000000000879c3 */ /* 0x002e620000002500 */
[----:B------:R-:W5:Y:S01]  /*0840*/  SHFL.IDX PT, R8, R8, RZ, 0x1f ;  /* 0x00001fff08087589 */ /* 0x000f6200000e0000 */
[----:B------:R-:W-:Y:S02]  /*0850*/  SHF.R.S32.HI R3, RZ, 0x1f, R9 ;  /* 0x0000001fff037819 */ /* 0x000fe40000011409 */
[----:B------:R-:W-:Y:S02]  /*0860*/  ELECT P0, URZ, PT ;  /* 0x00000000003f782f */ /* 0x000fe40003800000 */
[----:B------:R-:W-:Y:S01]  /*0870*/  SHF.R.S32.HI R11, RZ, 0x1f, R2 ;  /* 0x0000001fff0b7819 */ /* 0x000fe20000011402 */
[----:B------:R-:W2:Y:S01]  /*0880*/  S2R R6, SR_CTAID.Y ;  /* 0x0000000000067919 */ /* 0x000ea20000002600 */
[-C--:B------:R-:W-:Y:S01]  /*0890*/  LEA.HI R3, R3, R9.reuse, RZ, 0x7 ;  /* 0x0000000903037211 */ /* 0x080fe200078f38ff */
[----:B------:R-:W-:Y:S01]  /*08a0*/  ULDC UR4, c[0x0][0x150] ;  /* 0x0000540000047ab9 */ /* 0x000fe20000000800 */
[----:B------:R-:W-:Y:S01]  /*08b0*/  LEA.HI R11, R11, R2, RZ, 0x2 ;  /* 0x000000020b0b7211 */ /* 0x000fe200078f10ff */
[----:B------:R-:W3:Y:S01]  /*08c0*/  LDC R15, c[0x0][0x148] ;  /* 0x00005200ff0f7b82 */ /* 0x000ee20000000800 */
[----:B------:R-:W-:Y:S01]  /*08d0*/  LOP3.LUT R3, R3, 0xffffff80, RZ, 0xc0, !PT ;  /* 0xffffff8003037812 */ /* 0x000fe200078ec0ff */
[----:B------:R-:W-:Y:S01]  /*08e0*/  NOP ;  /* 0x0000000000007918 */ /* 0x000fe20000000000 */
[----:B------:R-:W-:Y:S01]  /*08f0*/  LOP3.LUT R11, R11, 0x3ffffffc, RZ, 0xc0, !PT ;  /* 0x3ffffffc0b0b7812 */ /* 0x000fe200078ec0ff */
[----:B------:R-:W-:Y:S01]  /*0900*/  USEL UR46, URZ, 0x1, !UP0 ;  /* 0x000000013f2e7887 */ /* 0x000fe2000c000000 */
[----:B------:R-:W-:Y:S01]  /*0910*/  IADD3 R3, -R3, R9, RZ ;  /* 0x0000000903037210 */ /* 0x000fe20007ffe1ff */
[----:B------:R-:W-:Y:S01]  /*0920*/  UMOV UR38, 0x1 ;  /* 0x0000000100267882 */ /* 0x000fe20000000000 */
[----:B------:R-:W-:-:S02]  /*0930*/  IADD3 R2, R2, -R11, RZ ;  /* 0x8000000b02027210 */ /* 0x000fc40007ffe0ff */
[----:B------:R-:W-:-:S04]  /*0940*/  SHF.R.S32.HI R10, RZ, 0x1f, R3 ;  /* 0x0000001fff0a7819 */ /* 0x000fc80000011403 */
[----:B------:R-:W-:Y:S02]  /*0950*/  LEA.HI R10, R10, R3, RZ, 0x3 ;  /* 0x000000030a0a7211 */ /* 0x000fe400078f18ff */
[----:B-1----:R-:W-:Y:S02]  /*0960*/  I2FP.F32.U32 R12, UR8 ;  /* 0x00000008000c7c45 */ /* 0x002fe40008201000 */
[----:B-----5:R-:W-:Y:S02]  /*0970*/  ISETP.NE.OR P0, PT, R8, RZ, !P0 ;  /* 0x000000ff0800720c */ /* 0x020fe40004705670 */
[--C-:B------:R-:W-:Y:S01]  /*0980*/  SHF.R.S32.HI R8, RZ, 0x3, R10.reuse ;  /* 0x00000003ff087819 */ /* 0x100fe2000001140a */
[----:B------:R-:W-:Y:S01]  /*0990*/  FMUL R12, R12, UR4 ;  /* 0x000000040c0c7c20 */ /* 0x000fe20008400000 */
[----:B------:R-:W-:Y:S01]  /*09a0*/  SHF.R.S32.HI R9, RZ, 0x1f, R10 ;  /* 0x0000001fff097819 */ /* 0x000fe2000001140a */
[----:B------:R-:W-:Y:S01]  /*09b0*/  ULDC UR4, c[0x0][0x154] ;  /* 0x0000550000047ab9 */ /* 0x000fe20000000800 */
[----:B------:R-:W1:Y:S02]  /*09c0*/  LDC R10, c[0x0][0x144] ;  /* 0x00005100ff0a7b82 */ /* 0x000e640000000800 */
[----:B------:R-:W-:Y:S01]  /*09d0*/  LEA.HI R9, R9, R8, RZ, 0x2 ;  /* 0x0000000809097211 */ /* 0x000fe200078f10ff */
[----:B------:R-:W5:Y:S03]  /*09e0*/  F2I.U32.TRUNC.NTZ R12, R12 ;  /* 0x0000000c000c7305 */ /* 0x000f66000020f000 */
[----:B------:R-:W-:Y:S01]  /*09f0*/  LOP3.LUT R9, R9, 0xfffffffc, RZ, 0xc0, !PT ;  /* 0xfffffffc09097812 */ /* 0x000fe200078ec0ff */
[----:B------:R-:W-:Y:S01]  /*0a00*/  VOTEU.ALL UP2, P0 ;  /* 0x00000000003f7886 */ /* 0x000fe20000040000 */
[----:B------:R-:W-:-:S02]  /*0a10*/  VOTEU.ALL UP3, P0 ;  /* 0x00000000003f7886 */ /* 0x000fc40000060000 */
[----:B------:R-:W-:Y:S02]  /*0a20*/  IADD3 R9, R8, -R9, RZ ;  /* 0x8000000908097210 */ /* 0x000fe40007ffe0ff */
[----:B------:R-:W4:Y:S01]  /*0a30*/  @!UP2 S2UR UR7, SR_CgaCtaId ;  /* 0x000000000007a9c3 */ /* 0x000f220000008800 */
[----:B------:R-:W-:Y:S01]  /*0a40*/  @!UP2 UMOV UR6, 0x400 ;  /* 0x000004000006a882 */ /* 0x000fe20000000000 */
[----:B------:R-:W-:Y:S02]  /*0a50*/  LEA R2, R2, R9, 0x2 ;  /* 0x0000000902027211 */ /* 0x000fe400078e10ff */
[----:B--2---:R-:W-:Y:S02]  /*0a60*/  I2FP.F32.U32 R9, R6 ;  /* 0x0000000600097245 */ /* 0x004fe40000201000 */
[----:B------:R-:W-:Y:S02]  /*0a70*/  LEA.HI R8, R2, R2, RZ, 0x1 ;  /* 0x0000000202087211 */ /* 0x000fe400078f08ff */
[----:B-----5:R-:W-:Y:S01]  /*0a80*/  IADD3 R13, -R12, RZ, RZ ;  /* 0x000000ff0c0d7210 */ /* 0x020fe20007ffe1ff */
[----:B------:R-:W-:Y:S01]  /*0a90*/  FMUL R11, R9, UR4 ;  /* 0x00000004090b7c20 */ /* 0x000fe20008400000 */
[----:B------:R-:W-:Y:S01]  /*0aa0*/  LOP3.LUT R9, R8, 0xfffffffe, RZ, 0xc0, !PT ;  /* 0xfffffffe08097812 */ /* 0x000fe200078ec0ff */
[----:B------:R-:W-:-:S02]  /*0ab0*/  UMOV UR4, 0x20 ;  /* 0x0000002000047882 */ /* 0x000fc40000000000 */
[----:B-1----:R-:W-:Y:S01]  /*0ac0*/  IMAD R8, R10, R13, UR8 ;  /* 0x000000080a087e24 */ /* 0x002fe2000f8e020d */
[----:B------:R-:W-:Y:S01]  /*0ad0*/  IADD3 R9, R2, -R9, RZ ;  /* 0x8000000902097210 */ /* 0x000fe20007ffe0ff */
[----:B------:R-:W1:Y:S01]  /*0ae0*/  F2I.U32.TRUNC.NTZ R11, R11 ;  /* 0x0000000b000b7305 */ /* 0x000e62000020f000 */
[----:B------:R-:W-:-:S04]  /*0af0*/  @!UP2 UIADD3 UR4, -UR4, 0x100000, URZ ;  /* 0x001000000404a890 */ /* 0x000fc8000fffe13f */
[----:B------:R-:W-:Y:S02]  /*0b00*/  @!UP2 USHF.L.U32 UR5, UR4, 0xb, URZ ;  /* 0x0000000b0405a899 */ /* 0x000fe4000800063f */
[----:B------:R-:W-:Y:S01]  /*0b10*/  @!UP2 USHF.L.U32 UR4, UR4, 0x1, URZ ;  /* 0x000000010404a899 */ /* 0x000fe2000800063f */
[----:B------:R-:W2:Y:S01]  /*0b20*/  LDC R10, c[0x0][0x140] ;  /* 0x00005000ff0a7b82 */ /* 0x000ea20000000800 */
[----:B------:R-:W-:Y:S02]  /*0b30*/  ISETP.NE.AND P2, PT, R9, R8, PT ;  /* 0x000000080900720c */ /* 0x000fe40003f45270 */
[----:B------:R-:W-:-:S04]  /*0b40*/  SHF.L.U32 R9, R2, 0x2, RZ ;  /* 0x0000000202097819 */ /* 0x000fc800000006ff */
[----:B------:R-:W-:Y:S01]  /*0b50*/  LOP3.LUT R14, R2, 0xc, R9, 0x78, !PT ;  /* 0x0000000c020e7812 */ /* 0x000fe200078e7809 */
[----:B----4-:R-:W-:Y:S01]  /*0b60*/  @!UP2 ULEA UR6, UR7, UR6, 0x18 ;  /* 0x000000060706a291 */ /* 0x010fe2000f8ec03f */
[----:B------:R-:W-:Y:S01]  /*0b70*/  VOTEU.ALL UP2, P0 ;  /* 0x00000000003f7886 */ /* 0x000fe20000040000 */
[----:B------:R-:W-:Y:S02]  /*0b80*/  LOP3.LUT P0, RZ, R3, 0x7, RZ, 0xc0, !PT ;  /* 0x0000000703ff7812 */ /* 0x000fe4000780c0ff */
[----:B------:R4:W-:Y:S01]  /*0b90*/  STL [R1+0x4ac], R14 ;  /* 0x0004ac0e01007387 */ /* 0x0009e20000100800 */
[----:B-1----:R-:W-:Y:S02]  /*0ba0*/  IADD3 R16, -R11, RZ, RZ ;  /* 0x000000ff0b107210 */ /* 0x002fe40007ffe1ff */
[C---:B------:R-:W-:Y:S02]  /*0bb0*/  @P2 LEA.HI R2, R14.reuse, R14, RZ, 0x1 ;  /* 0x0000000e0e022211 */ /* 0x040fe400078f08ff */
[----:B------:R-:W-:Y:S01]  /*0bc0*/  ISETP.LT.U32.AND P0, PT, R14, 0x2, !P0 ;  /* 0x000000020e00780c */ /* 0x000fe20004701070 */
[----:B---3--:R-:W-:Y:S01]  /*0bd0*/  IMAD R9, R15, R16, R6 ;  /* 0x000000100f097224 */ /* 0x008fe200078e0206 */
[----:B------:R-:W-:Y:S01]  /*0be0*/  @P2 SHF.R.S32.HI R2, RZ, 0x1, R2 ;  /* 0x00000001ff022819 */ /* 0x000fe20000011402 */
[----:B------:R-:W1:Y:S02]  /*0bf0*/  FENCE.VIEW.ASYNC.S ;  /* 0x00000000000073c6 */ /* 0x000e640000000000 */
[----:B-1----:R4:W1:Y:S01]  /*0c00*/  @!UP2 SYNCS.EXCH.64 URZ, [UR6+0xa0], UR4 ;  /* 0x0000a004063fa5b2 */ /* 0x0028620008000100 */
[----:B------:R-:W-:Y:S01]  /*0c10*/  SEL R3, RZ, 0x1, !P0 ;  /* 0x00000001ff037807 */ /* 0x000fe20004000000 */
[----:B------:R-:W-:Y:S01]  /*0c20*/  UISETP.EQ.AND UP2, UPT, UR47, 0x2, !UP1 ;  /* 0x000000022f00788c */ /* 0x000fe2000cf42270 */
[----:B------:R-:W-:-:S02]  /*0c30*/  @P2 ISETP.NE.AND P3, PT, R2, R9, PT ;  /* 0x000000090200220c */ /* 0x000fc40003f65270 */
[----:B------:R-:W-:Y:S01]  /*0c40*/  MOV R2, 0x1 ;  /* 0x0000000100027802 */ /* 0x000fe20000000f00 */
[----:B------:R-:W-:Y:S01]  /*0c50*/  USEL UR45, URZ, 0x1, !UP2 ;  /* 0x000000013f2d7887 */ /* 0x000fe2000d000000 */
[----:B------:R-:W-:Y:S02]  /*0c60*/  @P2 SEL R2, RZ, 0x1, P3 ;  /* 0x00000001ff022807 */ /* 0x000fe40001800000 */
[----:B--2---:R-:W-:Y:S02]  /*0c70*/  ISETP.EQ.U32.AND P4, PT, R10, 0x1, PT ;  /* 0x000000010a00780c */ /* 0x004fe40003f82070 */
[----:B------:R-:W-:-:S05]  /*0c80*/  LOP3.LUT R2, R2, R3, RZ, 0xc0, !PT ;  /* 0x0000000302027212 */ /* 0x000fca00078ec0ff */
[----:B------:R4:W-:Y:S01]  /*0c90*/  STL [R1+0x4a4], R2 ;  /* 0x0004a40201007387 */ /* 0x0009e20000100800 */
[----:B------:R4:W2:Y:S01]  /*0ca0*/  @!UP3 SYNCS.EXCH.64 URZ, [UR6+0xa8], UR4 ;  /* 0x0000a804063fb5b2 */ /* 0x0008a20008000100 */
[----:B------:R-:W-:Y:S01]  /*0cb0*/  UISETP.GE.U32.AND UP3, UPT, UR9, 0x2, UPT ;  /* 0x000000020900788c */ /* 0x000fe2000bf66070 */
[----:B------:R-:W-:-:S03]  /*0cc0*/  NOP ;  /* 0x0000000000007918 */ /* 0x000fc60000000000 */
[----:B------:R-:W-:Y:S02]  /*0cd0*/  USEL UR45, UR45, 0x2, UP3 ;  /* 0x000000022d2d7887 */ /* 0x000fe40009800000 */
[----:B------:R-:W-:Y:S01]  /*0ce0*/  USEL UR46, UR46, 0x2, UP3 ;  /* 0x000000022e2e7887 */ /* 0x000fe20009800000 */
[----:B-1----:R-:W-:Y:S11]  /*0cf0*/  @!P4 BRA `(.L_x_7) ;  /* 0x000000000008c947 */ /* 0x002ff60003800000 */
[----:B--2---:R-:W-:Y:S01]  /*0d00*/  UCGABAR_ARV ;  /* 0x00000000000079c7 */ /* 0x004fe20008000000 */
[----:B------:R-:W-:Y:S05]  /*0d10*/  BRA `(.L_x_8) ;  /* 0x0000000000047947 */ /* 0x000fea0003800000 */
.L_x_7:
[----:B--2---:R-:W-:Y:S01]  /*0d20*/  NOP ;  /* 0x0000000000007918 */ /* 0x004fe20000000000 */
.L_x_8:
[----:B----4-:R-:W1:Y:S01]  /*0d30*/  LDC R2, c[0x0][0x904] ;  /* 0x00024100ff027b82 */ /* 0x010e620000000800 */
[----:B------:R-:W-:Y:S02]  /*0d40*/  MOV R3, RZ ;  /* 0x000000ff00037202 */ /* 0x000fe40000000f00 */
[----:B-1----:R-:W-:Y:S02]  /*0d50*/  ISETP.NE.AND P2, PT, R2, 0x1, PT ;  /* 0x000000010200780c */ /* 0x002fe40003f45270 */
[----:B------:R-:W-:-:S11]  /*0d60*/  MOV R2, UR8 ;  /* 0x0000000800027c02 */ /* 0x000fd60008000f00 */
[----:B------:R-:W1:Y:S01]  /*0d70*/  @P2 LDC R11, c[0x0][0x10] ;  /* 0x00000400ff0b2b82 */ /* 0x000e620000000800 */
[----:B------:R-:W-:Y:S02]  /*0d80*/  @P2 MOV R7, RZ ;  /* 0x000000ff00072202 */ /* 0x000fe40000000f00 */
[----:B------:R-:W-:-:S05]  /*0d90*/  @P2 MOV R13, RZ ;  /* 0x000000ff000d2202 */ /* 0x000fca0000000f00 */
[----:B------:R-:W2:Y:S01]  /*0da0*/  @!P2 LDC R9, c[0x0][0xc] ;  /* 0x00000300ff09ab82 */ /* 0x000ea20000000800 */
[----:B------:R-:W-:Y:S01]  /*0db0*/  ULDC UR4, c[0x0][0xc] ;  /* 0x0000030000047ab9 */ /* 0x000fe20000000800 */
[----:B------:R-:W-:Y:S01]  /*0dc0*/  ULDC UR5, c[0x0][0x10] ;  /* 0x0000040000057ab9 */ /* 0x000fe20000000800 */
[----:B------:R-:W-:Y:S01]  /*0dd0*/  ULDC UR6, c[0x0][0x14] ;  /* 0x0000050000067ab9 */ /* 0x000fe20000000800 */
[----:B------:R-:W-:-:S04]  /*0de0*/  UIMAD.WIDE.U32 UR4, UR4, UR5, URZ ;  /* 0x00000005040472a5 */ /* 0x000fc8000f8e003f */
[----:B------:R-:W-:Y:S02]  /*0df0*/  UIMAD.WIDE.U32 UR54, UR4, UR6, URZ ;  /* 0x00000006043672a5 */ /* 0x000fe4000f8e003f */
[----:B------:R-:W-:-:S04]  /*0e00*/  UIMAD UR39, UR5, UR6, URZ ;  /* 0x00000006052772a4 */ /* 0x000fc8000f8e023f */
[----:B------:R-:W-:Y:S01]  /*0e10*/  UIADD3 UR39, UR55, UR39, URZ ;  /* 0x0000002737277290 */ /* 0x000fe2000fffe03f */
[----:B-1----:R-:W-:-:S03]  /*0e20*/  @P2 IMAD.WIDE.U32 R10, R11, UR8, R6 ;  /* 0x000000080b0a2c25 */ /* 0x002fc6000f8e0006 */
[----:B------:R-:W-:Y:S02]  /*0e30*/  @P2 MOV R12, R10 ;  /* 0x0000000a000c2202 */ /* 0x000fe40000000f00 */
[----:B------:R-:W-:Y:S01]  /*0e40*/  @P2 IADD3 R14, R11, R13, RZ ;  /* 0x0000000d0b0e2210 */ /* 0x000fe20007ffe0ff */
[----:B--2---:R-:W-:-:S03]  /*0e50*/  @!P2 IMAD.WIDE.U32 R2, R6, R9, R2 ;  /* 0x000000090602a225 */ /* 0x004fc600078e0002 */
[----:B------:R-:W-:Y:S02]  /*0e60*/  @!P2 MOV R12, R2 ;  /* 0x00000002000ca202 */ /* 0x000fe40000000f00 */
[----:B------:R-:W-:-:S03]  /*0e70*/  @!P2 MOV R14, R3 ;  /* 0x00000003000ea202 */ /* 0x000fc60000000f00 */
[----:B------:R1:W-:Y:S04]  /*0e80*/  STL [R1+0x4b0], R12 ;  /* 0x0004b00c01007387 */ /* 0x0003e80000100800 */
[----:B------:R1:W-:Y:S01]  /*0e90*/  STL [R1+0x4b4], R14 ;  /* 0x0004b40e01007387 */ /* 0x0003e20000100800 */
[----:B------:R-:W-:Y:S05]  /*0ea0*/  @!P4 BRA `(.L_x_9) ;  /* 0x00000000000cc947 */ /* 0x000fea0003800000 */
[----:B------:R-:W-:Y:S01]  /*0eb0*/  UCGABAR_WAIT ;  /* 0x0000000000007dc7 */ /* 0x000fe20008000000 */
[----:B------:R-:W-:Y:S01]  /*0ec0*/  CCTL.IVALL ;  /* 0x00000000ff00798f */ /* 0x000fe20002000000 */
[----:B------:R-:W-:Y:S05]  /*0ed0*/  BRA `(.L_x_10) ;  /* 0x0000000000047947 */ /* 0x000fea0003800000 */
.L_x_9:
[----:B------:R-:W-:Y:S06]  /*0ee0*/  BAR.SYNC.DEFER_BLOCKING 0x0 ;  /* 0x0000000000007b1d */ /* 0x000fec0000010000 */
.L_x_10:
[----:B------:R-:W-:Y:S01]  /*0ef0*/  PLOP3.LUT P0, PT, PT, PT, UP1, 0x80, 0x0 ;  /* 0x000000000000781c */ /* 0x000fe20003f0f018 */
[----:B------:R-:W2:-:S12]  /*0f00*/  S2UR UR37, SR_CgaCtaId ;  /* 0x00000000002579c3 */ /* 0x000e980000008800 */
[----:B------:R-:W-:Y:S05]  /*0f10*/  @!P0 BRA `(.L_x_11) ;  /* 0x000001bc00988947 */ /* 0x000fea0003800000 */
[----:B------:R-:W-:-:S06]  /*0f20*/  UISETP.GT.U32.AND UP0, UPT, UR9, 0x1, UPT ;  /* 0x000000010900788c */ /* 0x000fcc000bf04070 */
[----:B------:R-:W-:-:S13]  /*0f30*/  PLOP3.LUT P0, PT, PT, PT, UP0, 0x80, 0x0 ;  /* 0x000000000000781c */ /* 0x000fda0003f0f008 */
[----:B--2---:R-:W-:Y:S05]  /*0f40*/  @P0 EXIT ;  /* 0x000000000000094d */ /* 0x004fea0003800000 */
[----:B------:R-:W-:Y:S01]  /*0f50*/  PRMT R3, RZ, 0x7610, R3 ;  /* 0x00007610ff037816 */ /* 0x000fe20000000003 */
[----:B------:R-:W-:Y:S01]  /*0f60*/  ULDC.64 UR4, c[0x0][0x8f8] ;  /* 0x00023e0000047ab9 */ /* 0x000fe20000000a00 */
[----:B------:R-:W-:Y:S01]  /*0f70*/  MOV R2, 0xffffffff ;  /* 0xffffffff00027802 */ /* 0x000fe20000000f00 */
[----:B------:R-:W-:Y:S01]  /*0f80*/  UMOV UR52, 0xffffffff ;  /* 0xffffffff00347882 */ /* 0x000fe20000000000 */
[----:B------:R-:W-:Y:S01]  /*0f90*/  ISETP.GE.U32.AND P0, PT, R12, UR4, PT ;  /* 0x000000040c007c0c */ /* 0x000fe2000bf06070 */
[----:B------:R2:W-:Y:S01]  /*0fa0*/  STL.S16 [R1+0x4c8], R3 ;  /* 0x0004c80301007387 */ /* 0x0005e20000100600 */
[----:B------:R-:W-:Y:S01]  /*0fb0*/  UMOV UR43, 0xffffffff ;  /* 0xffffffff002b7882 */ /* 0x000fe20000000000 */
[----:B------:R-:W-:Y:S02]  /*0fc0*/  PRMT R0, RZ, 0x7610, R0 ;  /* 0x00007610ff007816 */ /* 0x000fe40000000000 */
[----:B------:R2:W-:Y:S01]  /*0fd0*/  STL [R1+0x4c4], R2 ;  /* 0x0004c40201007387 */ /* 0x0005e20000100800 */
[----:B------:R-:W-:-:S13]  /*0fe0*/  ISETP.GE.U32.AND.EX P0, PT, R14, UR5, PT, P0 ;  /* 0x000000050e007c0c */ /* 0x000fda000bf06100 */
[----:B--2---:R-:W-:Y:S05]  /*0ff0*/  @P0 BRA `(.L_x_12) ;  /* 0x0000000400340947 */ /* 0x004fea0003800000 */
[----:B------:R-:W2:Y:S01]  /*1000*/  LDC.64 R18, c[0x0][0x8d0] ;  /* 0x00023400ff127b82 */ /* 0x000ea20000000a00 */
[----:B------:R-:W-:Y:S02]  /*1010*/  MOV R2, R12 ;  /* 0x0000000c00027202 */ /* 0x000fe40000000f00 */
[----:B------:R-:W-:-:S05]  /*1020*/  MOV R3, R14 ;  /* 0x0000000e00037202 */ /* 0x000fca0000000f00 */
[----:B------:R-:W3:Y:S08]  /*1030*/  LDC R0, c[0x0][0x8d8] ;  /* 0x00023600ff007b82 */ /* 0x000ef00000000800 */
[----:B------:R-:W4:Y:S01]  /*1040*/  LDC.64 R20, c[0x0][0x8c8] ;  /* 0x00023200ff147b82 */ /* 0x000f220000000a00 */
[----:B--2---:R-:W-:-:S04]  /*1050*/  ISETP.NE.U32.AND P0, PT, R18, RZ, PT ;  /* 0x000000ff1200720c */ /* 0x004fc80003f05070 */
[----:B------:R-:W-:-:S13]  /*1060*/  ISETP.NE.AND.EX P0, PT, R19, RZ, PT, P0 ;  /* 0x000000ff1300720c */ /* 0x000fda0003f05300 */
[----:B---34-:R-:W-:Y:S05]  /*1070*/  @!P0 BRA `(.L_x_13) ;  /* 0x0000000000288947 */ /* 0x018fea0003800000 */
[----:B------:R-:W2:Y:S02]  /*1080*/  LDC R9, c[0x0][0x8dc] ;  /* 0x00023700ff097b82 */ /* 0x000ea40000000800 */
[----:B--2---:R-:W-:-:S04]  /*1090*/  IADD3 R9, P0, R12, R9, RZ ;  /* 0x000000090c097210 */ /* 0x004fc80007f1e0ff */
[----:B------:R-:W-:-:S05]  /*10a0*/  IADD3.X R13, RZ, R14, RZ, P0, !PT ;  /* 0x0000000eff0d7210 */ /* 0x000fca00007fe4ff */
[----:B------:R-:W-:-:S04]  /*10b0*/  IMAD.WIDE.U32 R2, R13, R18, RZ ;  /* 0x000000120d027225 */ /* 0x000fc800078e00ff */
[----:B------:R-:W-:-:S04]  /*10c0*/  IMAD.WIDE.U32 R4, P0, R9, R19, R2 ;  /* 0x0000001309047225 */ /* 0x000fc80007800002 */
[----:B------:R-:W-:Y:S01]  /*10d0*/  IMAD.WIDE.U32 R2, R9, R18, RZ ;  /* 0x0000001209027225 */ /* 0x000fe200078e00ff */
[----:B------:R-:W-:Y:S02]  /*10e0*/  IADD3.X R11, RZ, RZ, RZ, P0, !PT ;  /* 0x000000ffff0b7210 */ /* 0x000fe400007fe4ff */
[----:B------:R-:W-:Y:S02]  /*10f0*/  MOV R10, R5 ;  /* 0x00000005000a7202 */ /* 0x000fe40000000f00 */
[----:B------:R-:W-:-:S05]  /*1100*/  IADD3 RZ, P0, R3, R4, RZ ;  /* 0x0000000403ff7210 */ /* 0x000fca0007f1e0ff */
[----:B------:R-:W-:-:S08]  /*1110*/  IMAD.WIDE.U32.X R2, R13, R19, R10, P0 ;  /* 0x000000130d027225 */ /* 0x000fd000000e040a */
.L_x_13:
[-CC-:B------:R-:W-:Y:S01]  /*1120*/  SHF.R.U64 R22, R2, R0.reuse, R3.reuse ;  /* 0x0000000002167219 */ /* 0x180fe20000001203 */
[----:B------:R-:W2:Y:S01]  /*1130*/  LDC.64 R18, c[0x0][0x8e8] ;  /* 0x00023a00ff127b82 */ /* 0x000ea20000000a00 */
[----:B------:R-:W-:Y:S01]  /*1140*/  SHF.R.U32.HI R0, RZ, R0, R3 ;  /* 0x00000000ff007219 */ /* 0x000fe20000011603 */
[----:B------:R-:W-:Y:S01]  /*1150*/  ULDC UR4, c[0x0][0x900] ;  /* 0x0002400000047ab9 */ /* 0x000fe20000000800 */
[----:B------:R-:W-:Y:S01]  /*1160*/  IADD3 R5, P0, RZ, -R22, RZ ;  /* 0x80000016ff057210 */ /* 0x000fe20007f1e0ff */
[----:B------:R-:W-:Y:S01]  /*1170*/  IMAD R15, R15, R16, R6 ;  /* 0x000000100f0f7224 */ /* 0x000fe200078e0206 */
[----:B------:R-:W-:Y:S02]  /*1180*/  MOV R2, R12 ;  /* 0x0000000c00027202 */ /* 0x000fe40000000f00 */
[----:B------:R-:W-:Y:S01]  /*1190*/  IADD3.X R3, RZ, ~R0, RZ, P0, !PT ;  /* 0x80000000ff037210 */ /* 0x000fe200007fe4ff */
[----:B------:R-:W3:Y:S04]  /*11a0*/  LDC R4, c[0x0][0x8c0] ;  /* 0x00023000ff047b82 */ /* 0x000ee80000000800 */
[----:B------:R-:W-:Y:S01]  /*11b0*/  IMAD R0, R3, R20, RZ ;  /* 0x0000001403007224 */ /* 0x000fe200078e02ff */
[----:B------:R-:W-:-:S03]  /*11c0*/  MOV R3, R14 ;  /* 0x0000000e00037202 */ /* 0x000fc60000000f00 */
[----:B------:R-:W4:Y:S01]  /*11d0*/  LDC R7, c[0x0][0x8b0] ;  /* 0x00022c00ff077b82 */ /* 0x000f220000000800 */
[----:B------:R-:W-:-:S04]  /*11e0*/  IMAD.WIDE.U32 R2, R5, R20, R2 ;  /* 0x0000001405027225 */ /* 0x000fc800078e0002 */
[----:B------:R-:W-:Y:S01]  /*11f0*/  IMAD R5, R5, R21, R0 ;  /* 0x0000001505057224 */ /* 0x000fe200078e0200 */
[----:B------:R-:W-:Y:S02]  /*1200*/  MOV R0, 0xffffffff ;  /* 0xffffffff00007802 */ /* 0x000fe40000000f00 */
[----:B------:R-:W1:Y:S01]  /*1210*/  LDC R13, c[0x0][0x8a8] ;  /* 0x00022a00ff0d7b82 */ /* 0x000e620000000800 */
[----:B--2---:R-:W-:Y:S02]  /*1220*/  ISETP.NE.U32.AND P0, PT, R18, RZ, PT ;  /* 0x000000ff1200720c */ /* 0x004fe40003f05070 */
[----:B------:R-:W-:Y:S02]  /*1230*/  IADD3 R3, R3, R5, RZ ;  /* 0x0000000503037210 */ /* 0x000fe40007ffe0ff */
[----:B------:R-:W-:Y:S02]  /*1240*/  ISETP.NE.AND.EX P0, PT, R19, RZ, PT, P0 ;  /* 0x000000ff1300720c */ /* 0x000fe40003f05300 */
[----:B------:R-:W-:Y:S01]  /*1250*/  SHF.L.U32 R0, R0, UR4, RZ ;  /* 0x0000000400007c19 */ /* 0x000fe200080006ff */
[----:B------:R-:W2:Y:S01]  /*1260*/  LDC R10, c[0x0][0x8f0] ;  /* 0x00023c00ff0a7b82 */ /* 0x000ea20000000800 */
[----:B---3--:R-:W-:-:S02]  /*1270*/  SHF.R.U64 R11, R2, R4, R3 ;  /* 0x00000004020b7219 */ /* 0x008fc40000001203 */
[----:B------:R-:W-:Y:S02]  /*1280*/  SHF.R.U32.HI R2, RZ, R4, R3 ;  /* 0x00000004ff027219 */ /* 0x000fe40000011603 */
[----:B------:R-:W-:-:S03]  /*1290*/  LOP3.LUT R0, RZ, R0, RZ, 0x33, !PT ;  /* 0x00000000ff007212 */ /* 0x000fc600078e33ff */
[----:B------:R-:W3:Y:S01]  /*12a0*/  LDC R17, c[0x0][0x8e0] ;  /* 0x00023800ff117b82 */ /* 0x000ee20000000800 */
[-CC-:B----4-:R-:W-:Y:S02]  /*12b0*/  SHF.R.U64 R21, R11, R7.reuse, R2.reuse ;  /* 0x000000070b157219 */ /* 0x190fe40000001202 */
[----:B------:R-:W-:-:S04]  /*12c0*/  SHF.R.U32.HI R2, RZ, R7, R2 ;  /* 0x00000007ff027219 */ /* 0x000fc80000011602 */
[--C-:B-1----:R-:W-:Y:S01]  /*12d0*/  SHF.R.U64 R14, R21, UR4, R2.reuse ;  /* 0x00000004150e7c19 */ /* 0x102fe20008001202 */
[----:B------:R-:W1:Y:S01]  /*12e0*/  LDC R12, c[0x0][0x8b8] ;  /* 0x00022e00ff0c7b82 */ /* 0x000e620000000800 */
[----:B------:R-:W-:Y:S02]  /*12f0*/  SHF.R.U32.HI R3, RZ, UR4, R2 ;  /* 0x00000004ff037c19 */ /* 0x000fe40008011602 */
[----:B------:R-:W-:Y:S01]  /*1300*/  MOV R2, R14 ;  /* 0x0000000e00027202 */ /* 0x000fe20000000f00 */
[----:B------:R-:W-:Y:S06]  /*1310*/  @!P0 BRA `(.L_x_14) ;  /* 0x0000000000288947 */ /* 0x000fec0003800000 */
[----:B------:R-:W4:Y:S02]  /*1320*/  LDC R7, c[0x0][0x8f4] ;  /* 0x00023d00ff077b82 */ /* 0x000f240000000800 */
[----:B----4-:R-:W-:-:S04]  /*1330*/  IADD3 R7, P0, R14, R7, RZ ;  /* 0x000000070e077210 */ /* 0x010fc80007f1e0ff */
        /* <DEDUP_REMOVED lines=8> */
.L_x_14:
[----:B--2---:R-:W-:Y:S01]  /*13c0*/  SHF.R.U64 R3, R2, R10, R3 ;  /* 0x0000000a02037219 */ /* 0x004fe20000001203 */
[----:B------:R-:W-:Y:S01]  /*13d0*/  USHF.L.U32 UR4, UR38, UR4, URZ ;  /* 0x0000000426047299 */ /* 0x000fe2000800063f */
[----:B------:R-:W-:Y:S02]  /*13e0*/  LOP3.LUT R0, R21, R0, RZ, 0xc0, !PT ;  /* 0x0000000015007212 */ /* 0x000fe400078ec0ff */
[----:B------:R-:W-:Y:S02]  /*13f0*/  IADD3 R2, R13, -0x1, RZ ;  /* 0xffffffff0d027810 */ /* 0x000fe40007ffe0ff */
[C---:B------:R-:W-:Y:S01]  /*1400*/  IADD3 R4, -R3.reuse, RZ, RZ ;  /* 0x000000ff03047210 */ /* 0x040fe20007ffe1ff */
[----:B------:R-:W-:Y:S01]  /*1410*/  IMAD R3, R3, UR4, R0 ;  /* 0x0000000403037c24 */ /* 0x000fe2000f8e0200 */
[----:B------:R-:W-:Y:S02]  /*1420*/  SEL R8, R8, R15, !P2 ;  /* 0x0000000f08087207 */ /* 0x000fe40005000000 */
[----:B------:R-:W-:Y:S01]  /*1430*/  LOP3.LUT R2, R11, R2, RZ, 0xc0, !PT ;  /* 0x000000020b027212 */ /* 0x000fe200078ec0ff */
[----:B---3--:R-:W-:Y:S01]  /*1440*/  IMAD R0, R4, R17, R14 ;  /* 0x0000001104007224 */ /* 0x008fe200078e020e */
[----:B------:R-:W-:Y:S01]  /*1450*/  R2UR UR43, R22 ;  /* 0x00000000162b72ca */ /* 0x000fe200000e0000 */
[----:B-1----:R-:W-:-:S02]  /*1460*/  IMAD R8, R3, R12, R8 ;  /* 0x0000000c03087224 */ /* 0x002fc400078e0208 */
[----:B------:R-:W-:-:S05]  /*1470*/  IMAD R3, R0, R13, R2 ;  /* 0x0000000d00037224 */ /* 0x000fca00078e0202 */
[----:B------:R-:W-:Y:S02]  /*1480*/  SEL R2, R8, R3, !P2 ;  /* 0x0000000308027207 */ /* 0x000fe40005000000 */
[----:B------:R-:W-:-:S03]  /*1490*/  SEL R0, R3, R8, !P2 ;  /* 0x0000000803007207 */ /* 0x000fc60005000000 */
[----:B------:R2:W-:Y:S01]  /*14a0*/  STL [R1+0x4c4], R2 ;  /* 0x0004c40201007387 */ /* 0x0005e20000100800 */
[----:B------:R-:W-:Y:S02]  /*14b0*/  R2UR UR52, R0 ;  /* 0x00000000003472ca */ /* 0x000fe400000e0000 */
[----:B------:R-:W-:-:S13]  /*14c0*/  MOV R0, 0x1 ;  /* 0x0000000100007802 */ /* 0x000fda0000000f00 */
.L_x_12:
[----:B------:R-:W-:-:S08]  /*14d0*/  NOP ;  /* 0x0000000000007918 */ /* 0x000fd00000000000 */
[----:B------:R-:W3:Y:S02]  /*14e0*/  USETMAXREG.TRY_ALLOC.CTAPOOL UP0, 0xf0 ;  /* 0x000000f0000079c8 */ /* 0x000ee40008000600 */
[----:B---3--:R-:W-:-:S13]  /*14f0*/  PLOP3.LUT P0, PT, PT, PT, UP0, 0x80, 0x0 ;  /* 0x000000000000781c */ /* 0x008fda0003f0f008 */
[----:B------:R-:W-:Y:S05]  /*1500*/  @!P0 BRA `(.L_x_12) ;  /* 0xfffffffc00f08947 */ /* 0x000fea000383ffff */
[----:B------:R-:W-:Y:S02]  /*1510*/  ULDC.64 UR4, c[0x0][0x590] ;  /* 0x0001640000047ab9 */ /* 0x000fe40000000a00 */
[----:B------:R-:W-:-:S04]  /*1520*/  ISETP.NE.U32.AND P0, PT, RZ, UR4, PT ;  /* 0x00000004ff007c0c */ /* 0x000fc8000bf05070 */
[----:B------:R-:W-:-:S13]  /*1530*/  ISETP.NE.AND.EX P0, PT, RZ, UR5, PT, P0 ;  /* 0x00000005ff007c0c */ /* 0x000fda000bf05300 */
[----:B------:R-:W-:Y:S05]  /*1540*/  @P0 BRA `(.L_x_15) ;  /* 0x0000000000440947 */ /* 0x000fea0003800000 */
[----:B------:R-:W-:Y:S02]  /*1550*/  ULDC.64 UR4, c[0x0][0x588] ;  /* 0x0001620000047ab9 */ /* 0x000fe40000000a00 */
[----:B------:R-:W-:-:S04]  /*1560*/  ISETP.NE.U32.AND P0, PT, RZ, UR4, PT ;  /* 0x00000004ff007c0c */ /* 0x000fc8000bf05070 */
[----:B------:R-:W-:-:S13]  /*1570*/  ISETP.NE.AND.EX P0, PT, RZ, UR5, PT, P0 ;  /* 0x00000005ff007c0c */ /* 0x000fda000bf05300 */
[----:B------:R-:W-:Y:S05]  /*1580*/  @!P0 BRA `(.L_x_16) ;  /* 0x00000000001c8947 */ /* 0x000fea0003800000 */
[----:B--2---:R-:W2:Y:S02]  /*1590*/  LDC.64 R2, c[0x0][0x588] ;  /* 0x00016200ff027b82 */ /* 0x004ea40000000a00 */
[----:B--2---:R2:W3:Y:S01]  /*15a0*/  LDG.E R3, desc[UR56][R2.64] ;  /* 0x0000003802037981 */ /* 0x0044e2000c1e1900 */
[----:B------:R-:W-:-:S04]  /*15b0*/  MOV R4, 0x1 ;  /* 0x0000000100047802 */ /* 0x000fc80000000f00 */
[----:B--2---:R-:W-:-:S05]  /*15c0*/  PRMT R2, R4, 0x7610, R2 ;  /* 0x0000761004027816 */ /* 0x004fca0000000002 */
[----:B------:R4:W-:Y:S04]  /*15d0*/  STL.S16 [R1+0x4c8], R2 ;  /* 0x0004c80201007387 */ /* 0x0009e80000100600 */
[----:B---3--:R4:W-:Y:S01]  /*15e0*/  STL [R1+0x4a0], R3 ;  /* 0x0004a00301007387 */ /* 0x0089e20000100800 */
[----:B------:R-:W-:Y:S05]  /*15f0*/  BRA `(.L_x_15) ;  /* 0x0000000000187947 */ /* 0x000fea0003800000 */
.L_x_16:
[----:B--2---:R-:W-:Y:S01]  /*1600*/  MOV R2, 0x1 ;  /* 0x0000000100027802 */ /* 0x004fe20000000f00 */
[----:B------:R-:W-:-:S03]  /*1610*/  ULDC UR4, c[0x0][0x580] ;  /* 0x0001600000047ab9 */ /* 0x000fc60000000800 */
[----:B------:R-:W-:Y:S02]  /*1620*/  PRMT R3, R2, 0x7610, R3 ;  /* 0x0000761002037816 */ /* 0x000fe40000000003 */
[----:B------:R-:W-:-:S05]  /*1630*/  MOV R2, UR4 ;  /* 0x0000000400027c02 */ /* 0x000fca0008000f00 */
[----:B------:R3:W-:Y:S04]  /*1640*/  STL [R1+0x4a0], R2 ;  /* 0x0004a00201007387 */ /* 0x0007e80000100800 */
[----:B------:R3:W-:Y:S02]  /*1650*/  STL.S16 [R1+0x4c8], R3 ;  /* 0x0004c80301007387 */ /* 0x0007e40000100600 */
.L_x_15:
        /* <DEDUP_REMOVED lines=8> */
[----:B------:R-:W1:Y:S02]  /*16e0*/  LDC.64 R16, c[0x0][0x5a8] ;  /* 0x00016a00ff107b82 */ /* 0x000e640000000a00 */
[----:B-1----:R1:W5:Y:S01]  /*16f0*/  LDG.E R16, desc[UR56][R16.64] ;  /* 0x0000003810107981 */ /* 0x002362000c1e1900 */
[----:B------:R-:W-:Y:S05]  /*1700*/  BRA `(.L_x_17) ;  /* 0x0000000000087947 */ /* 0x000fea0003800000 */
.L_x_18:
[----:B------:R-:W-:Y:S02]  /*1710*/  ULDC UR4, c[0x0][0x5a0] ;  /* 0x0001680000047ab9 */ /* 0x000fe40000000800 */
[----:B------:R-:W-:-:S07]  /*1720*/  MOV R16, UR4 ;  /* 0x0000000400107c02 */ /* 0x000fce0008000f00 */
.L_x_17:
[----:B------:R-:W-:-:S13]  /*1730*/  LOP3.LUT P0, RZ, R0, 0xff, RZ, 0xc0, !PT ;  /* 0x000000ff00ff7812 */ /* 0x000fda000780c0ff */
[----:B------:R-:W-:Y:S05]  /*1740*/  @!P0 EXIT ;  /* 0x000000000000894d */ /* 0x000fea0003800000 */
[----:B---34-:R-:W3:Y:S01]  /*1750*/  LDL R3, [R1+0x4c8] ;  /* 0x0004c80001037983 */ /* 0x018ee20000100800 */
[----:B------:R-:W-:-:S03]  /*1760*/  ULDC UR4, c[0x0][0x28c] ;  /* 0x0000a30000047ab9 */ /* 0x000fc60000000800 */
[----:B--2---:R-:W2:Y:S01]  /*1770*/  LDL R2, [R1+0x4a0] ;  /* 0x0004a00001027983 */ /* 0x004ea20000100800 */
[----:B------:R-:W-:Y:S01]  /*1780*/  UIADD3 UR4, UR4, 0x3f, URZ ;  /* 0x0000003f04047890 */ /* 0x000fe2000fffe03f */
[----:B------:R-:W-:Y:S01]  /*1790*/  CS2R R18, SRZ ;  /* 0x0000000000127805 */ /* 0x000fe2000001ff00 */
[----:B------:R-:W-:Y:S01]  /*17a0*/  ULOP3.LUT UR49, UR46, 0x1, URZ, 0xfc, !UPT ;  /* 0x000000012e317892 */ /* 0x000fe2000f8efc3f */
[----:B------:R-:W4:Y:S01]  /*17b0*/  S2R R6, SR_TID.X ;  /* 0x0000000000067919 */ /* 0x000f220000002100 */
[----:B------:R-:W-:Y:S02]  /*17c0*/  USHF.R.S32.HI UR5, URZ, 0x1f, UR4 ;  /* 0x0000001f3f057899 */ /* 0x000fe40008011404 */
[----:B------:R-:W-:Y:S02]  /*17d0*/  ULOP3.LUT UR44, UR45, 0x1, URZ, 0xfc, !UPT ;  /* 0x000000012d2c7892 */ /* 0x000fe4000f8efc3f */
[----:B------:R-:W-:Y:S01]  /*17e0*/  ULEA.HI UR5, UR5, UR4, URZ, 0x6 ;  /* 0x0000000405057291 */ /* 0x000fe2000f8f303f */
[----:B------:R-:W-:Y:S01]  /*17f0*/  ULDC.64 UR58, c[0x0][0x198] ;  /* 0x00006600003a7ab9 */ /* 0x000fe20000000a00 */
[----:B------:R-:W-:-:S02]  /*1800*/  UMOV UR36, URZ ;  /* 0x0000003f00247c82 */ /* 0x000fc40008000000 */
[----:B------:R-:W-:Y:S01]  /*1810*/  USHF.R.S32.HI UR50, URZ, 0x6, UR5 ;  /* 0x000000063f327899 */ /* 0x000fe20008011405 */
[----:B------:R-:W-:Y:S01]  /*1820*/  UMOV UR51, URZ ;  /* 0x0000003f00337c82 */ /* 0x000fe20008000000 */
[----:B----4-:R-:W-:Y:S02]  /*1830*/  SHF.L.U32 R0, R6, 0x4, RZ ;  /* 0x0000000406007819 */ /* 0x010fe400000006ff */
[----:B---3--:R-:W-:Y:S02]  /*1840*/  MOV R5, R3 ;  /* 0x0000000300057202 */ /* 0x008fe40000000f00 */
[----:B------:R-:W-:Y:S02]  /*1850*/  LOP3.LUT R3, R0, 0xe00, RZ, 0xc0, !PT ;  /* 0x00000e0000037812 */ /* 0x000fe400078ec0ff */
[----:B--2---:R-:W-:Y:S02]  /*1860*/  MOV R4, R2 ;  /* 0x0000000200047202 */ /* 0x004fe40000000f00 */
[----:B------:R-:W-:-:S02]  /*1870*/  SHF.L.U32 R2, R6, 0x1, RZ ;  /* 0x0000000106027819 */ /* 0x000fc400000006ff */
[----:B------:R-:W-:Y:S01]  /*1880*/  SHF.L.U32 R0, R6, 0x3, RZ ;  /* 0x0000000306007819 */ /* 0x000fe200000006ff */
[----:B------:R-:W-:Y:S01]  /*1890*/  STL [R1+0x4b8], R4 ;  /* 0x0004b80401007387 */ /* 0x000fe20000100800 */
[----:B------:R-:W-:Y:S02]  /*18a0*/  LOP3.LUT R3, R3, 0x6, R2, 0xf8, !PT ;  /* 0x0000000603037812 */ /* 0x000fe400078ef802 */
[----:B------:R-:W-:Y:S02]  /*18b0*/  LOP3.LUT R2, R0, 0x80, RZ, 0xc0, !PT ;  /* 0x0000008000027812 */ /* 0x000fe400078ec0ff */
[----:B------:R-:W-:Y:S02]  /*18c0*/  LOP3.LUT R3, R3, 0x60, R0, 0xf8, !PT ;  /* 0x0000006003037812 */ /* 0x000fe400078ef800 */
[--C-:B------:R-:W-:Y:S02]  /*18d0*/  LOP3.LUT R2, R2, 0x10, R6.reuse, 0xf8, !PT ;  /* 0x0000001002027812 */ /* 0x100fe400078ef806 */
[----:B------:R-:W-:-:S02]  /*18e0*/  SHF.R.U32.HI R0, RZ, 0x4, R6 ;  /* 0x00000004ff007819 */ /* 0x000fc40000011606 */
[----:B-1----:R-:W-:Y:S02]  /*18f0*/  LOP3.LUT R17, R3, R2, RZ, 0xfc, !PT ;  /* 0x0000000203117212 */ /* 0x002fe400078efcff */
[----:B------:R-:W-:Y:S02]  /*1900*/  LOP3.LUT P0, RZ, R0, 0x1, RZ, 0xc0, !PT ;  /* 0x0000000100ff7812 */ /* 0x000fe4000780c0ff */
[C---:B------:R-:W-:Y:S02]  /*1910*/  PRMT R2, R5.reuse, 0x7610, R2 ;  /* 0x0000761005027816 */ /* 0x040fe40000000002 */
[----:B------:R-:W-:Y:S02]  /*1920*/  PRMT R0, R5, 0x7610, R0 ;  /* 0x0000761005007816 */ /* 0x000fe40000000000 */
[----:B------:R-:W-:Y:S01]  /*1930*/  MOV R3, 0x8 ;  /* 0x0000000800037802 */ /* 0x000fe20000000f00 */
[----:B------:R1:W-:Y:S04]  /*1940*/  STL.S16 [R1+0x4c0], R2 ;  /* 0x0004c00201007387 */ /* 0x0003e80000100600 */
[----:B------:R2:W-:Y:S01]  /*1950*/  STL.S16 [R1+0x4bc], R0 ;  /* 0x0004bc0001007387 */ /* 0x0005e20000100600 */
[----:B-1----:R-:W-:-:S02]  /*1960*/  MOV R2, R4 ;  /* 0x0000000400027202 */ /* 0x002fc40000000f00 */
[----:B--2---:R-:W-:-:S07]  /*1970*/  SEL R0, R3, 0xfffffff8, !P0 ;  /* 0xfffffff803007807 */ /* 0x004fce0004000000 */
.L_x_232:
[----:B------:R-:W-:Y:S01]  /*1980*/  STL [R1+0x49c], RZ ;  /* 0x00049cff01007387 */ /* 0x000fe20000100800 */
[----:B------:R-:W1:Y:S01]  /*1990*/  S2UR UR9, SR_CgaCtaId ;  /* 0x00000000000979c3 */ /* 0x000e620000008800 */
[----:B------:R-:W-:Y:S01]  /*19a0*/  UMOV UR48, 0x400 ;  /* 0x0000040000307882 */ /* 0x000fe20000000000 */
[----:B------:R-:W-:Y:S01]  /*19b0*/  UMOV UR4, URZ ;  /* 0x0000003f00047c82 */ /* 0x000fe20008000000 */
[----:B------:R-:W-:Y:S01]  /*19c0*/  STL [R1+0x498], RZ ;  /* 0x000498ff01007387 */ /* 0x000fe20000100800 */
[----:B------:R-:W-:Y:S01]  /*19d0*/  UMOV UR8, URZ ;  /* 0x0000003f00087c82 */ /* 0x000fe20008000000 */
[----:B------:R-:W-:Y:S01]  /*19e0*/  UMOV UR5, URZ ;  /* 0x0000003f00057c82 */ /* 0x000fe20008000000 */
[----:B------:R-:W-:Y:S01]  /*19f0*/  UMOV UR10, UR51 ;  /* 0x00000033000a7c82 */ /* 0x000fe20008000000 */
[----:B------:R-:W-:Y:S01]  /*1a00*/  STL [R1+0x494], RZ ;  /* 0x000494ff01007387 */ /* 0x000fe20000100800 */
[----:B--2---:R-:W2:Y:S01]  /*1a10*/  LDC R3, c[0x0][0x28c] ;  /* 0x0000a300ff037b82 */ /* 0x004ea20000000800 */
[----:B------:R-:W-:Y:S01]  /*1a20*/  UMOV UR11, UR36 ;  /* 0x00000024000b7c82 */ /* 0x000fe20008000000 */
[----:B------:R-:W-:Y:S01]  /*1a30*/  CS2R R236, SRZ ;  /* 0x0000000000ec7805 */ /* 0x000fe2000001ff00 */
[----:B------:R-:W-:Y:S01]  /*1a40*/  STL [R1+0x490], RZ ;  /* 0x000490ff01007387 */ /* 0x000fe20000100800 */
[----:B------:R-:W-:-:S02]  /*1a50*/  CS2R R234, SRZ ;  /* 0x0000000000ea7805 */ /* 0x000fc4000001ff00 */
[----:B------:R-:W-:Y:S02]  /*1a60*/  CS2R R232, SRZ ;  /* 0x0000000000e87805 */ /* 0x000fe4000001ff00 */
[----:B------:R-:W-:Y:S01]  /*1a70*/  CS2R R230, SRZ ;  /* 0x0000000000e67805 */ /* 0x000fe2000001ff00 */
[----:B------:R-:W-:Y:S01]  /*1a80*/  STL [R1+0x48c], RZ ;  /* 0x00048cff01007387 */ /* 0x000fe20000100800 */
[----:B------:R-:W-:Y:S02]  /*1a90*/  CS2R R228, SRZ ;  /* 0x0000000000e47805 */ /* 0x000fe4000001ff00 */
[----:B------:R-:W-:Y:S02]  /*1aa0*/  CS2R R226, SRZ ;  /* 0x0000000000e27805 */ /* 0x000fe4000001ff00 */
[----:B------:R-:W-:Y:S01]  /*1ab0*/  CS2R R224, SRZ ;  /* 0x0000000000e07805 */ /* 0x000fe2000001ff00 */
[----:B------:R-:W-:Y:S01]  /*1ac0*/  STL [R1+0x488], RZ ;  /* 0x000488ff01007387 */ /* 0x000fe20000100800 */
[----:B------:R-:W-:-:S02]  /*1ad0*/  CS2R R222, SRZ ;  /* 0x0000000000de7805 */ /* 0x000fc4000001ff00 */
[----:B------:R-:W-:Y:S02]  /*1ae0*/  CS2R R220, SRZ ;  /* 0x0000000000dc7805 */ /* 0x000fe4000001ff00 */
[----:B------:R-:W-:Y:S01]  /*1af0*/  CS2R R218, SRZ ;  /* 0x0000000000da7805 */ /* 0x000fe2000001ff00 */
[----:B------:R-:W-:Y:S01]  /*1b00*/  STL [R1+0x484], RZ ;  /* 0x000484ff01007387 */ /* 0x000fe20000100800 */
[----:B-1----:R-:W-:Y:S01]  /*1b10*/  ULEA UR48, UR9, UR48, 0x18 ;  /* 0x0000003009307291 */ /* 0x002fe2000f8ec03f */
[----:B------:R-:W-:Y:S02]  /*1b20*/  CS2R R216, SRZ ;  /* 0x0000000000d87805 */ /* 0x000fe4000001ff00 */
[----:B------:R-:W-:Y:S01]  /*1b30*/  CS2R R214, SRZ ;  /* 0x0000000000d67805 */ /* 0x000fe2000001ff00 */
[----:B------:R-:W-:Y:S01]  /*1b40*/  STL [R1+0x480], RZ ;  /* 0x000480ff01007387 */ /* 0x000fe20000100800 */
[----:B------:R-:W-:Y:S02]  /*1b50*/  CS2R R212, SRZ ;  /* 0x0000000000d47805 */ /* 0x000fe4000001ff00 */
[----:B------:R-:W-:-:S02]  /*1b60*/  CS2R R210, SRZ ;  /* 0x0000000000d27805 */ /* 0x000fc4000001ff00 */
[----:B------:R-:W-:Y:S01]  /*1b70*/  CS2R R208, SRZ ;  /* 0x0000000000d07805 */ /* 0x000fe2000001ff00 */
[----:B------:R-:W-:Y:S01]  /*1b80*/  STL [R1+0x47c], RZ ;  /* 0x00047cff01007387 */ /* 0x000fe20000100800 */
[----:B--2---:R-:W-:Y:S02]  /*1b90*/  ISETP.GE.AND P0, PT, R3, 0x1, PT ;  /* 0x000000010300780c */ /* 0x004fe40003f06270 */
[----:B------:R-:W-:Y:S02]  /*1ba0*/  CS2R R206, SRZ ;  /* 0x0000000000ce7805 */ /* 0x000fe4000001ff00 */
[----:B------:R-:W-:Y:S01]  /*1bb0*/  CS2R R204, SRZ ;  /* 0x0000000000cc7805 */ /* 0x000fe2000001ff00 */
[----:B------:R-:W-:Y:S01]  /*1bc0*/  STL [R1+0x478], RZ ;  /* 0x000478ff01007387 */ /* 0x000fe20000100800 */
[----:B------:R-:W-:Y:S02]  /*1bd0*/  CS2R R202, SRZ ;  /* 0x0000000000ca7805 */ /* 0x000fe4000001ff00 */
[----:B------:R-:W-:-:S02]  /*1be0*/  CS2R R200, SRZ ;  /* 0x0000000000c87805 */ /* 0x000fc4000001ff00 */
[----:B------:R-:W-:Y:S01]  /*1bf0*/  CS2R R198, SRZ ;  /* 0x0000000000c67805 */ /* 0x000fe2000001ff00 */
[----:B------:R-:W-:Y:S01]  /*1c00*/  STL [R1+0x474], RZ ;  /* 0x000474ff01007387 */ /* 0x000fe20000100800 */
[----:B------:R-:W-:Y:S02]  /*1c10*/  CS2R R196, SRZ ;  /* 0x0000000000c47805 */ /* 0x000fe4000001ff00 */
        /* <DEDUP_REMOVED lines=115> */
[----:B------:R-:W-:-:S03]  /*2350*/  CS2R R150, SRZ ;  /* 0x0000000000967805 */ /* 0x000fc6000001ff00 */
[----:B------:R-:W-:Y:S04]  /*2360*/  STL [R1+0x3fc], RZ ;  /* 0x0003fcff01007387 */ /* 0x000fe80000100800 */
        /* <DEDUP_REMOVED lines=127> */
[----:B------:R-:W-:Y:S04]  /*2b60*/  STL [R1], RZ ;  /* 0x000000ff01007387 */ /* 0x000fe80000100800 */
        /* <DEDUP_REMOVED lines=39> */
[----:B------:R-:W-:Y:S01]  /*2de0*/  STL [R1+0xa0], RZ ;  /* 0x0000a0ff01007387 */ /* 0x000fe20000100800 */
[----:B------:R-:W1:Y:S03]  /*2df0*/  S2R R0, SR_TID.X ;  /* 0x0000000000007919 */ /* 0x000e660000002100 */
        /* <DEDUP_REMOVED lines=8> */
[----:B-1----:R-:W-:-:S03]  /*2e80*/  LOP3.LUT R0, R0, 0x80, RZ, 0xc0, !PT ;  /* 0x0000008000007812 */ /* 0x002fc600078ec0ff */
[----:B------:R-:W-:Y:S01]  /*2e90*/  STL [R1+0xc4], RZ ;  /* 0x0000c4ff01007387 */ /* 0x000fe20000100800 */
[----:B------:R-:W-:-:S03]  /*2ea0*/  SHF.R.U32.HI R0, RZ, 0x7, R0 ;  /* 0x00000007ff007819 */ /* 0x000fc60000011600 */
        /* <DEDUP_REMOVED lines=33> */
[----:B------:R-:W1:Y:S04]  /*30c0*/  SHFL.IDX PT, R0, R0, RZ, 0x1f ;  /* 0x00001fff00007589 */ /* 0x000e6800000e0000 */
[----:B------:R2:W-:Y:S04]  /*30d0*/  STL [R1+0x14c], RZ ;  /* 0x00014cff01007387 */ /* 0x0005e80000100800 */
[----:B------:R2:W-:Y:S04]  /*30e0*/  STL [R1+0x150], RZ ;  /* 0x000150ff01007387 */ /* 0x0005e80000100800 */
[----:B------:R2:W-:Y:S04]  /*30f0*/  STL [R1+0x154], RZ ;  /* 0x000154ff01007387 */ /* 0x0005e80000100800 */
[----:B------:R2:W-:Y:S04]  /*3100*/  STL [R1+0x158], RZ ;  /* 0x000158ff01007387 */ /* 0x0005e80000100800 */
[----:B------:R2:W-:Y:S04]  /*3110*/  STL [R1+0x15c], RZ ;  /* 0x00015cff01007387 */ /* 0x0005e80000100800 */
[----:B------:R2:W-:Y:S01]  /*3120*/  STL [R1+0x160], RZ ;  /* 0x000160ff01007387 */ /* 0x0005e20000100800 */
[----:B-1----:R-:W-:-:S03]  /*3130*/  R2UR UR6, R0 ;  /* 0x00000000000672ca */ /* 0x002fc600000e0000 */
[----:B------:R2:W-:Y:S04]  /*3140*/  STL [R1+0x164], RZ ;  /* 0x000164ff01007387 */ /* 0x0005e80000100800 */
[----:B------:R2:W-:Y:S04]  /*3150*/  STL [R1+0x168], RZ ;  /* 0x000168ff01007387 */ /* 0x0005e80000100800 */
[----:B------:R2:W-:Y:S02]  /*3160*/  STL [R1+0x16c], RZ ;  /* 0x00016cff01007387 */ /* 0x0005e40000100800 */
[----:B------:R-:W-:-:S02]  /*3170*/  ULEA.HI UR7, UR6, UR6, URZ, 0x1 ;  /* 0x0000000606077291 */ /* 0x000fc4000f8f083f */
[----:B------:R2:W-:Y:S02]  /*3180*/  STL [R1+0x170], RZ ;  /* 0x000170ff01007387 */ /* 0x0005e40000100800 */
[----:B------:R-:W-:Y:S02]  /*3190*/  ULOP3.LUT UR7, UR7, 0xffffe, URZ, 0xc0, !UPT ;  /* 0x000ffffe07077892 */ /* 0x000fe4000f8ec03f */
[----:B------:R2:W-:Y:S02]  /*31a0*/  STL [R1+0x174], RZ ;  /* 0x000174ff01007387 */ /* 0x0005e40000100800 */
[----:B------:R-:W-:Y:S02]  /*31b0*/  UIADD3 UR7, UR6, -UR7, URZ ;  /* 0x8000000706077290 */ /* 0x000fe4000fffe03f */
[----:B------:R2:W-:Y:S02]  /*31c0*/  STL [R1+0x178], RZ ;  /* 0x000178ff01007387 */ /* 0x0005e40000100800 */
[----:B------:R-:W-:-:S02]  /*31d0*/  ULEA UR7, UR7, UR48, 0xc ;  /* 0x0000003007077291 */ /* 0x000fc4000f8e603f */
[----:B------:R2:W-:Y:S02]  /*31e0*/  STL [R1+0x17c], RZ ;  /* 0x00017cff01007387 */ /* 0x0005e40000100800 */
[----:B------:R-:W-:Y:S02]  /*31f0*/  UIADD3 UR7, UR7, 0x6200, URZ ;  /* 0x0000620007077890 */ /* 0x000fe4000fffe03f */
[----:B------:R2:W-:Y:S02]  /*3200*/  STL [R1+0x180], RZ ;  /* 0x000180ff01007387 */ /* 0x0005e40000100800 */
[----:B------:R-:W-:Y:S02]  /*3210*/  USHF.R.U32.HI UR7, URZ, 0x4, UR7 ;  /* 0x000000043f077899 */ /* 0x000fe40008011607 */
[----:B------:R2:W-:Y:S02]  /*3220*/  STL [R1+0x184], RZ ;  /* 0x000184ff01007387 */ /* 0x0005e40000100800 */
[----:B------:R-:W-:-:S02]  /*3230*/  ULOP3.LUT UR9, UR7, 0x3fff, URZ, 0xc0, !UPT ;  /* 0x00003fff07097892 */ /* 0x000fc4000f8ec03f */
[----:B------:R2:W-:Y:S04]  /*3240*/  STL [R1+0x188], RZ ;  /* 0x000188ff01007387 */ /* 0x0005e80000100800 */
        /* <DEDUP_REMOVED lines=28> */
[----:B------:R2:W-:Y:S01]  /*3410*/  STL [R1+0x1fc], RZ ;  /* 0x0001fcff01007387 */ /* 0x0005e20000100800 */
[----:B------:R-:W-:Y:S05]  /*3420*/  @!P0 BRA `(.L_x_19) ;  /* 0x0000004400548947 */ /* 0x000fea0003800000 */
[----:B------:R-:W-:-:S06]  /*3430*/  UISETP.NE.AND UP0, UPT, UR49, 0x3, UPT ;  /* 0x000000033100788c */ /* 0x000fcc000bf05270 */
[----:B------:R-:W-:-:S13]  /*3440*/  PLOP3.LUT P1, PT, PT, PT, UP0, 0x80, 0x0 ;  /* 0x000000000000781c */ /* 0x000fda0003f2f008 */
[----:B------:R-:W-:Y:S05]  /*3450*/  @!P1 BRA `(.L_x_20) ;  /* 0x0000000000049947 */ /* 0x000fea0003800000 */
[----:B------:R-:W-:Y:S01]  /*3460*/  BPT.TRAP 0x1 ;  /* 0x000000040000795c */ /* 0x000fe20000300000 */
.L_x_20:
[----:B------:R-:W-:Y:S01]  /*3470*/  ULEA UR4, UR51, UR48, 0x3 ;  /* 0x0000003033047291 */ /* 0x000fe2000f8e183f */
[----:B------:R-:W-:-:S04]  /*3480*/  MOV R0, UR36 ;  /* 0x0000002400007c02 */ /* 0x000fc80008000f00 */
[----:B------:R-:W-:-:S04]  /*3490*/  SHF.L.U32 R0, R0, 0x1f, RZ ;  /* 0x0000001f00007819 */ /* 0x000fc800000006ff */
[----:B------:R1:W3:Y:S01]  /*34a0*/  SYNCS.PHASECHK.TRANS64.TRYWAIT P0, [UR4], R0 ;  /* 0x00000000ff0075a7 */ /* 0x0002e20008000144 */
[----:B------:R-:W-:Y:S05]  /*34b0*/  @!P1 BRA `(.L_x_21) ;  /* 0x0000000000049947 */ /* 0x000fea0003800000 */
[----:B------:R-:W-:Y:S01]  /*34c0*/  BPT.TRAP 0x1 ;  /* 0x000000040000795c */ /* 0x000fe20000300000 */
.L_x_21:
[----:B---3--:R-:W-:Y:S05]  /*34d0*/  @P0 BRA `(.L_x_22) ;  /* 0x0000000000080947 */ /* 0x008fea0003800000 */
[----:B------:R-:W3:Y:S02]  /*34e0*/  SYNCS.PHASECHK.TRANS64.TRYWAIT P0, [UR4], R0 ;  /* 0x00000000ff0075a7 */ /* 0x000ee40008000144 */
[----:B---3--:R-:W-:Y:S05]  /*34f0*/  @!P0 BRA `(.L_x_23) ;  /* 0x000001d400208947 */ /* 0x008fea0003800000 */
.L_x_22:
[----:B------:R-:W-:Y:S01]  /*3500*/  UIADD3 UR4, UR48, 0x1e200, URZ ;  /* 0x0001e20030047890 */ /* 0x000fe2000fffe03f */
[----:B------:R-:W-:Y:S01]  /*3510*/  WARPGROUP.ARRIVE ;  /* 0x00000000000079c5 */ /* 0x000fe20000000000 */
[----:B------:R-:W-:Y:S02]  /*3520*/  ULOP3.LUT UR10, UR9, 0x10000, URZ, 0xfc, !UPT ;  /* 0x00010000090a7892 */ /* 0x000fe4000f8efc3f */
[----:B------:R-:W-:Y:S02]  /*3530*/  USHF.R.U32.HI UR4, URZ, 0x4, UR4 ;  /* 0x000000043f047899 */ /* 0x000fe40008011604 */
[----:B------:R-:W-:Y:S02]  /*3540*/  ULEA UR10, UR51, UR10, 0xa ;  /* 0x0000000a330a7291 */ /* 0x000fe4000f8e503f */
[----:B------:R-:W-:Y:S01]  /*3550*/  ULOP3.LUT UR4, UR4, 0x3fff, URZ, 0xc0, !UPT ;  /* 0x00003fff04047892 */ /* 0x000fe2000f8ec03f */
[----:B------:R-:W-:Y:S01]  /*3560*/  UMOV UR5, 0x80000020 ;  /* 0x8000002000057882 */ /* 0x000fe20000000000 */
[----:B------:R-:W-:-:S02]  /*3570*/  UMOV UR7, 0x80000020 ;  /* 0x8000002000077882 */ /* 0x000fc40000000000 */
[----:B------:R-:W-:Y:S01]  /*3580*/  ULOP3.LUT UR4, UR4, 0x10000, URZ, 0xfc, !UPT ;  /* 0x0001000004047892 */ /* 0x000fe2000f8efc3f */
[----:B------:R-:W-:-:S03]  /*3590*/  UMOV UR8, 0x2 ;  /* 0x0000000200087882 */ /* 0x000fc60000000000 */
[----:B------:R-:W-:-:S03]  /*35a0*/  ULEA UR11, UR51, UR4, 0xa ;  /* 0x00000004330b7291 */ /* 0x000fc6000f8e503f */
[----:B------:R-:W-:-:S04]  /*35b0*/  UMOV UR4, UR10 ;  /* 0x0000000a00047c82 */ /* 0x000fc80008000000 */
[----:B------:R-:W-:Y:S02]  /*35c0*/  UMOV UR6, UR11 ;  /* 0x0000000b00067c82 */ /* 0x000fe40008000000 */
[----:B------:R-:W-:Y:S01]  /*35d0*/  QGMMA.64x256x32.F32.E4M3.E4M3 R24, gdesc[UR4], RZ, !UPT, gsb0 ;  /* 0x03e00000041879f3 */ /* 0x000fe2000c0008ff */
[----:B------:R-:W-:Y:S01]  /*35e0*/  UIADD3 UR4, UR10, 0x200, URZ ;  /* 0x000002000a047890 */ /* 0x000fe2000fffe03f */
[----:B------:R-:W-:Y:S01]  /*35f0*/  UMOV UR5, 0x80000020 ;  /* 0x8000002000057882 */ /* 0x000fe20000000000 */
[----:B------:R-:W-:Y:S02]  /*3600*/  WARPGROUP.DEPBAR.LE gsb0, 0x0 ;  /* 0x00008000000079c5 */ /* 0x000fe40000010000 */
[----:B------:R-:W-:Y:S04]  /*3610*/  STL.64 [R1], R24 ;  /* 0x0000001801007387 */ /* 0x000fe80000100a00 */
[----:B------:R-:W-:Y:S04]  /*3620*/  STL.64 [R1+0x8], R26 ;  /* 0x0000081a01007387 */ /* 0x000fe80000100a00 */
        /* <DEDUP_REMOVED lines=61> */
[----:B------:R4:W-:Y:S02]  /*3a00*/  STL.64 [R1+0x1f8], R150 ;  /* 0x0001f89601007387 */ /* 0x0009e40000100a00 */
[----:B----4-:R-:W-:-:S06]  /*3a10*/  WARPGROUP.ARRIVE ;  /* 0x00000000000079c5 */ /* 0x010fcc0000000000 */
[----:B------:R-:W-:Y:S03]  /*3a20*/  QGMMA.64x256x32.F32.E4M3.E4M3 R24, gdesc[UR4], RZ, !UPT, gsb0 ;  /* 0x03e00000041879f3 */ /* 0x000fe6000c0008ff */
[----:B------:R-:W-:Y:S02]  /*3a30*/  WARPGROUP.DEPBAR.LE gsb0, 0x0 ;  /* 0x00008000000079c5 */ /* 0x000fe40000010000 */
        /* <DEDUP_REMOVED lines=21> */
[----:B------:R4:W-:Y:S04]  /*3b90*/  STL.64 [R1+0x4d0], R108 ;  /* 0x0004d06c01007387 */ /* 0x0009e80000100a00 */
        /* <DEDUP_REMOVED lines=69> */
[----:B----4-:R-:W4:Y:S04]  /*3ff0*/  LDL.LU.64 R108, [R1] ;  /* 0x00000000016c7983 */ /* 0x010f280000300a00 */
[----:B------:R-:W4:Y:S04]  /*4000*/  LDL.LU.64 R110, [R1+0x8] ;  /* 0x00000800016e7983 */ /* 0x000f280000300a00 */
        /* <DEDUP_REMOVED lines=61> */
[----:B------:R-:W4:Y:S01]  /*43e0*/  LDL.LU.64 R234, [R1+0x1f8] ;  /* 0x0001f80001ea7983 */ /* 0x000f220000300a00 */
[----:B------:R-:W-:-:S02]  /*43f0*/  UIADD3 UR4, UR10, 0x2, URZ ;  /* 0x000000020a047890 */ /* 0x000fc4000fffe03f */
[----:B------:R-:W-:Y:S01]  /*4400*/  UIADD3 UR6, UR11, 0x2, URZ ;  /* 0x000000020b067890 */ /* 0x000fe2000fffe03f */
[----:B------:R-:W-:Y:S01]  /*4410*/  STL [R1+0x388], RZ ;  /* 0x000388ff01007387 */ /* 0x000fe20000100800 */
[----:B------:R-:W-:Y:S01]  /*4420*/  UMOV UR5, 0x80000020 ;  /* 0x8000002000057882 */ /* 0x000fe20000000000 */
[----:B------:R-:W-:Y:S02]  /*4430*/  UMOV UR7, 0x80000020 ;  /* 0x8000002000077882 */ /* 0x000fe40000000000 */
        /* <DEDUP_REMOVED lines=25> */
[----:B----4-:R-:W-:-:S06]  /*45d0*/  WARPGROUP.ARRIVE ;  /* 0x00000000000079c5 */ /* 0x010fcc0000000000 */
[----:B------:R-:W-:Y:S03]  /*45e0*/  QGMMA.64x256x32.F32.E4M3.E4M3 R108, gdesc[UR4], R108, gsb0 ;  /* 0x03e00000046c79f3 */ /* 0x000fe6000800086c */
[----:B------:R-:W-:Y:S02]  /*45f0*/  WARPGROUP.DEPBAR.LE gsb0, 0x0 ;  /* 0x00008000000079c5 */ /* 0x000fe40000010000 */
[----:B------:R-:W-:Y:S01]  /*4600*/  STL.64 [R1], R108 ;  /* 0x0000006c01007387 */ /* 0x000fe20000100a00 */
[----:B------:R-:W-:Y:S01]  /*4610*/  UIADD3 UR4, UR10, 0x202, URZ ;  /* 0x000002020a047890 */ /* 0x000fe2000fffe03f */
[----:B------:R-:W-:Y:S02]  /*4620*/  MOV R21, R220 ;  /* 0x000000dc00157202 */ /* 0x000fe40000000f00 */
[----:B------:R-:W-:Y:S01]  /*4630*/  STL.64 [R1+0x8], R110 ;  /* 0x0000086e01007387 */ /* 0x000fe20000100a00 */
[----:B------:R-:W-:Y:S01]  /*4640*/  UMOV UR5, 0x80000020 ;  /* 0x8000002000057882 */ /* 0x000fe20000000000 */
[----:B------:R-:W-:-:S02]  /*4650*/  MOV R20, R221 ;  /* 0x000000dd00147202 */ /* 0x000fc40000000f00 */
[----:B------:R-:W-:Y:S01]  /*4660*/  STL.64 [R1+0x10], R112 ;  /* 0x0000107001007387 */ /* 0x000fe20000100a00 */
[----:B------:R-:W-:Y:S02]  /*4670*/  MOV R15, R222 ;  /* 0x000000de000f7202 */ /* 0x000fe40000000f00 */
[----:B------:R-:W-:Y:S02]  /*4680*/  CS2R R236, SRZ ;  /* 0x0000000000ec7805 */ /* 0x000fe4000001ff00 */
[----:B------:R-:W-:Y:S01]  /*4690*/  MOV R14, R223 ;  /* 0x000000df000e7202 */ /* 0x000fe20000000f00 */
[----:B------:R-:W-:Y:S01]  /*46a0*/  STL.64 [R1+0x18], R114 ;  /* 0x0000187201007387 */ /* 0x000fe20000100a00 */
[----:B------:R-:W-:Y:S02]  /*46b0*/  MOV R13, R224 ;  /* 0x000000e0000d7202 */ /* 0x000fe40000000f00 */
[----:B------:R-:W-:Y:S02]  /*46c0*/  CS2R R22, SRZ ;  /* 0x0000000000167805 */ /* 0x000fe4000001ff00 */
[----:B------:R-:W-:Y:S01]  /*46d0*/  MOV R12, R225 ;  /* 0x000000e1000c7202 */ /* 0x000fe20000000f00 */
[----:B------:R-:W-:Y:S01]  /*46e0*/  STL.64 [R1+0x20], R116 ;  /* 0x0000207401007387 */ /* 0x000fe20000100a00 */
[----:B------:R-:W-:-:S02]  /*46f0*/  MOV R11, R226 ;  /* 0x000000e2000b7202 */ /* 0x000fc40000000f00 */
[----:B------:R-:W-:Y:S01]  /*4700*/  MOV R10, R227 ;  /* 0x000000e3000a7202 */ /* 0x000fe20000000f00 */
[----:B------:R-:W-:Y:S01]  /*4710*/  STL.64 [R1+0x28], R118 ;  /* 0x0000287601007387 */ /* 0x000fe20000100a00 */
[----:B------:R-:W-:Y:S02]  /*4720*/  MOV R9, R228 ;  /* 0x000000e400097202 */ /* 0x000fe40000000f00 */
[----:B------:R-:W-:Y:S01]  /*4730*/  MOV R8, R229 ;  /* 0x000000e500087202 */ /* 0x000fe20000000f00 */
[----:B------:R-:W-:Y:S01]  /*4740*/  STL.64 [R1+0x30], R120 ;  /* 0x0000307801007387 */ /* 0x000fe20000100a00 */
[----:B------:R-:W-:Y:S02]  /*4750*/  MOV R7, R230 ;  /* 0x000000e600077202 */ /* 0x000fe40000000f00 */
[----:B------:R-:W-:Y:S01]  /*4760*/  MOV R6, R231 ;  /* 0x000000e700067202 */ /* 0x000fe20000000f00 */
[----:B------:R-:W-:Y:S01]  /*4770*/  STL.64 [R1+0x38], R122 ;  /* 0x0000387a01007387 */ /* 0x000fe20000100a00 */
[----:B------:R-:W-:-:S02]  /*4780*/  MOV R5, R232 ;  /* 0x000000e800057202 */ /* 0x000fc40000000f00 */
[----:B------:R-:W-:Y:S01]  /*4790*/  MOV R4, R233 ;  /* 0x000000e900047202 */ /* 0x000fe20000000f00 */
[----:B------:R-:W-:Y:S01]  /*47a0*/  STL.64 [R1+0x40], R124 ;  /* 0x0000407c01007387 */ /* 0x000fe20000100a00 */
[----:B---3--:R-:W-:Y:S02]  /*47b0*/  MOV R3, R234 ;  /* 0x000000ea00037202 */ /* 0x008fe40000000f00 */
[----:B-1----:R-:W-:Y:S01]  /*47c0*/  MOV R0, R235 ;  /* 0x000000eb00007202 */ /* 0x002fe20000000f00 */
        /* <DEDUP_REMOVED lines=55> */
[----:B-1----:R-:W4:Y:S04]  /*4b40*/  LDL.LU.64 R150, [R1+0x578] ;  /* 0x0005780001967983 */ /* 0x002f280000300a00 */
        /* <DEDUP_REMOVED lines=21> */
[----:B---3--:R-:W-:-:S02]  /*4ca0*/  CS2R R234, SRZ ;  /* 0x0000000000ea7805 */ /* 0x008fc4000001ff00 */
[----:B------:R-:W-:Y:S02]  /*4cb0*/  CS2R R232, SRZ ;  /* 0x0000000000e87805 */ /* 0x000fe4000001ff00 */
[----:B------:R-:W-:Y:S01]  /*4cc0*/  CS2R R230, SRZ ;  /* 0x0000000000e67805 */ /* 0x000fe2000001ff00 */
[----:B------:R1:W-:Y:S01]  /*4cd0*/  STL [R1+0x320], RZ ;  /* 0x000320ff01007387 */ /* 0x0003e20000100800 */
[----:B------:R-:W-:Y:S02]  /*4ce0*/  CS2R R228, SRZ ;  /* 0x0000000000e47805 */ /* 0x000fe4000001ff00 */
[----:B------:R-:W-:Y:S02]  /*4cf0*/  CS2R R226, SRZ ;  /* 0x0000000000e27805 */ /* 0x000fe4000001ff00 */
[----:B------:R-:W-:Y:S01]  /*4d00*/  CS2R R224, SRZ ;  /* 0x0000000000e07805 */ /* 0x000fe2000001ff00 */
[----:B------:R1:W-:Y:S01]  /*4d10*/  STL [R1+0x31c], RZ ;  /* 0x00031cff01007387 */ /* 0x0003e20000100800 */
[----:B------:R-:W-:-:S02]  /*4d20*/  CS2R R222, SRZ ;  /* 0x0000000000de7805 */ /* 0x000fc4000001ff00 */
        /* <DEDUP_REMOVED lines=106> */
[----:B----4-:R-:W-:-:S06]  /*53d0*/  WARPGROUP.ARRIVE ;  /* 0x00000000000079c5 */ /* 0x010fcc0000000000 */
[----:B------:R-:W-:Y:S01]  /*53e0*/  QGMMA.64x256x32.F32.E4M3.E4M3 R24, gdesc[UR4], R24, gsb0 ;  /* 0x03e00000041879f3 */ /* 0x000fe20008000818 */
[----:B------:R-:W-:Y:S02]  /*53f0*/  ULDC UR4, c[0x0][0x50c] ;  /* 0x0001430000047ab9 */ /* 0x000fe40000000800 */
[----:B------:R-:W-:-:S04]  /*5400*/  UISETP.NE.AND UP0, UPT, UR4, 0x2, UPT ;  /* 0x000000020400788c */ /* 0x000fc8000bf05270 */
[----:B------:R-:W-:-:S06]  /*5410*/  USEL UR4, URZ, 0x1, UP0 ;  /* 0x000000013f047887 */ /* 0x000fcc0008000000 */
[----:B------:R-:W-:Y:S01]  /*5420*/  ISETP.NE.AND P0, PT, RZ, UR4, PT ;  /* 0x00000004ff007c0c */ /* 0x000fe2000bf05270 */
[----:B------:R-:W-:-:S12]  /*5430*/  WARPGROUP.DEPBAR.LE gsb0, 0x0 ;  /* 0x00008000000079c5 */ /* 0x000fd80000010000 */
[----:B-1----:R-:W-:Y:S05]  /*5440*/  @!P0 BRA `(.L_x_24) ;  /* 0x0000002400348947 */ /* 0x002fea0003800000 */
[----:B------:R-:W3:Y:S04]  /*5450*/  LDL R22, [R1] ;  /* 0x0000000001167983 */ /* 0x000ee80000100800 */
[----:B------:R-:W4:Y:S04]  /*5460*/  LDL R23, [R1+0x4] ;  /* 0x0000040001177983 */ /* 0x000f280000100800 */
[----:B------:R-:W2:Y:S04]  /*5470*/  LDL R152, [R1+0x8] ;  /* 0x0000080001987983 */ /* 0x000ea80000100800 */
        /* <DEDUP_REMOVED lines=83> */
[----:B------:R1:W-:Y:S04]  /*59b0*/  STL [R1+0x530], R131 ;  /* 0x0005308301007387 */ /* 0x0003e80000100800 */
[----:B-1----:R-:W3:Y:S04]  /*59c0*/  LDL R131, [R1+0x158] ;  /* 0x0001580001837983 */ /* 0x002ee80000100800 */
[----:B------:R1:W-:Y:S04]  /*59d0*/  STL [R1+0x52c], R132 ;  /* 0x00052c8401007387 */ /* 0x0003e80000100800 */
[----:B-1----:R-:W4:Y:S04]  /*59e0*/  LDL R132, [R1+0x15c] ;  /* 0x00015c0001847983 */ /* 0x002f280000100800 */
[----:B------:R1:W-:Y:S04]  /*59f0*/  STL [R1+0x528], R133 ;  /* 0x0005288501007387 */ /* 0x0003e80000100800 */
[----:B-1----:R-:W2:Y:S04]  /*5a00*/  LDL R133, [R1+0x160] ;  /* 0x0001600001857983 */ /* 0x002ea80000100800 */
[----:B------:R1:W-:Y:S04]  /*5a10*/  STL [R1+0x524], R134 ;  /* 0x0005248601007387 */ /* 0x0003e80000100800 */
[----:B-1----:R-:W4:Y:S04]  /*5a20*/  LDL R134, [R1+0x164] ;  /* 0x0001640001867983 */ /* 0x002f280000100800 */
        /* <DEDUP_REMOVED lines=40> */
[----:B-----5:R1:W-:Y:S04]  /*5cb0*/  STL [R1+0x4d0], R16 ;  /* 0x0004d01001007387 */ /* 0x0203e80000100800 */
[----:B-1----:R-:W4:Y:S04]  /*5cc0*/  LDL R16, [R1+0x1b8] ;  /* 0x0001b80001107983 */ /* 0x002f280000100800 */
[----:B------:R1:W-:Y:S04]  /*5cd0*/  STL [R1+0x4cc], R2 ;  /* 0x0004cc0201007387 */ /* 0x0003e80000100800 */
[----:B-1----:R-:W4:Y:S01]  /*5ce0*/  LDL R2, [R1+0x1bc] ;  /* 0x0001bc0001027983 */ /* 0x002f220000100800 */
[----:B--2---:R-:W-:-:S01]  /*5cf0*/  FADD R133, RZ, R133 ;  /* 0x00000085ff857221 */ /* 0x004fc20000000000 */
[----:B---3--:R-:W-:Y:S01]  /*5d00*/  FADD R236, RZ, R131 ;  /* 0x00000083ffec7221 */ /* 0x008fe20000000000 */
[----:B----4-:R-:W-:-:S01]  /*5d10*/  FADD R134, RZ, R134 ;  /* 0x00000086ff867221 */ /* 0x010fc20000000000 */
[----:B------:R-:W2:Y:S01]  /*5d20*/  LDL.LU R131, [R1+0x530] ;  /* 0x0005300001837983 */ /* 0x000ea20000300800 */
[----:B------:R-:W-:-:S01]  /*5d30*/  FADD R237, RZ, R132 ;  /* 0x00000084ffed7221 */ /* 0x000fc20000000000 */
[----:B------:R-:W-:Y:S01]  /*5d40*/  FADD R135, RZ, R135 ;  /* 0x00000087ff877221 */ /* 0x000fe20000000000 */
[----:B------:R-:W-:-:S01]  /*5d50*/  FADD R21, RZ, R21 ;  /* 0x00000015ff157221 */ /* 0x000fc20000000000 */
[----:B------:R-:W3:Y:S01]  /*5d60*/  LDL.LU R132, [R1+0x52c] ;  /* 0x00052c0001847983 */ /* 0x000ee20000300800 */
[----:B------:R-:W-:-:S01]  /*5d70*/  FADD R20, RZ, R20 ;  /* 0x00000014ff147221 */ /* 0x000fc20000000000 */
[----:B------:R-:W-:Y:S01]  /*5d80*/  FADD R22, RZ, R22 ;  /* 0x00000016ff167221 */ /* 0x000fe20000000000 */
[----:B------:R-:W-:-:S01]  /*5d90*/  FADD R23, RZ, R23 ;  /* 0x00000017ff177221 */ /* 0x000fc20000000000 */
[----:B------:R1:W-:Y:S01]  /*5da0*/  STL [R1+0x200], R133 ;  /* 0x0002008501007387 */ /* 0x0003e20000100800 */
[----:B------:R-:W-:-:S01]  /*5db0*/  FADD R152, RZ, R152 ;  /* 0x00000098ff987221 */ /* 0x000fc20000000000 */
[----:B------:R-:W-:Y:S01]  /*5dc0*/  FADD R153, RZ, R153 ;  /* 0x00000099ff997221 */ /* 0x000fe20000000000 */
[----:B------:R-:W-:-:S01]  /*5dd0*/  FADD R154, RZ, R154 ;  /* 0x0000009aff9a7221 */ /* 0x000fc20000000000 */
[----:B------:R-:W-:Y:S01]  /*5de0*/  FADD R155, RZ, R155 ;  /* 0x0000009bff9b7221 */ /* 0x000fe20000000000 */
[----:B------:R-:W-:-:S01]  /*5df0*/  FADD R156, RZ, R156 ;  /* 0x0000009cff9c7221 */ /* 0x000fc20000000000 */
[----:B------:R-:W-:Y:S01]  /*5e00*/  FADD R157, RZ, R157 ;  /* 0x0000009dff9d7221 */ /* 0x000fe20000000000 */
[----:B------:R-:W-:-:S01]  /*5e10*/  FADD R158, RZ, R158 ;  /* 0x0000009eff9e7221 */ /* 0x000fc20000000000 */
[----:B------:R-:W-:Y:S01]  /*5e20*/  FADD R136, RZ, R136 ;  /* 0x00000088ff887221 */ /* 0x000fe20000000000 */
[----:B------:R-:W-:-:S01]  /*5e30*/  FADD R159, RZ, R159 ;  /* 0x0000009fff9f7221 */ /* 0x000fc20000000000 */
[----:B-1----:R-:W4:Y:S01]  /*5e40*/  LDL.LU R133, [R1+0x528] ;  /* 0x0005280001857983 */ /* 0x002f220000300800 */
        /* <DEDUP_REMOVED lines=96> */
[----:B-1----:R-:W4:Y:S04]  /*6450*/  LDL.LU R140, [R1+0x50c] ;  /* 0x00050c00018c7983 */ /* 0x002f280000300800 */
[----:B------:R1:W-:Y:S01]  /*6460*/  STL [R1+0x220], R141 ;  /* 0x0002208d01007387 */ /* 0x0003e20000100800 */
[----:B------:R-:W-:-:S03]  /*6470*/  FADD R144, RZ, R144 ;  /* 0x00000090ff907221 */ /* 0x000fc60000000000 */
        /* <DEDUP_REMOVED lines=22> */
[----:B------:R1:W-:Y:S04]  /*65e0*/  STL [R1+0x240], R149 ;  /* 0x0002409501007387 */ /* 0x0003e80000100800 */
[----:B-1----:R-:W4:Y:S04]  /*65f0*/  LDL.LU R149, [R1+0x4e8] ;  /* 0x0004e80001957983 */ /* 0x002f280000300800 */
[----:B------:R1:W-:Y:S04]  /*6600*/  STL [R1+0x244], R150 ;  /* 0x0002449601007387 */ /* 0x0003e80000100800 */
[----:B-1----:R-:W4:Y:S04]  /*6610*/  LDL.LU R150, [R1+0x4e4] ;  /* 0x0004e40001967983 */ /* 0x002f280000300800 */
[----:B------:R1:W-:Y:S04]  /*6620*/  STL [R1+0x248], R151 ;  /* 0x0002489701007387 */ /* 0x0003e80000100800 */
[----:B-1----:R-:W4:Y:S01]  /*6630*/  LDL.LU R151, [R1+0x4e0] ;  /* 0x0004e00001977983 */ /* 0x002f220000300800 */
[----:B------:R-:W-:-:S01]  /*6640*/  FADD R19, RZ, R19 ;  /* 0x00000013ff137221 */ /* 0x000fc20000000000 */
[----:B------:R-:W-:Y:S01]  /*6650*/  FADD R18, RZ, R18 ;  /* 0x00000012ff127221 */ /* 0x000fe20000000000 */
[----:B------:R-:W-:-:S03]  /*6660*/  FADD R17, RZ, R17 ;  /* 0x00000011ff117221 */ /* 0x000fc60000000000 */
[----:B------:R1:W-:Y:S01]  /*6670*/  STL [R1+0x24c], R19 ;  /* 0x00024c1301007387 */ /* 0x0003e20000100800 */
[----:B------:R-:W-:-:S03]  /*6680*/  FADD R16, RZ, R16 ;  /* 0x00000010ff107221 */ /* 0x000fc60000000000 */
[----:B-1----:R1:W5:Y:S04]  /*6690*/  LDL.LU R19, [R1+0x4dc] ;  /* 0x0004dc0001137983 */ /* 0x0023680000300800 */
[----:B------:R1:W-:Y:S01]  /*66a0*/  STL [R1+0x250], R18 ;  /* 0x0002501201007387 */ /* 0x0003e20000100800 */
[----:B------:R-:W-:-:S03]  /*66b0*/  FADD R2, RZ, R2 ;  /* 0x00000002ff027221 */ /* 0x000fc60000000000 */
[----:B-1----:R1:W5:Y:S04]  /*66c0*/  LDL.LU R18, [R1+0x4d8] ;  /* 0x0004d80001127983 */ /* 0x0023680000300800 */
[----:B------:R2:W-:Y:S04]  /*66d0*/  STL [R1+0x254], R17 ;  /* 0x0002541101007387 */ /* 0x0005e80000100800 */
[----:B--2---:R1:W5:Y:S04]  /*66e0*/  LDL.LU R17, [R1+0x4d4] ;  /* 0x0004d40001117983 */ /* 0x0043680000300800 */
[----:B------:R2:W-:Y:S04]  /*66f0*/  STL [R1+0x258], R16 ;  /* 0x0002581001007387 */ /* 0x0005e80000100800 */
[----:B--2---:R1:W5:Y:S04]  /*6700*/  LDL.LU R16, [R1+0x4d0] ;  /* 0x0004d00001107983 */ /* 0x0043680000300800 */
[----:B------:R2:W-:Y:S04]  /*6710*/  STL [R1+0x25c], R2 ;  /* 0x00025c0201007387 */ /* 0x0005e80000100800 */
[----:B--2---:R1:W5:Y:S04]  /*6720*/  LDL.LU R2, [R1+0x4cc] ;  /* 0x0004cc0001027983 */ /* 0x0043680000300800 */
[----:B------:R2:W-:Y:S04]  /*6730*/  STL [R1+0x260], R21 ;  /* 0x0002601501007387 */ /* 0x0005e80000100800 */
[----:B------:R3:W-:Y:S01]  /*6740*/  STL [R1+0x264], R20 ;  /* 0x0002641401007387 */ /* 0x0007e20000100800 */
[----:B--2---:R-:W-:-:S01]  /*6750*/  FADD R21, RZ, R15 ;  /* 0x0000000fff157221 */ /* 0x004fc20000000000 */
[----:B------:R-:W-:Y:S01]  /*6760*/  FADD R15, RZ, R13 ;  /* 0x0000000dff0f7221 */ /* 0x000fe20000000000 */
[----:B---3--:R-:W-:-:S01]  /*6770*/  FADD R20, RZ, R14 ;  /* 0x0000000eff147221 */ /* 0x008fc20000000000 */
[----:B------:R-:W-:Y:S01]  /*6780*/  FADD R14, RZ, R12 ;  /* 0x0000000cff0e7221 */ /* 0x000fe20000000000 */
[----:B------:R-:W-:-:S01]  /*6790*/  FADD R13, RZ, R11 ;  /* 0x0000000bff0d7221 */ /* 0x000fc20000000000 */
[----:B------:R-:W-:Y:S01]  /*67a0*/  STL [R1+0x268], R21 ;  /* 0x0002681501007387 */ /* 0x000fe20000100800 */
[----:B------:R-:W-:-:S01]  /*67b0*/  FADD R12, RZ, R10 ;  /* 0x0000000aff0c7221 */ /* 0x000fc20000000000 */
[----:B------:R-:W-:Y:S01]  /*67c0*/  FADD R11, RZ, R9 ;  /* 0x00000009ff0b7221 */ /* 0x000fe20000000000 */
[----:B------:R-:W-:-:S01]  /*67d0*/  FADD R10, RZ, R8 ;  /* 0x00000008ff0a7221 */ /* 0x000fc20000000000 */
[----:B------:R-:W-:Y:S01]  /*67e0*/  STL [R1+0x26c], R20 ;  /* 0x00026c1401007387 */ /* 0x000fe20000100800 */
[----:B------:R-:W-:-:S01]  /*67f0*/  FADD R9, RZ, R7 ;  /* 0x00000007ff097221 */ /* 0x000fc20000000000 */
[----:B------:R-:W-:-:S02]  /*6800*/  FADD R8, RZ, R6 ;  /* 0x00000006ff087221 */ /* 0x000fc40000000000 */
[----:B------:R-:W-:Y:S01]  /*6810*/  STL [R1+0x270], R15 ;  /* 0x0002700f01007387 */ /* 0x000fe20000100800 */
[----:B------:R-:W-:-:S03]  /*6820*/  FADD R7, RZ, R5 ;  /* 0x00000005ff077221 */ /* 0x000fc60000000000 */
        /* <DEDUP_REMOVED lines=10> */
[----:B------:R-:W-:Y:S04]  /*68d0*/  STL [R1+0x288], R9 ;  /* 0x0002880901007387 */ /* 0x000fe80000100800 */
[----:B------:R-:W-:Y:S04]  /*68e0*/  STL [R1+0x28c], R8 ;  /* 0x00028c0801007387 */ /* 0x000fe80000100800 */
[----:B------:R-:W-:Y:S04]  /*68f0*/  STL [R1+0x290], R7 ;  /* 0x0002900701007387 */ /* 0x000fe80000100800 */
[----:B------:R-:W-:Y:S04]  /*6900*/  STL [R1+0x294], R6 ;  /* 0x0002940601007387 */ /* 0x000fe80000100800 */
[----:B------:R-:W-:Y:S04]  /*6910*/  STL [R1+0x298], R5 ;  /* 0x0002980501007387 */ /* 0x000fe80000100800 */
[----:B------:R2:W-:Y:S04]  /*6920*/  STL [R1+0x29c], R4 ;  /* 0x00029c0401007387 */ /* 0x0005e80000100800 */
[----:B------:R3:W-:Y:S04]  /*6930*/  STL [R1+0x2a0], R3 ;  /* 0x0002a00301007387 */ /* 0x0007e80000100800 */
[----:B------:R1:W-:Y:S01]  /*6940*/  STL [R1+0x2a4], R0 ;  /* 0x0002a40001007387 */ /* 0x0003e20000100800 */
[----:B--2---:R-:W-:-:S01]  /*6950*/  FADD R4, RZ, R26 ;  /* 0x0000001aff047221 */ /* 0x004fc20000000000 */
[----:B---3--:R-:W-:-:S04]  /*6960*/  FADD R3, RZ, R27 ;  /* 0x0000001bff037221 */ /* 0x008fc80000000000 */
[----:B------:R2:W-:Y:S01]  /*6970*/  STL [R1+0x2a8], R4 ;  /* 0x0002a80401007387 */ /* 0x0005e20000100800 */
[----:B-1----:R-:W-:-:S03]  /*6980*/  FADD R0, RZ, R28 ;  /* 0x0000001cff007221 */ /* 0x002fc60000000000 */
[----:B------:R1:W-:Y:S04]  /*6990*/  STL [R1+0x2ac], R3 ;  /* 0x0002ac0301007387 */ /* 0x0003e80000100800 */
[----:B------:R3:W-:Y:S01]  /*69a0*/  STL [R1+0x2b0], R0 ;  /* 0x0002b00001007387 */ /* 0x0007e20000100800 */
[----:B--2---:R-:W-:-:S01]  /*69b0*/  FADD R4, RZ, R29 ;  /* 0x0000001dff047221 */ /* 0x004fc20000000000 */
[----:B-1----:R-:W-:-:S04]  /*69c0*/  FADD R3, RZ, R30 ;  /* 0x0000001eff037221 */ /* 0x002fc80000000000 */
[----:B------:R1:W-:Y:S01]  /*69d0*/  STL [R1+0x2b4], R4 ;  /* 0x0002b40401007387 */ /* 0x0003e20000100800 */
[----:B---3--:R-:W-:-:S03]  /*69e0*/  FADD R0, RZ, R31 ;  /* 0x0000001fff007221 */ /* 0x008fc60000000000 */
[----:B------:R2:W-:Y:S04]  /*69f0*/  STL [R1+0x2b8], R3 ;  /* 0x0002b80301007387 */ /* 0x0005e80000100800 */
[----:B------:R3:W-:Y:S01]  /*6a00*/  STL [R1+0x2bc], R0 ;  /* 0x0002bc0001007387 */ /* 0x0007e20000100800 */
[----:B-1----:R-:W-:-:S01]  /*6a10*/  FADD R4, RZ, R32 ;  /* 0x00000020ff047221 */ /* 0x002fc20000000000 */
[----:B--2---:R-:W-:-:S04]  /*6a20*/  FADD R3, RZ, R33 ;  /* 0x00000021ff037221 */ /* 0x004fc80000000000 */
        /* <DEDUP_REMOVED lines=199> */
[----:B----4-:R-:W-:-:S03]  /*76a0*/  FADD R0, RZ, R133 ;  /* 0x00000085ff007221 */ /* 0x010fc60000000000 */
        /* <DEDUP_REMOVED lines=38> */
[----:B------:R-:W-:-:S05]  /*7910*/  UMOV UR8, URZ ;  /* 0x0000003f00087c82 */ /* 0x000fca0008000000 */
.L_x_24:
[----:B------:R-:W-:Y:S01]  /*7920*/  UIADD3 UR10, UR51, 0x1, URZ ;  /* 0x00000001330a7890 */ /* 0x000fe2000fffe03f */
[----:B------:R-:W-:-:S03]  /*7930*/  UMOV UR5, 0x1 ;  /* 0x0000000100057882 */ /* 0x000fc60000000000 */
[----:B------:R-:W-:-:S04]  /*7940*/  UISETP.NE.AND UP0, UPT, UR10, 0x6, UPT ;  /* 0x000000060a00788c */ /* 0x000fc8000bf05270 */
[----:B------:R-:W-:Y:S02]  /*7950*/  USEL UR11, URZ, 0x1, UP0 ;  /* 0x000000013f0b7887 */ /* 0x000fe40008000000 */
[----:B------:R-:W-:Y:S02]  /*7960*/  USEL UR10, UR10, URZ, UP0 ;  /* 0x0000003f0a0a7287 */ /* 0x000fe40008000000 */
[----:B------:R-:W-:-:S12]  /*7970*/  ULOP3.LUT UR11, UR36, UR11, URZ, 0x3c, !UPT ;  /* 0x0000000b240b7292 */ /* 0x000fd8000f8e3c3f */
.L_x_19:
[----:B------:R-:W-:-:S04]  /*7980*/  UISETP.LT.AND UP0, UPT, UR50, 0x1, UPT ;  /* 0x000000013200788c */ /* 0x000fc8000bf01270 */
[----:B------:R-:W-:-:S04]  /*7990*/  USEL UR6, UR50, 0x1, UP0 ;  /* 0x0000000132067887 */ /* 0x000fc80008000000 */
[----:B------:R-:W-:-:S04]  /*79a0*/  UIADD3 UR12, UR50, -UR6, URZ ;  /* 0x80000006320c7290 */ /* 0x000fc8000fffe03f */
[----:B------:R-:W-:-:S06]  /*79b0*/  UISETP.GE.AND UP0, UPT, UR12, 0x1, UPT ;  /* 0x000000010c00788c */ /* 0x000fcc000bf06270 */
[----:B------:R-:W-:-:S13]  /*79c0*/  PLOP3.LUT P0, PT, PT, PT, UP0, 0x80, 0x0 ;  /* 0x000000000000781c */ /* 0x000fda0003f0f008 */
[----:B------:R-:W-:Y:S05]  /*79d0*/  @!P0 BRA `(.L_x_25) ;  /* 0x0000005c00e08947 */ /* 0x000fea0003800000 */
[----:B------:R-:W-:Y:S01]  /*79e0*/  UMOV UR13, UR51 ;  /* 0x00000033000d7c82 */ /* 0x000fe20008000000 */
[----:B------:R-:W-:-:S05]  /*79f0*/  ULDC UR16, c[0x0][0x50c] ;  /* 0x0001430000107ab9 */ /* 0x000fca0000000800 */
.L_x_33:
[----:B------:R-:W-:-:S06]  /*7a00*/  UISETP.NE.AND UP0, UPT, UR49, 0x3, UPT ;  /* 0x000000033100788c */ /* 0x000fcc000bf05270 */
[----:B------:R-:W-:-:S13]  /*7a10*/  PLOP3.LUT P1, PT, PT, PT, UP0, 0x80, 0x0 ;  /* 0x000000000000781c */ /* 0x000fda0003f2f008 */
[----:B-----5:R-:W-:Y:S05]  /*7a20*/  @!P1 BRA `(.L_x_26) ;  /* 0x0000000000049947 */ /* 0x020fea0003800000 */
[----:B------:R-:W-:Y:S01]  /*7a30*/  BPT.TRAP 0x1 ;  /* 0x000000040000795c */ /* 0x000fe20000300000 */
.L_x_26:
[----:B------:R-:W-:Y:S01]  /*7a40*/  ULEA UR6, UR10, UR48, 0x3 ;  /* 0x000000300a067291 */ /* 0x000fe2000f8e183f */
[----:B-1----:R-:W-:-:S04]  /*7a50*/  MOV R0, UR11 ;  /* 0x0000000b00007c02 */ /* 0x002fc80008000f00 */
[----:B------:R-:W-:-:S04]  /*7a60*/  SHF.L.U32 R0, R0, 0x1f, RZ ;  /* 0x0000001f00007819 */ /* 0x000fc800000006ff */
[----:B------:R1:W3:Y:S01]  /*7a70*/  SYNCS.PHASECHK.TRANS64.TRYWAIT P0, [UR6], R0 ;  /* 0x00000000ff0075a7 */ /* 0x0002e20008000146 */
[----:B------:R-:W-:Y:S05]  /*7a80*/  @!P1 BRA `(.L_x_27) ;  /* 0x0000000000049947 */ /* 0x000fea0003800000 */
[----:B------:R-:W-:Y:S01]  /*7a90*/  BPT.TRAP 0x1 ;  /* 0x000000040000795c */ /* 0x000fe20000300000 */
.L_x_27:
[----:B---3--:R-:W-:Y:S05]  /*7aa0*/  @P0 BRA `(.L_x_28) ;  /* 0x0000000000080947 */ /* 0x008fea0003800000 */
[----:B------:R-:W3:Y:S02]  /*7ab0*/  SYNCS.PHASECHK.TRANS64.TRYWAIT P0, [UR6], R0 ;  /* 0x00000000ff0075a7 */ /* 0x000ee40008000146 */
[----:B---3--:R-:W-:Y:S05]  /*7ac0*/  @!P0 BRA `(.L_x_29) ;  /* 0x0000018c00c48947 */ /* 0x008fea0003800000 */
.L_x_28:
        /* <DEDUP_REMOVED lines=129> */
[----:B------:R-:W-:Y:S02]  /*82e0*/  UISETP.NE.AND UP0, UPT, UR4, URZ, UPT ;  /* 0x0000003f0400728c */ /* 0x000fe4000bf05270 */
[----:B------:R-:W-:Y:S02]  /*82f0*/  USHF.R.U32.HI UR6, URZ, 0x4, UR6 ;  /* 0x000000043f067899 */ /* 0x000fe40008011606 */
[----:B------:R-:W-:Y:S02]  /*8300*/  USEL UR5, UR5, URZ, !UP0 ;  /* 0x0000003f05057287 */ /* 0x000fe4000c000000 */
[----:B------:R-:W-:Y:S02]  /*8310*/  ULOP3.LUT UR6, UR6, 0x3fff, URZ, 0xc0, !UPT ;  /* 0x00003fff06067892 */ /* 0x000fe4000f8ec03f */
[----:B------:R-:W-:Y:S02]  /*8320*/  ULOP3.LUT UR14, UR9, 0x10000, URZ, 0xfc, !UPT ;  /* 0x00010000090e7892 */ /* 0x000fe4000f8efc3f */
[----:B------:R-:W-:-:S02]  /*8330*/  ULOP3.LUT UR6, UR6, 0x10000, URZ, 0xfc, !UPT ;  /* 0x0001000006067892 */ /* 0x000fc4000f8efc3f */
[----:B------:R-:W-:Y:S02]  /*8340*/  UISETP.NE.U32.AND UP0, UPT, UR5, URZ, UPT ;  /* 0x0000003f0500728c */ /* 0x000fe4000bf05070 */
[----:B------:R-:W-:Y:S02]  /*8350*/  ULEA UR14, UR10, UR14, 0xa ;  /* 0x0000000e0a0e7291 */ /* 0x000fe4000f8e503f */
[----:B------:R-:W-:Y:S01]  /*8360*/  ULEA UR15, UR10, UR6, 0xa ;  /* 0x000000060a0f7291 */ /* 0x000fe2000f8e503f */
[----:B------:R-:W-:Y:S01]  /*8370*/  UMOV UR5, 0x80000020 ;  /* 0x8000002000057882 */ /* 0x000fe20000000000 */
[----:B------:R-:W-:-:S03]  /*8380*/  UMOV UR7, 0x80000020 ;  /* 0x8000002000077882 */ /* 0x000fc60000000000 */
[----:B------:R-:W-:Y:S02]  /*8390*/  UMOV UR4, UR14 ;  /* 0x0000000e00047c82 */ /* 0x000fe40008000000 */
[----:B------:R-:W-:Y:S01]  /*83a0*/  UMOV UR6, UR15 ;  /* 0x0000000f00067c82 */ /* 0x000fe20008000000 */
[----:B----4-:R-:W-:-:S06]  /*83b0*/  WARPGROUP.ARRIVE ;  /* 0x00000000000079c5 */ /* 0x010fcc0000000000 */
[----:B------:R-:W-:Y:S03]  /*83c0*/  QGMMA.64x256x32.F32.E4M3.E4M3 R108, gdesc[UR4], R108, UP0, gsb0 ;  /* 0x03e00000046c79f3 */ /* 0x000fe6000b80086c */
        /* <DEDUP_REMOVED lines=65> */
[----:B----4-:R-:W4:Y:S04]  /*87e0*/  LDL.LU.64 R234, [R1+0x8c8] ;  /* 0x0008c80001ea7983 */ /* 0x010f280000300a00 */
[----:B------:R-:W2:Y:S04]  /*87f0*/  LDL.LU.64 R232, [R1+0x8c0] ;  /* 0x0008c00001e87983 */ /* 0x000ea80000300a00 */
[----:B------:R-:W3:Y:S04]  /*8800*/  LDL.LU.64 R230, [R1+0x8b8] ;  /* 0x0008b80001e67983 */ /* 0x000ee80000300a00 */
        /* <DEDUP_REMOVED lines=60> */
[----:B------:R-:W3:Y:S01]  /*8bd0*/  LDL.LU.64 R108, [R1+0x6d0] ;  /* 0x0006d000016c7983 */ /* 0x000ee20000300a00 */
[----:B------:R-:W-:Y:S01]  /*8be0*/  UIADD3 UR4, UR14, 0x200, URZ ;  /* 0x000002000e047890 */ /* 0x000fe2000fffe03f */
[----:B------:R-:W-:-:S02]  /*8bf0*/  UMOV UR5, 0x80000020 ;  /* 0x8000002000057882 */ /* 0x000fc40000000000 */
[----:B----4-:R-:W-:Y:S04]  /*8c00*/  STL.64 [R1+0x6c8], R234 ;  /* 0x0006c8ea01007387 */ /* 0x010fe80000100a00 */
[----:B--2---:R-:W-:Y:S04]  /*8c10*/  STL.64 [R1+0x6c0], R232 ;  /* 0x0006c0e801007387 */ /* 0x004fe80000100a00 */
[----:B---3--:R-:W-:Y:S04]  /*8c20*/  STL.64 [R1+0x6b8], R230 ;  /* 0x0006b8e601007387 */ /* 0x008fe80000100a00 */
        /* <DEDUP_REMOVED lines=38> */
[----:B------:R-:W-:Y:S01]  /*8e90*/  STL.64 [R1+0x580], R152 ;  /* 0x0005809801007387 */ /* 0x000fe20000100a00 */
[----:B------:R-:W-:-:S06]  /*8ea0*/  WARPGROUP.ARRIVE ;  /* 0x00000000000079c5 */ /* 0x000fcc0000000000 */
[----:B------:R-:W-:Y:S03]  /*8eb0*/  QGMMA.64x256x32.F32.E4M3.E4M3 R24, gdesc[UR4], R24, UP0, gsb0 ;  /* 0x03e00000041879f3 */ /* 0x000fe6000b800818 */
        /* <DEDUP_REMOVED lines=23> */
[----:B--2---:R-:W2:Y:S04]  /*9030*/  LDL.LU.64 R108, [R1] ;  /* 0x00000000016c7983 */ /* 0x004ea80000300a00 */
[----:B------:R-:W2:Y:S04]  /*9040*/  LDL.LU.64 R110, [R1+0x8] ;  /* 0x00000800016e7983 */ /* 0x000ea80000300a00 */
        /* <DEDUP_REMOVED lines=61> */
[----:B------:R-:W2:Y:S01]  /*9420*/  LDL.LU.64 R234, [R1+0x1f8] ;  /* 0x0001f80001ea7983 */ /* 0x000ea20000300a00 */
[----:B------:R-:W-:-:S02]  /*9430*/  UIADD3 UR4, UR14, 0x2, URZ ;  /* 0x000000020e047890 */ /* 0x000fc4000fffe03f */
[----:B------:R-:W-:Y:S01]  /*9440*/  UIADD3 UR6, UR15, 0x2, URZ ;  /* 0x000000020f067890 */ /* 0x000fe2000fffe03f */
[----:B------:R-:W-:Y:S01]  /*9450*/  UMOV UR5, 0x80000020 ;  /* 0x8000002000057882 */ /* 0x000fe20000000000 */
[----:B------:R-:W-:Y:S01]  /*9460*/  UMOV UR7, 0x80000020 ;  /* 0x8000002000077882 */ /* 0x000fe20000000000 */
[----:B--2---:R-:W-:-:S06]  /*9470*/  WARPGROUP.ARRIVE ;  /* 0x00000000000079c5 */ /* 0x004fcc0000000000 */
[----:B------:R-:W-:Y:S03]  /*9480*/  QGMMA.64x256x32.F32.E4M3.E4M3 R108, gdesc[UR4], R108, gsb0 ;  /* 0x03e00000046c79f3 */ /* 0x000fe6000800086c */
[----:B------:R-:W-:Y:S02]  /*9490*/  WARPGROUP.DEPBAR.LE gsb0, 0x0 ;  /* 0x00008000000079c5 */ /* 0x000fe40000010000 */
[----:B------:R-:W-:Y:S01]  /*94a0*/  STL.64 [R1], R108 ;  /* 0x0000006c01007387 */ /* 0x000fe20000100a00 */
[----:B------:R-:W-:Y:S02]  /*94b0*/  MOV R13, R234 ;  /* 0x000000ea000d7202 */ /* 0x000fe40000000f00 */
        /* <DEDUP_REMOVED lines=20> */
[----:B-1----:R-:W-:-:S03]  /*9600*/  MOV R0, R108 ;  /* 0x0000006c00007202 */ /* 0x002fc60000000f00 */
        /* <DEDUP_REMOVED lines=56> */
[----:B-1----:R1:W5:Y:S04]  /*9990*/  LDL.LU.64 R234, [R1+0x6c8] ;  /* 0x0006c80001ea7983 */ /* 0x0023680000300a00 */
[----:B------:R1:W5:Y:S04]  /*99a0*/  LDL.LU.64 R232, [R1+0x6c0] ;  /* 0x0006c00001e87983 */ /* 0x0003680000300a00 */
        /* <DEDUP_REMOVED lines=62> */
[----:B------:R-:W-:Y:S01]  /*9d90*/  UIADD3 UR4, UR14, 0x202, URZ ;  /* 0x000002020e047890 */ /* 0x000fe2000fffe03f */
[----:B------:R-:W-:Y:S01]  /*9da0*/  UMOV UR5, 0x80000020 ;  /* 0x8000002000057882 */ /* 0x000fe20000000000 */
[----:B------:R-:W-:-:S04]  /*9db0*/  UIADD3 UR8, UR8, 0x2, URZ ;  /* 0x0000000208087890 */ /* 0x000fc8000fffe03f */
[----:B------:R-:W-:Y:S01]  /*9dc0*/  UISETP.NE.AND UP0, UPT, UR8, UR16, UPT ;  /* 0x000000100800728c */ /* 0x000fe2000bf05270 */
[----:B--2---:R-:W-:-:S06]  /*9dd0*/  WARPGROUP.ARRIVE ;  /* 0x00000000000079c5 */ /* 0x004fcc0000000000 */
[----:B------:R-:W-:Y:S01]  /*9de0*/  QGMMA.64x256x32.F32.E4M3.E4M3 R24, gdesc[UR4], R24, gsb0 ;  /* 0x03e00000041879f3 */ /* 0x000fe20008000818 */
[----:B------:R-:W-:-:S06]  /*9df0*/  USEL UR4, URZ, 0x1, UP0 ;  /* 0x000000013f047887 */ /* 0x000fcc0008000000 */
[----:B------:R-:W-:Y:S01]  /*9e00*/  ISETP.NE.AND P0, PT, RZ, UR4, PT ;  /* 0x00000004ff007c0c */ /* 0x000fe2000bf05270 */
[----:B------:R-:W-:-:S12]  /*9e10*/  WARPGROUP.DEPBAR.LE gsb0, 0x0 ;  /* 0x00008000000079c5 */ /* 0x000fd80000010000 */
[----:B-1----:R-:W-:Y:S05]  /*9e20*/  @!P0 BRA `(.L_x_30) ;  /* 0x00000038005c8947 */ /* 0x002fea0003800000 */
[----:B------:R1:W-:Y:S04]  /*9e30*/  STL [R1+0x670], R51 ;  /* 0x0006703301007387 */ /* 0x0003e80000100800 */
[----:B------:R2:W-:Y:S01]  /*9e40*/  STL [R1+0x66c], R52 ;  /* 0x00066c3401007387 */ /* 0x0005e20000100800 */
[----:B-1----:R-:W-:-:S03]  /*9e50*/  MOV R51, R0 ;  /* 0x0000000000337202 */ /* 0x002fc60000000f00 */
[----:B--2---:R-:W2:Y:S04]  /*9e60*/  LDL R52, [R1+0x4] ;  /* 0x0000040001347983 */ /* 0x004ea80000100800 */
[----:B------:R1:W-:Y:S04]  /*9e70*/  STL [R1+0x668], R53 ;  /* 0x0006683501007387 */ /* 0x0003e80000100800 */
[----:B-1----:R-:W3:Y:S04]  /*9e80*/  LDL R53, [R1+0x8] ;  /* 0x0000080001357983 */ /* 0x002ee80000100800 */
        /* <DEDUP_REMOVED lines=156> */
[----:B------:R-:W4:Y:S04]  /*a850*/  LDL.LU R9, [R1+0x210] ;  /* 0x0002100001097983 */ /* 0x000f280000300800 */
[----:B------:R-:W4:Y:S04]  /*a860*/  LDL.LU R0, [R1+0x214] ;  /* 0x0002140001007983 */ /* 0x000f280000300800 */
        /* <DEDUP_REMOVED lines=11> */
[----:B-1----:R-:W4:Y:S04]  /*a920*/  LDL.LU R137, [R1+0x20c] ;  /* 0x00020c0001897983 */ /* 0x002f280000300800 */
        /* <DEDUP_REMOVED lines=37> */
[----:B-1----:R-:W4:Y:S01]  /*ab80*/  LDL R2, [R1+0x144] ;  /* 0x0001440001027983 */ /* 0x002f220000100800 */
[----:B------:R-:W-:-:S01]  /*ab90*/  FADD R22, R51, R22 ;  /* 0x0000001633167221 */ /* 0x000fc20000000000 */
[----:B--2---:R-:W-:Y:S01]  /*aba0*/  FADD R23, R52, R23 ;  /* 0x0000001734177221 */ /* 0x004fe20000000000 */
[----:B---3--:R-:W-:-:S01]  /*abb0*/  FADD R152, R53, R152 ;  /* 0x0000009835987221 */ /* 0x008fc20000000000 */
[----:B------:R-:W2:Y:S01]  /*abc0*/  LDL.LU R51, [R1+0x670] ;  /* 0x0006700001337983 */ /* 0x000ea20000300800 */
[----:B----4-:R-:W-:-:S01]  /*abd0*/  FADD R153, R54, R153 ;  /* 0x0000009936997221 */ /* 0x010fc20000000000 */
[----:B------:R-:W-:-:S02]  /*abe0*/  FADD R154, R55, R154 ;  /* 0x0000009a379a7221 */ /* 0x000fc40000000000 */
[----:B------:R-:W3:Y:S01]  /*abf0*/  LDL.LU R52, [R1+0x66c] ;  /* 0x00066c0001347983 */ /* 0x000ee20000300800 */
[----:B------:R-:W-:-:S03]  /*ac00*/  FADD R155, R56, R155 ;  /* 0x0000009b389b7221 */ /* 0x000fc60000000000 */
[----:B------:R-:W4:Y:S01]  /*ac10*/  LDL.LU R53, [R1+0x668] ;  /* 0x0006680001357983 */ /* 0x000f220000300800 */
        /* <DEDUP_REMOVED lines=142> */
[----:B------:R-:W-:-:S01]  /*b500*/  FADD R227, R128, R227 ;  /* 0x000000e380e37221 */ /* 0x000fc20000000000 */
[----:B------:R-:W-:Y:S02]  /*b510*/  FADD R148, R149, R148 ;  /* 0x0000009495947221 */ /* 0x000fe40000000000 */
[----:B------:R-:W4:Y:S01]  /*b520*/  LDL.LU R125, [R1+0x548] ;  /* 0x00054800017d7983 */ /* 0x000f220000300800 */
[----:B------:R-:W-:-:S01]  /*b530*/  FADD R228, R129, R228 ;  /* 0x000000e481e47221 */ /* 0x000fc20000000000 */
[----:B------:R-:W-:Y:S02]  /*b540*/  FADD R145, R147, R145 ;  /* 0x0000009193917221 */ /* 0x000fe40000000000 */
[----:B------:R-:W4:Y:S01]  /*b550*/  LDL.LU R126, [R1+0x544] ;  /* 0x00054400017e7983 */ /* 0x000f220000300800 */
[----:B------:R-:W-:-:S01]  /*b560*/  FADD R229, R130, R229 ;  /* 0x000000e582e57221 */ /* 0x000fc20000000000 */
[----:B------:R-:W-:-:S02]  /*b570*/  FADD R9, R135, R9 ;  /* 0x0000000987097221 */ /* 0x000fc40000000000 */
[----:B------:R-:W4:Y:S01]  /*b580*/  LDL.LU R127, [R1+0x540] ;  /* 0x00054000017f7983 */ /* 0x000f220000300800 */
[----:B------:R-:W-:-:S01]  /*b590*/  FADD R230, R131, R230 ;  /* 0x000000e683e67221 */ /* 0x000fc20000000000 */
[----:B------:R-:W-:Y:S02]  /*b5a0*/  FADD R141, R143, R141 ;  /* 0x0000008d8f8d7221 */ /* 0x000fe40000000000 */
[----:B------:R-:W4:Y:S01]  /*b5b0*/  LDL.LU R128, [R1+0x53c] ;  /* 0x00053c0001807983 */ /* 0x000f220000300800 */
[----:B------:R-:W-:-:S03]  /*b5c0*/  FADD R137, R139, R137 ;  /* 0x000000898b897221 */ /* 0x000fc60000000000 */
[----:B------:R-:W4:Y:S04]  /*b5d0*/  LDL.LU R129, [R1+0x538] ;  /* 0x0005380001817983 */ /* 0x000f280000300800 */
[----:B------:R-:W4:Y:S04]  /*b5e0*/  LDL.LU R130, [R1+0x534] ;  /* 0x0005340001827983 */ /* 0x000f280000300800 */
[----:B------:R-:W4:Y:S01]  /*b5f0*/  LDL.LU R131, [R1+0x530] ;  /* 0x0005300001837983 */ /* 0x000f220000300800 */
[----:B------:R-:W-:-:S01]  /*b600*/  FADD R0, R133, R0 ;  /* 0x0000000085007221 */ /* 0x000fc20000000000 */
[----:B------:R-:W-:Y:S01]  /*b610*/  FADD R236, R151, R236 ;  /* 0x000000ec97ec7221 */ /* 0x000fe20000000000 */
[----:B------:R-:W-:-:S01]  /*b620*/  FADD R235, R19, R235 ;  /* 0x000000eb13eb7221 */ /* 0x000fc20000000000 */
[----:B------:R-:W-:Y:S01]  /*b630*/  STL [R1+0x200], R148 ;  /* 0x0002009401007387 */ /* 0x000fe20000100800 */
[----:B------:R-:W-:-:S01]  /*b640*/  FADD R234, R18, R234 ;  /* 0x000000ea12ea7221 */ /* 0x000fc20000000000 */
[----:B------:R-:W-:Y:S01]  /*b650*/  FADD R233, R17, R233 ;  /* 0x000000e911e97221 */ /* 0x000fe20000000000 */
[----:B------:R-:W-:-:S01]  /*b660*/  FADD R232, R16, R232 ;  /* 0x000000e810e87221 */ /* 0x000fc20000000000 */
[----:B------:R-:W-:Y:S01]  /*b670*/  STL [R1+0x204], R145 ;  /* 0x0002049101007387 */ /* 0x000fe20000100800 */
[----:B------:R-:W-:-:S01]  /*b680*/  FADD R231, R2, R231 ;  /* 0x000000e702e77221 */ /* 0x000fc20000000000 */
[----:B------:R-:W-:-:S02]  /*b690*/  FADD R237, R150, R237 ;  /* 0x000000ed96ed7221 */ /* 0x000fc40000000000 */
[----:B------:R1:W-:Y:S04]  /*b6a0*/  STL [R1+0x210], R9 ;  /* 0x0002100901007387 */ /* 0x0003e80000100800 */
[----:B------:R-:W-:Y:S04]  /*b6b0*/  STL [R1+0x208], R141 ;  /* 0x0002088d01007387 */ /* 0x000fe80000100800 */
[----:B-1----:R-:W2:Y:S04]  /*b6c0*/  LDL.LU R9, [R1+0x238] ;  /* 0x0002380001097983 */ /* 0x002ea80000300800 */
[----:B------:R1:W-:Y:S04]  /*b6d0*/  STL [R1+0x20c], R137 ;  /* 0x00020c8901007387 */ /* 0x0003e80000100800 */
[----:B------:R-:W3:Y:S04]  /*b6e0*/  LDL.LU R133, [R1+0x218] ;  /* 0x0002180001857983 */ /* 0x000ee80000300800 */
[----:B------:R-:W4:Y:S04]  /*b6f0*/  LDL.LU R135, [R1+0x21c] ;  /* 0x00021c0001877983 */ /* 0x000f280000300800 */
[----:B-1----:R-:W2:Y:S04]  /*b700*/  LDL.LU R137, [R1+0x220] ;  /* 0x0002200001897983 */ /* 0x002ea80000300800 */
[----:B------:R1:W-:Y:S04]  /*b710*/  STL [R1+0x214], R0 ;  /* 0x0002140001007387 */ /* 0x0003e80000100800 */
[----:B------:R-:W2:Y:S04]  /*b720*/  LDL.LU R151, [R1+0x224] ;  /* 0x0002240001977983 */ /* 0x000ea80000300800 */
[----:B------:R-:W2:Y:S04]  /*b730*/  LDL.LU R19, [R1+0x228] ;  /* 0x0002280001137983 */ /* 0x000ea80000300800 */
[----:B------:R-:W2:Y:S04]  /*b740*/  LDL.LU R18, [R1+0x22c] ;  /* 0x00022c0001127983 */ /* 0x000ea80000300800 */
[----:B------:R-:W2:Y:S04]  /*b750*/  LDL.LU R17, [R1+0x230] ;  /* 0x0002300001117983 */ /* 0x000ea80000300800 */
[----:B------:R-:W2:Y:S04]  /*b760*/  LDL.LU R16, [R1+0x234] ;  /* 0x0002340001107983 */ /* 0x000ea80000300800 */
[----:B-1----:R-:W2:Y:S04]  /*b770*/  LDL.LU R0, [R1+0x23c] ;  /* 0x00023c0001007983 */ /* 0x002ea80000300800 */
[----:B------:R-:W2:Y:S04]  /*b780*/  LDL.LU R2, [R1+0x240] ;  /* 0x0002400001027983 */ /* 0x000ea80000300800 */
[----:B------:R-:W2:Y:S04]  /*b790*/  LDL R150, [R1+0x1a4] ;  /* 0x0001a40001967983 */ /* 0x000ea80000100800 */
[----:B------:R-:W2:Y:S04]  /*b7a0*/  LDL R148, [R1+0x1a8] ;  /* 0x0001a80001947983 */ /* 0x000ea80000100800 */
[----:B------:R-:W2:Y:S04]  /*b7b0*/  LDL R139, [R1+0x1ac] ;  /* 0x0001ac00018b7983 */ /* 0x000ea80000100800 */
[----:B------:R-:W2:Y:S04]  /*b7c0*/  LDL R141, [R1+0x1b0] ;  /* 0x0001b000018d7983 */ /* 0x000ea80000100800 */
[----:B------:R-:W2:Y:S04]  /*b7d0*/  LDL R143, [R1+0x1b4] ;  /* 0x0001b400018f7983 */ /* 0x000ea80000100800 */
[----:B------:R-:W2:Y:S04]  /*b7e0*/  LDL R145, [R1+0x1b8] ;  /* 0x0001b80001917983 */ /* 0x000ea80000100800 */
[----:B------:R-:W2:Y:S04]  /*b7f0*/  LDL R147, [R1+0x1bc] ;  /* 0x0001bc0001937983 */ /* 0x000ea80000100800 */
[----:B------:R-:W2:Y:S01]  /*b800*/  LDL R149, [R1+0x1c0] ;  /* 0x0001c00001957983 */ /* 0x000ea20000100800 */
[----:B---3--:R-:W-:-:S03]  /*b810*/  FADD R133, R132, R133 ;  /* 0x0000008584857221 */ /* 0x008fc60000000000 */
[----:B------:R-:W3:Y:S01]  /*b820*/  LDL.LU R132, [R1+0x52c] ;  /* 0x00052c0001847983 */ /* 0x000ee20000300800 */
[----:B----4-:R-:W-:-:S03]  /*b830*/  FADD R135, R134, R135 ;  /* 0x0000008786877221 */ /* 0x010fc60000000000 */
[----:B------:R1:W-:Y:S01]  /*b840*/  STL [R1+0x218], R133 ;  /* 0x0002188501007387 */ /* 0x0003e20000100800 */
[----:B--2---:R-:W-:-:S03]  /*b850*/  FADD R137, R136, R137 ;  /* 0x0000008988897221 */ /* 0x004fc60000000000 */
[----:B-1----:R-:W2:Y:S01]  /*b860*/  LDL.LU R133, [R1+0x528] ;  /* 0x0005280001857983 */ /* 0x002ea20000300800 */
[----:B------:R-:W-:-:S03]  /*b870*/  FADD R151, R138, R151 ;  /* 0x000000978a977221 */ /* 0x000fc60000000000 */
[----:B------:R-:W4:Y:S01]  /*b880*/  LDL.LU R134, [R1+0x524] ;  /* 0x0005240001867983 */ /* 0x000f220000300800 */
[----:B------:R-:W-:-:S03]  /*b890*/  FADD R19, R146, R19 ;  /* 0x0000001392137221 */ /* 0x000fc60000000000 */
[----:B------:R1:W-:Y:S01]  /*b8a0*/  STL [R1+0x21c], R135 ;  /* 0x00021c8701007387 */ /* 0x0003e20000100800 */
[----:B------:R-:W-:-:S01]  /*b8b0*/  FADD R18, R144, R18 ;  /* 0x0000001290127221 */ /* 0x000fc20000000000 */
[----:B------:R-:W-:Y:S02]  /*b8c0*/  FADD R17, R142, R17 ;  /* 0x000000118e117221 */ /* 0x000fe40000000000 */
[----:B-1----:R-:W4:Y:S04]  /*b8d0*/  LDL.LU R135, [R1+0x520] ;  /* 0x0005200001877983 */ /* 0x002f280000300800 */
[----:B------:R-:W4:Y:S04]  /*b8e0*/  LDL.LU R136, [R1+0x51c] ;  /* 0x00051c0001887983 */ /* 0x000f280000300800 */
[----:B------:R1:W-:Y:S01]  /*b8f0*/  STL [R1+0x220], R137 ;  /* 0x0002208901007387 */ /* 0x0003e20000100800 */
[----:B------:R-:W-:-:S01]  /*b900*/  FADD R16, R140, R16 ;  /* 0x000000108c107221 */ /* 0x000fc20000000000 */
[----:B------:R-:W-:Y:S01]  /*b910*/  FADD R9, R12, R9 ;  /* 0x000000090c097221 */ /* 0x000fe20000000000 */
[----:B------:R-:W-:-:S01]  /*b920*/  FADD R0, R7, R0 ;  /* 0x0000000007007221 */ /* 0x000fc20000000000 */
[----:B-1----:R-:W4:Y:S04]  /*b930*/  LDL.LU R137, [R1+0x518] ;  /* 0x0005180001897983 */ /* 0x002f280000300800 */
[----:B------:R-:W4:Y:S04]  /*b940*/  LDL.LU R138, [R1+0x514] ;  /* 0x00051400018a7983 */ /* 0x000f280000300800 */
[----:B------:R-:W-:Y:S04]  /*b950*/  STL [R1+0x224], R151 ;  /* 0x0002249701007387 */ /* 0x000fe80000100800 */
[----:B------:R1:W-:Y:S04]  /*b960*/  STL [R1+0x228], R19 ;  /* 0x0002281301007387 */ /* 0x0003e80000100800 */
[----:B------:R-:W-:Y:S04]  /*b970*/  STL [R1+0x22c], R18 ;  /* 0x00022c1201007387 */ /* 0x000fe80000100800 */
[----:B-1----:R-:W3:Y:S04]  /*b980*/  LDL.LU R19, [R1+0x244] ;  /* 0x0002440001137983 */ /* 0x002ee80000300800 */
[----:B------:R1:W-:Y:S01]  /*b990*/  STL [R1+0x230], R17 ;  /* 0x0002301101007387 */ /* 0x0003e20000100800 */
[----:B------:R-:W-:-:S03]  /*b9a0*/  FADD R2, R5, R2 ;  /* 0x0000000205027221 */ /* 0x000fc60000000000 */
[----:B-1----:R-:W2:Y:S04]  /*b9b0*/  LDL.LU R17, [R1+0x248] ;  /* 0x0002480001117983 */ /* 0x002ea80000300800 */
[----:B------:R-:W-:Y:S04]  /*b9c0*/  STL [R1+0x234], R16 ;  /* 0x0002341001007387 */ /* 0x000fe80000100800 */
[----:B------:R-:W-:Y:S04]  /*b9d0*/  STL [R1+0x238], R9 ;  /* 0x0002380901007387 */ /* 0x000fe80000100800 */
[----:B------:R1:W-:Y:S04]  /*b9e0*/  STL [R1+0x23c], R0 ;  /* 0x00023c0001007387 */ /* 0x0003e80000100800 */
[----:B-1----:R-:W4:Y:S04]  /*b9f0*/  LDL.LU R0, [R1+0x27c] ;  /* 0x00027c0001007983 */ /* 0x002f280000300800 */
[----:B------:R-:W4:Y:S04]  /*ba00*/  LDL.LU R140, [R1+0x24c] ;  /* 0x00024c00018c7983 */ /* 0x000f280000300800 */
[----:B------:R-:W4:Y:S04]  /*ba10*/  LDL.LU R142, [R1+0x250] ;  /* 0x00025000018e7983 */ /* 0x000f280000300800 */
[----:B------:R-:W4:Y:S04]  /*ba20*/  LDL.LU R144, [R1+0x254] ;  /* 0x0002540001907983 */ /* 0x000f280000300800 */
[----:B------:R1:W-:Y:S04]  /*ba30*/  STL [R1+0x240], R2 ;  /* 0x0002400201007387 */ /* 0x0003e80000100800 */
[----:B------:R-:W4:Y:S04]  /*ba40*/  LDL.LU R146, [R1+0x258] ;  /* 0x0002580001927983 */ /* 0x000f280000300800 */
[----:B------:R-:W4:Y:S04]  /*ba50*/  LDL.LU R151, [R1+0x25c] ;  /* 0x00025c0001977983 */ /* 0x000f280000300800 */
[----:B------:R-:W4:Y:S04]  /*ba60*/  LDL.LU R18, [R1+0x260] ;  /* 0x0002600001127983 */ /* 0x000f280000300800 */
[----:B------:R-:W4:Y:S04]  /*ba70*/  LDL.LU R16, [R1+0x264] ;  /* 0x0002640001107983 */ /* 0x000f280000300800 */
[----:B------:R-:W4:Y:S04]  /*ba80*/  LDL.LU R12, [R1+0x268] ;  /* 0x00026800010c7983 */ /* 0x000f280000300800 */
[----:B------:R-:W4:Y:S04]  /*ba90*/  LDL.LU R9, [R1+0x26c] ;  /* 0x00026c0001097983 */ /* 0x000f280000300800 */
[----:B------:R-:W4:Y:S04]  /*baa0*/  LDL.LU R7, [R1+0x270] ;  /* 0x0002700001077983 */ /* 0x000f280000300800 */
[----:B------:R-:W4:Y:S04]  /*bab0*/  LDL.LU R5, [R1+0x274] ;  /* 0x0002740001057983 */ /* 0x000f280000300800 */
[----:B-1----:R-:W4:Y:S01]  /*bac0*/  LDL.LU R2, [R1+0x278] ;  /* 0x0002780001027983 */ /* 0x002f220000300800 */
[----:B---3--:R-:W-:-:S03]  /*bad0*/  FADD R19, R150, R19 ;  /* 0x0000001396137221 */ /* 0x008fc60000000000 */
[----:B------:R-:W3:Y:S01]  /*bae0*/  LDL R150, [R1+0x1e4] ;  /* 0x0001e40001967983 */ /* 0x000ee20000100800 */
[----:B--2---:R-:W-:-:S03]  /*baf0*/  FADD R17, R148, R17 ;  /* 0x0000001194117221 */ /* 0x004fc60000000000 */
[----:B------:R-:W2:Y:S04]  /*bb00*/  LDL R148, [R1+0x1e0] ;  /* 0x0001e00001947983 */ /* 0x000ea80000100800 */
[----:B------:R1:W-:Y:S04]  /*bb10*/  STL [R1+0x244], R19 ;  /* 0x0002441301007387 */ /* 0x0003e80000100800 */
[----:B-1----:R-:W3:Y:S04]  /*bb20*/  LDL R19, [R1+0x1e8] ;  /* 0x0001e80001137983 */ /* 0x002ee80000100800 */
[----:B------:R1:W-:Y:S01]  /*bb30*/  STL [R1+0x248], R17 ;  /* 0x0002481101007387 */ /* 0x0003e20000100800 */
[----:B----4-:R-:W-:-:S03]  /*bb40*/  FADD R140, R139, R140 ;  /* 0x0000008c8b8c7221 */ /* 0x010fc60000000000 */
[----:B-1----:R-:W4:Y:S01]  /*bb50*/  LDL R17, [R1+0x1ec] ;  /* 0x0001ec0001117983 */ /* 0x002f220000100800 */
[----:B------:R-:W-:-:S03]  /*bb60*/  FADD R142, R141, R142 ;  /* 0x0000008e8d8e7221 */ /* 0x000fc60000000000 */
[----:B------:R-:W4:Y:S01]  /*bb70*/  LDL.LU R139, [R1+0x510] ;  /* 0x00051000018b7983 */ /* 0x000f220000300800 */
[----:B------:R-:W-:-:S03]  /*bb80*/  FADD R144, R143, R144 ;  /* 0x000000908f907221 */ /* 0x000fc60000000000 */
[----:B------:R1:W-:Y:S01]  /*bb90*/  STL [R1+0x24c], R140 ;  /* 0x00024c8c01007387 */ /* 0x0003e20000100800 */
[----:B------:R-:W-:-:S03]  /*bba0*/  FADD R146, R145, R146 ;  /* 0x0000009291927221 */ /* 0x000fc60000000000 */
[----:B-1----:R-:W4:Y:S04]  /*bbb0*/  LDL.LU R140, [R1+0x50c] ;  /* 0x00050c00018c7983 */ /* 0x002f280000300800 */
[----:B------:R-:W4:Y:S04]  /*bbc0*/  LDL.LU R141, [R1+0x508] ;  /* 0x00050800018d7983 */ /* 0x000f280000300800 */
[----:B------:R1:W-:Y:S01]  /*bbd0*/  STL [R1+0x250], R142 ;  /* 0x0002508e01007387 */ /* 0x0003e20000100800 */
[----:B------:R-:W-:-:S01]  /*bbe0*/  FADD R151, R147, R151 ;  /* 0x0000009793977221 */ /* 0x000fc20000000000 */
[----:B------:R-:W-:Y:S01]  /*bbf0*/  FADD R18, R149, R18 ;  /* 0x0000001295127221 */ /* 0x000fe20000000000 */
[----:B------:R-:W-:-:S01]  /*bc00*/  FADD R16, R20, R16 ;  /* 0x0000001014107221 */ /* 0x000fc20000000000 */
[----:B------:R-:W-:Y:S01]  /*bc10*/  FADD R12, R14, R12 ;  /* 0x0000000c0e0c7221 */ /* 0x000fe20000000000 */
[----:B-1----:R-:W4:Y:S04]  /*bc20*/  LDL.LU R142, [R1+0x504] ;  /* 0x00050400018e7983 */ /* 0x002f280000300800 */
[----:B------:R-:W4:Y:S04]  /*bc30*/  LDL.LU R143, [R1+0x500] ;  /* 0x00050000018f7983 */ /* 0x000f280000300800 */
[----:B------:R1:W-:Y:S01]  /*bc40*/  STL [R1+0x254], R144 ;  /* 0x0002549001007387 */ /* 0x0003e20000100800 */
[----:B------:R-:W-:-:S01]  /*bc50*/  FADD R9, R10, R9 ;  /* 0x000000090a097221 */ /* 0x000fc20000000000 */
[----:B------:R-:W-:-:S02]  /*bc60*/  FADD R7, R8, R7 ;  /* 0x0000000708077221 */ /* 0x000fc40000000000 */
[----:B-1----:R-:W4:Y:S04]  /*bc70*/  LDL.LU R144, [R1+0x4fc] ;  /* 0x0004fc0001907983 */ /* 0x002f280000300800 */
[----:B------:R-:W4:Y:S04]  /*bc80*/  LDL.LU R145, [R1+0x4f8] ;  /* 0x0004f80001917983 */ /* 0x000f280000300800 */
[----:B------:R1:W-:Y:S01]  /*bc90*/  STL [R1+0x258], R146 ;  /* 0x0002589201007387 */ /* 0x0003e20000100800 */
[----:B------:R-:W-:-:S01]  /*bca0*/  FADD R5, R6, R5 ;  /* 0x0000000506057221 */ /* 0x000fc20000000000 */
[----:B------:R-:W-:-:S02]  /*bcb0*/  FADD R2, R4, R2 ;  /* 0x0000000204027221 */ /* 0x000fc40000000000 */
[----:B-1----:R-:W4:Y:S04]  /*bcc0*/  LDL.LU R146, [R1+0x4f4] ;  /* 0x0004f40001927983 */ /* 0x002f280000300800 */
[----:B------:R-:W4:Y:S04]  /*bcd0*/  LDL.LU R147, [R1+0x4f0] ;  /* 0x0004f00001937983 */ /* 0x000f280000300800 */
[----:B------:R1:W-:Y:S04]  /*bce0*/  STL [R1+0x25c], R151 ;  /* 0x00025c9701007387 */ /* 0x0003e80000100800 */
[----:B------:R1:W-:Y:S04]  /*bcf0*/  STL [R1+0x260], R18 ;  /* 0x0002601201007387 */ /* 0x0003e80000100800 */
[----:B------:R1:W-:Y:S04]  /*bd00*/  STL [R1+0x264], R16 ;  /* 0x0002641001007387 */ /* 0x0003e80000100800 */
[----:B------:R1:W-:Y:S04]  /*bd10*/  STL [R1+0x268], R12 ;  /* 0x0002680c01007387 */ /* 0x0003e80000100800 */
[----:B------:R1:W-:Y:S04]  /*bd20*/  STL [R1+0x26c], R9 ;  /* 0x00026c0901007387 */ /* 0x0003e80000100800 */
[----:B------:R1:W-:Y:S01]  /*bd30*/  STL [R1+0x270], R7 ;  /* 0x0002700701007387 */ /* 0x0003e20000100800 */
[----:B------:R-:W-:-:S03]  /*bd40*/  FADD R0, R3, R0 ;  /* 0x0000000003007221 */ /* 0x000fc60000000000 */
[----:B------:R-:W2:Y:S04]  /*bd50*/  LDL.LU R149, [R1+0x280] ;  /* 0x0002800001957983 */ /* 0x000ea80000300800 */
[----:B------:R1:W-:Y:S04]  /*bd60*/  STL [R1+0x274], R5 ;  /* 0x0002740501007387 */ /* 0x0003e80000100800 */
[----:B-1----:R-:W3:Y:S04]  /*bd70*/  LDL.LU R151, [R1+0x284] ;  /* 0x0002840001977983 */ /* 0x002ee80000300800 */
[----:B------:R1:W-:Y:S04]  /*bd80*/  STL [R1+0x278], R2 ;  /* 0x0002780201007387 */ /* 0x0003e80000100800 */
        /* <DEDUP_REMOVED lines=14> */
[----:B-1----:R-:W4:Y:S04]  /*be70*/  LDL.LU R2, [R1+0x2bc] ;  /* 0x0002bc0001027983 */ /* 0x002f280000300800 */
[----:B------:R-:W4:Y:S01]  /*be80*/  LDL.LU R0, [R1+0x2c0] ;  /* 0x0002c00001007983 */ /* 0x000f220000300800 */
[----:B--2---:R-:W-:-:S03]  /*be90*/  FADD R149, R148, R149 ;  /* 0x0000009594957221 */ /* 0x004fc60000000000 */
[----:B------:R-:W2:Y:S04]  /*bea0*/  LDL.LU R148, [R1+0x4ec] ;  /* 0x0004ec0001947983 */ /* 0x000ea80000300800 */
[----:B------:R1:W-:Y:S01]  /*beb0*/  STL [R1+0x280], R149 ;  /* 0x0002809501007387 */ /* 0x0003e20000100800 */
[----:B---3--:R-:W-:-:S03]  /*bec0*/  FADD R151, R150, R151 ;  /* 0x0000009796977221 */ /* 0x008fc60000000000 */
[----:B-1----:R-:W3:Y:S01]  /*bed0*/  LDL.LU R149, [R1+0x4e8] ;  /* 0x0004e80001957983 */ /* 0x002ee20000300800 */
[----:B----4-:R-:W-:-:S03]  /*bee0*/  FADD R18, R19, R18 ;  /* 0x0000001213127221 */ /* 0x010fc60000000000 */
[----:B------:R-:W4:Y:S04]  /*bef0*/  LDL.LU R150, [R1+0x4e4] ;  /* 0x0004e40001967983 */ /* 0x000f280000300800 */
[----:B------:R1:W-:Y:S01]  /*bf00*/  STL [R1+0x284], R151 ;  /* 0x0002849701007387 */ /* 0x0003e20000100800 */
[----:B------:R-:W-:-:S01]  /*bf10*/  FADD R16, R17, R16 ;  /* 0x0000001011107221 */ /* 0x000fc20000000000 */
[----:B------:R-:W-:Y:S02]  /*bf20*/  FADD R20, R21, R20 ;  /* 0x0000001415147221 */ /* 0x000fe40000000000 */
[----:B-1----:R-:W4:Y:S01]  /*bf30*/  LDL.LU R151, [R1+0x4e0] ;  /* 0x0004e00001977983 */ /* 0x002f220000300800 */
[----:B------:R-:W-:-:S03]  /*bf40*/  FADD R14, R15, R14 ;  /* 0x0000000e0f0e7221 */ /* 0x000fc60000000000 */
[----:B------:R1:W5:Y:S01]  /*bf50*/  LDL.LU R19, [R1+0x4dc] ;  /* 0x0004dc0001137983 */ /* 0x0003620000300800 */
[----:B------:R-:W-:-:S03]  /*bf60*/  FADD R12, R13, R12 ;  /* 0x0000000c0d0c7221 */ /* 0x000fc60000000000 */
[----:B------:R1:W-:Y:S01]  /*bf70*/  STL [R1+0x288], R18 ;  /* 0x0002881201007387 */ /* 0x0003e20000100800 */
[----:B------:R-:W-:-:S01]  /*bf80*/  FADD R10, R11, R10 ;  /* 0x0000000a0b0a7221 */ /* 0x000fc20000000000 */
[----:B------:R-:W-:Y:S01]  /*bf90*/  FADD R9, R24, R9 ;  /* 0x0000000918097221 */ /* 0x000fe20000000000 */
[----:B------:R-:W-:-:S01]  /*bfa0*/  FADD R8, R25, R8 ;  /* 0x0000000819087221 */ /* 0x000fc20000000000 */
[----:B-1----:R1:W5:Y:S04]  /*bfb0*/  LDL.LU R18, [R1+0x4d8] ;  /* 0x0004d80001127983 */ /* 0x0023680000300800 */
[----:B------:R1:W5:Y:S01]  /*bfc0*/  LDL.LU R17, [R1+0x4d4] ;  /* 0x0004d40001117983 */ /* 0x0003620000300800 */
[----:B------:R-:W-:-:S03]  /*bfd0*/  FADD R7, R26, R7 ;  /* 0x000000071a077221 */ /* 0x000fc60000000000 */
[----:B------:R1:W-:Y:S01]  /*bfe0*/  STL [R1+0x28c], R16 ;  /* 0x00028c1001007387 */ /* 0x0003e20000100800 */
[----:B------:R-:W-:-:S01]  /*bff0*/  FADD R6, R27, R6 ;  /* 0x000000061b067221 */ /* 0x000fc20000000000 */
[----:B------:R-:W-:Y:S01]  /*c000*/  FADD R5, R28, R5 ;  /* 0x000000051c057221 */ /* 0x000fe20000000000 */
[----:B------:R-:W-:-:S01]  /*c010*/  FADD R4, R29, R4 ;  /* 0x000000041d047221 */ /* 0x000fc20000000000 */
[----:B-1----:R1:W5:Y:S04]  /*c020*/  LDL.LU R16, [R1+0x4d0] ;  /* 0x0004d00001107983 */ /* 0x0023680000300800 */
[----:B------:R1:W-:Y:S04]  /*c030*/  STL [R1+0x290], R20 ;  /* 0x0002901401007387 */ /* 0x0003e80000100800 */
[----:B------:R1:W-:Y:S04]  /*c040*/  STL [R1+0x294], R14 ;  /* 0x0002940e01007387 */ /* 0x0003e80000100800 */
[----:B------:R1:W-:Y:S01]  /*c050*/  STL [R1+0x298], R12 ;  /* 0x0002980c01007387 */ /* 0x0003e20000100800 */
[----:B------:R-:W-:-:S03]  /*c060*/  FADD R3, R30, R3 ;  /* 0x000000031e037221 */ /* 0x000fc60000000000 */
[----:B------:R1:W-:Y:S04]  /*c070*/  STL [R1+0x29c], R10 ;  /* 0x00029c0a01007387 */ /* 0x0003e80000100800 */
[----:B------:R1:W-:Y:S01]  /*c080*/  STL [R1+0x2a0], R9 ;  /* 0x0002a00901007387 */ /* 0x0003e20000100800 */
[----:B------:R-:W-:-:S03]  /*c090*/  FADD R2, R31, R2 ;  /* 0x000000021f027221 */ /* 0x000fc60000000000 */
[----:B------:R1:W-:Y:S04]  /*c0a0*/  STL [R1+0x2a4], R8 ;  /* 0x0002a40801007387 */ /* 0x0003e80000100800 */
[----:B------:R1:W-:Y:S01]  /*c0b0*/  STL [R1+0x2a8], R7 ;  /* 0x0002a80701007387 */ /* 0x0003e20000100800 */
[----:B------:R-:W-:-:S03]  /*c0c0*/  FADD R0, R32, R0 ;  /* 0x0000000020007221 */ /* 0x000fc60000000000 */
[----:B------:R1:W-:Y:S04]  /*c0d0*/  STL [R1+0x2ac], R6 ;  /* 0x0002ac0601007387 */ /* 0x0003e80000100800 */
[----:B------:R1:W-:Y:S04]  /*c0e0*/  STL [R1+0x2b0], R5 ;  /* 0x0002b00501007387 */ /* 0x0003e80000100800 */
[----:B------:R1:W-:Y:S04]  /*c0f0*/  STL [R1+0x2b4], R4 ;  /* 0x0002b40401007387 */ /* 0x0003e80000100800 */
        /* <DEDUP_REMOVED lines=20> */
[----:B--2---:R-:W-:-:S01]  /*c240*/  FADD R21, R33, R21 ;  /* 0x0000001521157221 */ /* 0x004fc20000000000 */
[----:B---3--:R-:W-:-:S04]  /*c250*/  FADD R20, R34, R20 ;  /* 0x0000001422147221 */ /* 0x008fc80000000000 */
[----:B------:R1:W-:Y:S01]  /*c260*/  STL [R1+0x2c4], R21 ;  /* 0x0002c41501007387 */ /* 0x0003e20000100800 */
[----:B----4-:R-:W-:-:S03]  /*c270*/  FADD R15, R35, R15 ;  /* 0x0000000f230f7221 */ /* 0x010fc60000000000 */
[----:B------:R2:W-:Y:S01]  /*c280*/  STL [R1+0x2c8], R20 ;  /* 0x0002c81401007387 */ /* 0x0005e20000100800 */
[----:B------:R-:W-:-:S03]  /*c290*/  FADD R14, R36, R14 ;  /* 0x0000000e240e7221 */ /* 0x000fc60000000000 */
        /* <DEDUP_REMOVED lines=24> */
[----:B-1----:R-:W4:Y:S01]  /*c420*/  LDL.LU R21, [R1+0x308] ;  /* 0x0003080001157983 */ /* 0x002f220000300800 */
[----:B------:R-:W-:-:S03]  /*c430*/  FADD R0, R49, R0 ;  /* 0x0000000031007221 */ /* 0x000fc60000000000 */
[----:B------:R1:W-:Y:S04]  /*c440*/  STL [R1+0x2fc], R3 ;  /* 0x0002fc0301007387 */ /* 0x0003e80000100800 */
[----:B--2---:R-:W2:Y:S04]  /*c450*/  LDL.LU R20, [R1+0x30c] ;  /* 0x00030c0001147983 */ /* 0x004ea80000300800 */
[----:B------:R1:W-:Y:S04]  /*c460*/  STL [R1+0x300], R2 ;  /* 0x0003000201007387 */ /* 0x0003e80000100800 */
[----:B---3--:R-:W3:Y:S04]  /*c470*/  LDL.LU R15, [R1+0x310] ;  /* 0x00031000010f7983 */ /* 0x008ee80000300800 */
[----:B------:R1:W-:Y:S04]  /*c480*/  STL [R1+0x304], R0 ;  /* 0x0003040001007387 */ /* 0x0003e80000100800 */
[----:B----4-:R-:W4:Y:S04]  /*c490*/  LDL.LU R14, [R1+0x314] ;  /* 0x00031400010e7983 */ /* 0x010f280000300800 */
        /* <DEDUP_REMOVED lines=11> */
[----:B------:R-:W4:Y:S04]  /*c550*/  LDL.LU R2, [R1+0x344] ;  /* 0x0003440001027983 */ /* 0x000f280000300800 */
[----:B------:R-:W4:Y:S01]  /*c560*/  LDL.LU R0, [R1+0x348] ;  /* 0x0003480001007983 */ /* 0x000f220000300800 */
[----:B------:R-:W-:-:S01]  /*c570*/  FADD R21, R50, R21 ;  /* 0x0000001532157221 */ /* 0x000fc20000000000 */
[----:B--2---:R-:W-:-:S04]  /*c580*/  FADD R20, R51, R20 ;  /* 0x0000001433147221 */ /* 0x004fc80000000000 */
[----:B------:R1:W-:Y:S01]  /*c590*/  STL [R1+0x308], R21 ;  /* 0x0003081501007387 */ /* 0x0003e20000100800 */
[----:B---3--:R-:W-:-:S03]  /*c5a0*/  FADD R15, R52, R15 ;  /* 0x0000000f340f7221 */ /* 0x008fc60000000000 */
        /* <DEDUP_REMOVED lines=202> */
[----:B------:R-:W-:Y:S01]  /*d250*/  STL [R1+0x418], R21 ;  /* 0x0004181501007387 */ /* 0x000fe20000100800 */
[----:B---3--:R-:W-:-:S03]  /*d260*/  FADD R15, R120, R15 ;  /* 0x0000000f780f7221 */ /* 0x008fc60000000000 */
[----:B------:R-:W-:Y:S01]  /*d270*/  STL [R1+0x41c], R20 ;  /* 0x00041c1401007387 */ /* 0x000fe20000100800 */
[----:B----4-:R-:W-:-:S03]  /*d280*/  FADD R14, R121, R14 ;  /* 0x0000000e790e7221 */ /* 0x010fc60000000000 */
[----:B------:R-:W-:Y:S01]  /*d290*/  STL [R1+0x420], R15 ;  /* 0x0004200f01007387 */ /* 0x000fe20000100800 */
[----:B------:R-:W-:-:S03]  /*d2a0*/  FADD R13, R122, R13 ;  /* 0x0000000d7a0d7221 */ /* 0x000fc60000000000 */
        /* <DEDUP_REMOVED lines=19> */
[----:B------:R-:W-:-:S01]  /*d3e0*/  FADD R3, R132, R3 ;  /* 0x0000000384037221 */ /* 0x000fc20000000000 */
[----:B------:R-:W-:Y:S02]  /*d3f0*/  FADD R2, R133, R2 ;  /* 0x0000000285027221 */ /* 0x000fe40000000000 */
[----:B------:R-:W-:Y:S01]  /*d400*/  STL [R1+0x44c], R4 ;  /* 0x00044c0401007387 */ /* 0x000fe20000100800 */
[----:B------:R-:W-:-:S03]  /*d410*/  FADD R0, R134, R0 ;  /* 0x0000000086007221 */ /* 0x000fc60000000000 */
[----:B------:R1:W-:Y:S04]  /*d420*/  STL [R1+0x454], R2 ;  /* 0x0004540201007387 */ /* 0x0003e80000100800 */
[----:B------:R2:W-:Y:S04]  /*d430*/  STL [R1+0x450], R3 ;  /* 0x0004500301007387 */ /* 0x0005e80000100800 */
[----:B-1----:R-:W3:Y:S04]  /*d440*/  LDL.LU R2, [R1+0x45c] ;  /* 0x00045c0001027983 */ /* 0x002ee80000300800 */
        /* <DEDUP_REMOVED lines=15> */
[----:B--2---:R-:W2:Y:S04]  /*d540*/  LDL.LU R3, [R1+0x498] ;  /* 0x0004980001037983 */ /* 0x004ea80000300800 */
[----:B-1----:R-:W2:Y:S01]  /*d550*/  LDL.LU R0, [R1+0x49c] ;  /* 0x00049c0001007983 */ /* 0x002ea20000300800 */
[----:B------:R-:W-:Y:S01]  /*d560*/  UMOV UR8, URZ ;  /* 0x0000003f00087c82 */ /* 0x000fe20008000000 */
[----:B---3--:R-:W-:Y:S01]  /*d570*/  FADD R2, R135, R2 ;  /* 0x0000000287027221 */ /* 0x008fe20000000000 */
[----:B----4-:R-:W-:-:S04]  /*d580*/  FADD R21, R136, R21 ;  /* 0x0000001588157221 */ /* 0x010fc80000000000 */
[----:B------:R1:W-:Y:S01]  /*d590*/  STL [R1+0x45c], R2 ;  /* 0x00045c0201007387 */ /* 0x0003e20000100800 */
[----:B------:R-:W-:-:S03]  /*d5a0*/  FADD R20, R137, R20 ;  /* 0x0000001489147221 */ /* 0x000fc60000000000 */
[----:B-1----:R1:W5:Y:S01]  /*d5b0*/  LDL.LU R2, [R1+0x4cc] ;  /* 0x0004cc0001027983 */ /* 0x0023620000300800 */
[----:B------:R-:W-:-:S01]  /*d5c0*/  FADD R15, R138, R15 ;  /* 0x0000000f8a0f7221 */ /* 0x000fc20000000000 */
[----:B------:R-:W-:Y:S02]  /*d5d0*/  FADD R14, R139, R14 ;  /* 0x0000000e8b0e7221 */ /* 0x000fe40000000000 */
        /* <DEDUP_REMOVED lines=21> */
[----:B--2---:R-:W-:-:S03]  /*d730*/  FADD R3, R150, R3 ;  /* 0x0000000396037221 */ /* 0x004fc60000000000 */
[----:B------:R1:W-:Y:S01]  /*d740*/  STL [R1+0x48c], R6 ;  /* 0x00048c0601007387 */ /* 0x0003e20000100800 */
[----:B------:R-:W-:-:S03]  /*d750*/  FADD R0, R0, R151 ;  /* 0x0000009700007221 */ /* 0x000fc60000000000 */
[----:B------:R1:W-:Y:S04]  /*d760*/  STL [R1+0x490], R5 ;  /* 0x0004900501007387 */ /* 0x0003e80000100800 */
[----:B------:R1:W-:Y:S04]  /*d770*/  STL [R1+0x494], R4 ;  /* 0x0004940401007387 */ /* 0x0003e80000100800 */
[----:B------:R1:W-:Y:S04]  /*d780*/  STL [R1+0x49c], R0 ;  /* 0x00049c0001007387 */ /* 0x0003e80000100800 */
[----:B------:R1:W-:Y:S02]  /*d790*/  STL [R1+0x498], R3 ;  /* 0x0004980301007387 */ /* 0x0003e40000100800 */
.L_x_30:
[----:B------:R-:W-:Y:S05]  /*d7a0*/  @!P1 BRA `(.L_x_31) ;  /* 0x0000000000049947 */ /* 0x000fea0003800000 */
[----:B------:R-:W-:Y:S01]  /*d7b0*/  BPT.TRAP 0x1 ;  /* 0x000000040000795c */ /* 0x000fe20000300000 */
.L_x_31:
[----:B-1----:R-:W2:Y:S04]  /*d7c0*/  LDL R0, [R1+0x4a4] ;  /* 0x0004a40001007983 */ /* 0x002ea80000100800 */
[----:B------:R-:W3:Y:S01]  /*d7d0*/  LDL R3, [R1+0x4ac] ;  /* 0x0004ac0001037983 */ /* 0x000ee20000100800 */
[----:B------:R-:W-:Y:S01]  /*d7e0*/  UISETP.GT.U32.AND UP0, UPT, UR46, 0x1, UPT ;  /* 0x000000012e00788c */ /* 0x000fe2000bf04070 */
[----:B--2---:R-:W-:Y:S02]  /*d7f0*/  ISETP.NE.AND P0, PT, R0, RZ, PT ;  /* 0x000000ff0000720c */ /* 0x004fe40003f05270 */
[----:B------:R-:W-:-:S11]  /*d800*/  MOV R0, UR13 ;  /* 0x0000000d00007c02 */ /* 0x000fd60008000f00 */
[----:B------:R-:W-:-:S04]  /*d810*/  @P0 LEA R0, R0, UR48, 0x3 ;  /* 0x0000003000000c11 */ /* 0x000fc8000f8e18ff */
[----:B------:R-:W-:-:S04]  /*d820*/  @P0 IADD3 R0, R0, 0x30, RZ ;  /* 0x0000003000000810 */ /* 0x000fc80007ffe0ff */
[----:B---3--:R-:W-:-:S04]  /*d830*/  @P0 PRMT R0, R3, 0x654, R0 ;  /* 0x0000065403000816 */ /* 0x008fc80000000000 */
[----:B------:R1:W-:Y:S01]  /*d840*/  @P0 SYNCS.ARRIVE.TRANS64.RED.A1T0 RZ, [R0+URZ], RZ ;  /* 0x000000ff00ff09a7 */ /* 0x0003e2000810043f */
[----:B------:R-:W-:-:S13]  /*d850*/  PLOP3.LUT P0, PT, PT, PT, UP0, 0x80, 0x0 ;  /* 0x000000000000781c */ /* 0x000fda0003f0f008 */
[----:B-1----:R-:W-:Y:S05]  /*d860*/  @P0 BRA `(.L_x_32) ;  /* 0x0000000000040947 */ /* 0x002fea0003800000 */
[----:B------:R-:W-:Y:S01]  /*d870*/  BPT.TRAP 0x1 ;  /* 0x000000040000795c */ /* 0x000fe20000300000 */
.L_x_32:
[----:B------:R-:W-:Y:S02]  /*d880*/  UISETP.GT.AND UP2, UPT, UR12, 0x1, UPT ;  /* 0x000000010c00788c */ /* 0x000fe4000bf44270 */
[----:B------:R-:W-:Y:S02]  /*d890*/  UIADD3 UR10, UR10, 0x1, URZ ;  /* 0x000000010a0a7890 */ /* 0x000fe4000fffe03f */
[----:B------:R-:W-:Y:S02]  /*d8a0*/  UIADD3 UR13, UR13, 0x1, URZ ;  /* 0x000000010d0d7890 */ /* 0x000fe4000fffe03f */
[----:B------:R-:W-:Y:S01]  /*d8b0*/  PLOP3.LUT P0, PT, PT, PT, UP2, 0x80, 0x0 ;  /* 0x000000000000781c */ /* 0x000fe20003f0f028 */
[----:B------:R-:W-:Y:S02]  /*d8c0*/  UISETP.NE.AND UP0, UPT, UR10, 0x6, UPT ;  /* 0x000000060a00788c */ /* 0x000fe4000bf05270 */
[----:B------:R-:W-:Y:S02]  /*d8d0*/  UIADD3 UR6, UR12, -0x1, URZ ;  /* 0xffffffff0c067890 */ /* 0x000fe4000fffe03f */
[----:B------:R-:W-:-:S02]  /*d8e0*/  USEL UR5, URZ, 0x1, UP0 ;  /* 0x000000013f057887 */ /* 0x000fc40008000000 */
[----:B------:R-:W-:Y:S02]  /*d8f0*/  UISETP.NE.AND UP1, UPT, UR13, 0x6, UPT ;  /* 0x000000060d00788c */ /* 0x000fe4000bf25270 */
[----:B------:R-:W-:Y:S02]  /*d900*/  ULOP3.LUT UR11, UR11, UR5, URZ, 0x3c, !UPT ;  /* 0x000000050b0b7292 */ /* 0x000fe4000f8e3c3f */
[----:B------:R-:W-:Y:S02]  /*d910*/  USEL UR10, UR10, URZ, UP0 ;  /* 0x0000003f0a0a7287 */ /* 0x000fe40008000000 */
[----:B------:R-:W-:Y:S01]  /*d920*/  USEL UR13, UR13, URZ, UP1 ;  /* 0x0000003f0d0d7287 */ /* 0x000fe20008800000 */
[----:B------:R-:W-:Y:S01]  /*d930*/  UMOV UR5, 0x1 ;  /* 0x0000000100057882 */ /* 0x000fe20000000000 */
[----:B------:R-:W-:Y:S01]  /*d940*/  UMOV UR12, UR6 ;  /* 0x00000006000c7c82 */ /* 0x000fe20008000000 */
[----:B------:R-:W-:Y:S09]  /*d950*/  @P0 BRA `(.L_x_33) ;  /* 0xffffffa000280947 */ /* 0x000ff2000383ffff */
.L_x_25:
[----:B------:R-:W-:-:S04]  /*d960*/  UISETP.NE.AND UP0, UPT, UR8, URZ, UPT ;  /* 0x0000003f0800728c */ /* 0x000fc8000bf05270 */
[----:B------:R-:W-:-:S06]  /*d970*/  USEL UR4, URZ, 0x1, !UP0 ;  /* 0x000000013f047887 */ /* 0x000fcc000c000000 */
[----:B------:R-:W-:-:S13]  /*d980*/  ISETP.NE.AND P0, PT, RZ, UR4, PT ;  /* 0x00000004ff007c0c */ /* 0x000fda000bf05270 */
[----:B------:R-:W-:Y:S05]  /*d990*/  @!P0 BRA `(.L_x_34) ;  /* 0x0000003800608947 */ /* 0x000fea0003800000 */
[----:B------:R3:W-:Y:S04]  /*d9a0*/  STL [R1+0x658], R57 ;  /* 0x0006583901007387 */ /* 0x0007e80000100800 */
[----:B---3--:R-:W3:Y:S04]  /*d9b0*/  LDL.LU R57, [R1] ;  /* 0x0000000001397983 */ /* 0x008ee80000300800 */
[----:B------:R4:W-:Y:S04]  /*d9c0*/  STL [R1+0x654], R58 ;  /* 0x0006543a01007387 */ /* 0x0009e80000100800 */
[----:B----4-:R-:W4:Y:S04]  /*d9d0*/  LDL.LU R58, [R1+0x4] ;  /* 0x00000400013a7983 */ /* 0x010f280000300800 */
[----:B------:R1:W-:Y:S04]  /*d9e0*/  STL [R1+0x650], R59 ;  /* 0x0006503b01007387 */ /* 0x0003e80000100800 */
[----:B-1----:R-:W2:Y:S04]  /*d9f0*/  LDL.LU R59, [R1+0x8] ;  /* 0x00000800013b7983 */ /* 0x002ea80000300800 */
        /* <DEDUP_REMOVED lines=122> */
[----:B------:R-:W2:Y:S04]  /*e1a0*/  LDL.LU R21, [R1+0x178] ;  /* 0x0001780001157983 */ /* 0x000ea80000300800 */
        /* <DEDUP_REMOVED lines=77> */
[----:B-----5:R1:W-:Y:S01]  /*e680*/  STL [R1+0x4dc], R19 ;  /* 0x0004dc1301007387 */ /* 0x0203e20000100800 */
[----:B---3--:R-:W-:-:S03]  /*e690*/  FADD R22, R57, R22 ;  /* 0x0000001639167221 */ /* 0x008fc60000000000 */
[----:B-1----:R-:W3:Y:S04]  /*e6a0*/  LDL.LU R19, [R1+0x110] ;  /* 0x0001100001137983 */ /* 0x002ee80000300800 */
[----:B------:R1:W-:Y:S01]  /*e6b0*/  STL [R1+0x4d8], R18 ;  /* 0x0004d81201007387 */ /* 0x0003e20000100800 */
[----:B----4-:R-:W-:Y:S01]  /*e6c0*/  FADD R23, R58, R23 ;  /* 0x000000173a177221 */ /* 0x010fe20000000000 */
[----:B--2---:R-:W-:Y:S02]  /*e6d0*/  FADD R152, R59, R152 ;  /* 0x000000983b987221 */ /* 0x004fe40000000000 */
[----:B-1----:R-:W2:Y:S04]  /*e6e0*/  LDL.LU R18, [R1+0x10c] ;  /* 0x00010c0001127983 */ /* 0x002ea80000300800 */
[----:B------:R1:W-:Y:S01]  /*e6f0*/  STL [R1+0x4d4], R17 ;  /* 0x0004d41101007387 */ /* 0x0003e20000100800 */
[----:B------:R-:W-:Y:S01]  /*e700*/  FADD R153, R60, R153 ;  /* 0x000000993c997221 */ /* 0x000fe20000000000 */
[----:B------:R-:W-:-:S02]  /*e710*/  FADD R154, R61, R154 ;  /* 0x0000009a3d9a7221 */ /* 0x000fc40000000000 */
[----:B-1----:R-:W4:Y:S04]  /*e720*/  LDL.LU R17, [R1+0x108] ;  /* 0x0001080001117983 */ /* 0x002f280000300800 */
[----:B------:R1:W-:Y:S01]  /*e730*/  STL [R1+0x4d0], R16 ;  /* 0x0004d01001007387 */ /* 0x0003e20000100800 */
[----:B------:R-:W-:Y:S01]  /*e740*/  FADD R155, R62, R155 ;  /* 0x0000009b3e9b7221 */ /* 0x000fe20000000000 */
[----:B------:R-:W-:Y:S02]  /*e750*/  FADD R156, R63, R156 ;  /* 0x0000009c3f9c7221 */ /* 0x000fe40000000000 */
[----:B-1----:R-:W3:Y:S04]  /*e760*/  LDL.LU R16, [R1+0x104] ;  /* 0x0001040001107983 */ /* 0x002ee80000300800 */
[----:B------:R1:W-:Y:S01]  /*e770*/  STL [R1+0x4cc], R2 ;  /* 0x0004cc0201007387 */ /* 0x0003e20000100800 */
[----:B------:R-:W-:Y:S01]  /*e780*/  FADD R157, R64, R157 ;  /* 0x0000009d409d7221 */ /* 0x000fe20000000000 */
[----:B------:R-:W-:-:S02]  /*e790*/  FADD R158, R65, R158 ;  /* 0x0000009e419e7221 */ /* 0x000fc40000000000 */
[----:B-1----:R-:W2:Y:S04]  /*e7a0*/  LDL.LU R2, [R1+0x100] ;  /* 0x0001000001027983 */ /* 0x002ea80000300800 */
[----:B------:R-:W2:Y:S04]  /*e7b0*/  LDL.LU R57, [R1+0x658] ;  /* 0x0006580001397983 */ /* 0x000ea80000300800 */
[----:B------:R-:W2:Y:S04]  /*e7c0*/  LDL.LU R58, [R1+0x654] ;  /* 0x00065400013a7983 */ /* 0x000ea80000300800 */
[----:B------:R-:W2:Y:S04]  /*e7d0*/  LDL.LU R59, [R1+0x650] ;  /* 0x00065000013b7983 */ /* 0x000ea80000300800 */
[----:B------:R-:W2:Y:S04]  /*e7e0*/  LDL.LU R60, [R1+0x64c] ;  /* 0x00064c00013c7983 */ /* 0x000ea80000300800 */
[----:B------:R-:W2:Y:S01]  /*e7f0*/  LDL.LU R61, [R1+0x648] ;  /* 0x00064800013d7983 */ /* 0x000ea20000300800 */
[----:B------:R-:W-:-:S03]  /*e800*/  FADD R159, R66, R159 ;  /* 0x0000009f429f7221 */ /* 0x000fc60000000000 */
        /* <DEDUP_REMOVED lines=105> */
[----:B------:R-:W-:Y:S01]  /*eea0*/  FADD R211, R118, R211 ;  /* 0x000000d376d37221 */ /* 0x000fe20000000000 */
[----:B------:R-:W-:Y:S02]  /*eeb0*/  FADD R129, R130, R129 ;  /* 0x0000008182817221 */ /* 0x000fe40000000000 */
[----:B------:R-:W2:Y:S01]  /*eec0*/  LDL.LU R115, [R1+0x570] ;  /* 0x0005700001737983 */ /* 0x000ea20000300800 */
[----:B------:R-:W-:Y:S01]  /*eed0*/  FADD R212, R119, R212 ;  /* 0x000000d477d47221 */ /* 0x000fe20000000000 */
[----:B------:R-:W-:Y:S02]  /*eee0*/  FADD R127, R128, R127 ;  /* 0x0000007f807f7221 */ /* 0x000fe40000000000 */
[----:B------:R-:W2:Y:S01]  /*eef0*/  LDL.LU R116, [R1+0x56c] ;  /* 0x00056c0001747983 */ /* 0x000ea20000300800 */
[----:B------:R-:W-:Y:S01]  /*ef00*/  FADD R213, R120, R213 ;  /* 0x000000d578d57221 */ /* 0x000fe20000000000 */
[----:B------:R-:W-:-:S02]  /*ef10*/  FADD R125, R126, R125 ;  /* 0x0000007d7e7d7221 */ /* 0x000fc40000000000 */
        /* <DEDUP_REMOVED lines=8> */
[----:B------:R-:W-:Y:S01]  /*efa0*/  FADD R12, R13, R12 ;  /* 0x0000000c0d0c7221 */ /* 0x000fe20000000000 */
[----:B------:R-:W-:Y:S01]  /*efb0*/  FADD R10, R11, R10 ;  /* 0x0000000a0b0a7221 */ /* 0x000fe20000000000 */
[----:B------:R-:W-:Y:S01]  /*efc0*/  STL [R1+0x200], R131 ;  /* 0x0002008301007387 */ /* 0x000fe20000100800 */
        /* <DEDUP_REMOVED lines=19> */
[----:B------:R1:W-:Y:S01]  /*f100*/  STL [R1+0x214], R121 ;  /* 0x0002147901007387 */ /* 0x0003e20000100800 */
        /* <DEDUP_REMOVED lines=9> */
[----:B---3--:R-:W-:Y:S01]  /*f1a0*/  FADD R215, R16, R215 ;  /* 0x000000d710d77221 */ /* 0x008fe20000000000 */
[----:B----4-:R-:W-:Y:S01]  /*f1b0*/  FADD R216, R17, R216 ;  /* 0x000000d811d87221 */ /* 0x010fe20000000000 */
[----:B------:R-:W-:Y:S01]  /*f1c0*/  STL [R1+0x220], R12 ;  /* 0x0002200c01007387 */ /* 0x000fe20000100800 */
[----:B--2---:R-:W-:Y:S01]  /*f1d0*/  FADD R217, R18, R217 ;  /* 0x000000d912d97221 */ /* 0x004fe20000000000 */
[----:B------:R-:W-:Y:S01]  /*f1e0*/  FADD R218, R19, R218 ;  /* 0x000000da13da7221 */ /* 0x000fe20000000000 */
[----:B------:R-:W-:Y:S01]  /*f1f0*/  FADD R219, R151, R219 ;  /* 0x000000db97db7221 */ /* 0x000fe20000000000 */
[----:B------:R-:W-:Y:S04]  /*f200*/  STL [R1+0x224], R10 ;  /* 0x0002240a01007387 */ /* 0x000fe80000100800 */
[----:B------:R-:W-:Y:S01]  /*f210*/  STL [R1+0x228], R8 ;  /* 0x0002280801007387 */ /* 0x000fe20000100800 */
[----:B------:R-:W-:-:S03]  /*f220*/  FADD R214, R2, R214 ;  /* 0x000000d602d67221 */ /* 0x000fc60000000000 */
[----:B-1----:R-:W2:Y:S04]  /*f230*/  LDL.LU R121, [R1+0x198] ;  /* 0x0001980001797983 */ /* 0x002ea80000300800 */
[----:B------:R-:W-:Y:S04]  /*f240*/  STL [R1+0x22c], R6 ;  /* 0x00022c0601007387 */ /* 0x000fe80000100800 */
[----:B------:R-:W2:Y:S04]  /*f250*/  LDL.LU R5, [R1+0x238] ;  /* 0x0002380001057983 */ /* 0x000ea80000300800 */
[----:B------:R1:W-:Y:S04]  /*f260*/  STL [R1+0x230], R4 ;  /* 0x0002300401007387 */ /* 0x0003e80000100800 */
[----:B------:R-:W3:Y:S04]  /*f270*/  LDL.LU R122, [R1+0x19c] ;  /* 0x00019c00017a7983 */ /* 0x000ee80000300800 */
[----:B------:R4:W-:Y:S04]  /*f280*/  STL [R1+0x234], R0 ;  /* 0x0002340001007387 */ /* 0x0009e80000100800 */
[----:B-1----:R-:W3:Y:S04]  /*f290*/  LDL.LU R4, [R1+0x23c] ;  /* 0x00023c0001047983 */ /* 0x002ee80000300800 */
[----:B------:R-:W3:Y:S04]  /*f2a0*/  LDL.LU R123, [R1+0x1a0] ;  /* 0x0001a000017b7983 */ /* 0x000ee80000300800 */
[----:B------:R-:W3:Y:S04]  /*f2b0*/  LDL.LU R3, [R1+0x240] ;  /* 0x0002400001037983 */ /* 0x000ee80000300800 */
[----:B------:R-:W3:Y:S04]  /*f2c0*/  LDL.LU R124, [R1+0x1a4] ;  /* 0x0001a400017c7983 */ /* 0x000ee80000300800 */
        /* <DEDUP_REMOVED lines=44> */
[----:B------:R-:W4:Y:S01]  /*f590*/  LDL.LU R6, [R1+0x29c] ;  /* 0x00029c0001067983 */ /* 0x000f220000300800 */
[----:B--2---:R-:W-:-:S03]  /*f5a0*/  FADD R5, R121, R5 ;  /* 0x0000000579057221 */ /* 0x004fc60000000000 */
[----:B------:R-:W2:Y:S04]  /*f5b0*/  LDL.LU R121, [R1+0x558] ;  /* 0x0005580001797983 */ /* 0x000ea80000300800 */
[----:B------:R1:W-:Y:S04]  /*f5c0*/  STL [R1+0x238], R5 ;  /* 0x0002380501007387 */ /* 0x0003e80000100800 */
[----:B-1----:R-:W2:Y:S01]  /*f5d0*/  LDL.LU R5, [R1+0x2a0] ;  /* 0x0002a00001057983 */ /* 0x002ea20000300800 */
[----:B---3--:R-:W-:-:S03]  /*f5e0*/  FADD R4, R122, R4 ;  /* 0x000000047a047221 */ /* 0x008fc60000000000 */
[----:B------:R-:W3:Y:S01]  /*f5f0*/  LDL.LU R122, [R1+0x554] ;  /* 0x00055400017a7983 */ /* 0x000ee20000300800 */
[----:B------:R-:W-:-:S03]  /*f600*/  FADD R3, R123, R3 ;  /* 0x000000037b037221 */ /* 0x000fc60000000000 */
[----:B------:R1:W-:Y:S01]  /*f610*/  STL [R1+0x23c], R4 ;  /* 0x00023c0401007387 */ /* 0x0003e20000100800 */
[----:B----4-:R-:W-:-:S03]  /*f620*/  FADD R0, R124, R0 ;  /* 0x000000007c007221 */ /* 0x010fc60000000000 */
[----:B-1----:R-:W4:Y:S04]  /*f630*/  LDL.LU R4, [R1+0x2a4] ;  /* 0x0002a40001047983 */ /* 0x002f280000300800 */
[----:B------:R-:W3:Y:S01]  /*f640*/  LDL.LU R123, [R1+0x550] ;  /* 0x00055000017b7983 */ /* 0x000ee20000300800 */
[----:B------:R-:W-:-:S03]  /*f650*/  FADD R126, R125, R126 ;  /* 0x0000007e7d7e7221 */ /* 0x000fc60000000000 */
[----:B------:R1:W-:Y:S01]  /*f660*/  STL [R1+0x240], R3 ;  /* 0x0002400301007387 */ /* 0x0003e20000100800 */
[----:B------:R-:W-:-:S03]  /*f670*/  FADD R128, R127, R128 ;  /* 0x000000807f807221 */ /* 0x000fc60000000000 */
[----:B-1----:R-:W3:Y:S04]  /*f680*/  LDL.LU R3, [R1+0x2a8] ;  /* 0x0002a80001037983 */ /* 0x002ee80000300800 */
[----:B------:R-:W3:Y:S04]  /*f690*/  LDL.LU R124, [R1+0x54c] ;  /* 0x00054c00017c7983 */ /* 0x000ee80000300800 */
[----:B------:R1:W-:Y:S01]  /*f6a0*/  STL [R1+0x244], R0 ;  /* 0x0002440001007387 */ /* 0x0003e20000100800 */
[----:B------:R-:W-:Y:S01]  /*f6b0*/  FADD R130, R129, R130 ;  /* 0x0000008281827221 */ /* 0x000fe20000000000 */
[----:B------:R-:W-:-:S02]  /*f6c0*/  FADD R132, R131, R132 ;  /* 0x0000008483847221 */ /* 0x000fc40000000000 */
[----:B-1----:R-:W3:Y:S04]  /*f6d0*/  LDL.LU R0, [R1+0x2ac] ;  /* 0x0002ac0001007983 */ /* 0x002ee80000300800 */
[----:B------:R-:W3:Y:S04]  /*f6e0*/  LDL.LU R125, [R1+0x548] ;  /* 0x00054800017d7983 */ /* 0x000ee80000300800 */
[----:B------:R1:W-:Y:S01]  /*f6f0*/  STL [R1+0x248], R126 ;  /* 0x0002487e01007387 */ /* 0x0003e20000100800 */
[----:B------:R-:W-:-:S03]  /*f700*/  FADD R134, R133, R134 ;  /* 0x0000008685867221 */ /* 0x000fc60000000000 */
        /* <DEDUP_REMOVED lines=53> */
[----:B------:R-:W-:Y:S04]  /*fa60*/  STL [R1+0x27c], R16 ;  /* 0x00027c1001007387 */ /* 0x000fe80000100800 */
[----:B------:R-:W-:Y:S04]  /*fa70*/  STL [R1+0x280], R18 ;  /* 0x0002801201007387 */ /* 0x000fe80000100800 */
[----:B------:R1:W-:Y:S04]  /*fa80*/  STL [R1+0x284], R151 ;  /* 0x0002849701007387 */ /* 0x0003e80000100800 */
[----:B------:R3:W-:Y:S04]  /*fa90*/  STL [R1+0x288], R20 ;  /* 0x0002881401007387 */ /* 0x0007e80000100800 */
[----:B------:R3:W-:Y:S01]  /*faa0*/  STL [R1+0x28c], R14 ;  /* 0x00028c0e01007387 */ /* 0x0007e20000100800 */
[----:B------:R-:W-:-:S03]  /*fab0*/  FADD R6, R7, R6 ;  /* 0x0000000607067221 */ /* 0x000fc60000000000 */
[----:B-1----:R-:W3:Y:S04]  /*fac0*/  LDL.LU R151, [R1+0x2b0] ;  /* 0x0002b00001977983 */ /* 0x002ee80000300800 */
[----:B------:R1:W-:Y:S04]  /*fad0*/  STL [R1+0x290], R12 ;  /* 0x0002900c01007387 */ /* 0x0003e80000100800 */
[----:B------:R1:W-:Y:S01]  /*fae0*/  STL [R1+0x294], R10 ;  /* 0x0002940a01007387 */ /* 0x0003e20000100800 */
[----:B--2---:R-:W-:-:S03]  /*faf0*/  FADD R5, R24, R5 ;  /* 0x0000000518057221 */ /* 0x004fc60000000000 */
[----:B------:R-:W2:Y:S04]  /*fb00*/  LDL.LU R19, [R1+0x2b4] ;  /* 0x0002b40001137983 */ /* 0x000ea80000300800 */
[----:B------:R1:W-:Y:S04]  /*fb10*/  STL [R1+0x298], R8 ;  /* 0x0002980801007387 */ /* 0x0003e80000100800 */
[----:B------:R-:W2:Y:S01]  /*fb20*/  LDL.LU R18, [R1+0x2b8] ;  /* 0x0002b80001127983 */ /* 0x000ea20000300800 */
[----:B----4-:R-:W-:-:S03]  /*fb30*/  FADD R4, R25, R4 ;  /* 0x0000000419047221 */ /* 0x010fc60000000000 */
[----:B------:R4:W-:Y:S04]  /*fb40*/  STL [R1+0x29c], R6 ;  /* 0x00029c0601007387 */ /* 0x0009e80000100800 */
[----:B------:R-:W2:Y:S01]  /*fb50*/  LDL.LU R17, [R1+0x2bc] ;  /* 0x0002bc0001117983 */ /* 0x000ea20000300800 */
[----:B---3--:R-:W-:-:S03]  /*fb60*/  FADD R3, R26, R3 ;  /* 0x000000031a037221 */ /* 0x008fc60000000000 */
[----:B------:R3:W-:Y:S04]  /*fb70*/  STL [R1+0x2a0], R5 ;  /* 0x0002a00501007387 */ /* 0x0007e80000100800 */
[----:B------:R-:W2:Y:S04]  /*fb80*/  LDL.LU R16, [R1+0x2c0] ;  /* 0x0002c00001107983 */ /* 0x000ea80000300800 */
[----:B------:R3:W-:Y:S01]  /*fb90*/  STL [R1+0x2a4], R4 ;  /* 0x0002a40401007387 */ /* 0x0007e20000100800 */
[----:B------:R-:W-:-:S03]  /*fba0*/  FADD R0, R27, R0 ;  /* 0x000000001b007221 */ /* 0x000fc60000000000 */
[----:B------:R-:W2:Y:S04]  /*fbb0*/  LDL.LU R2, [R1+0x2c4] ;  /* 0x0002c40001027983 */ /* 0x000ea80000300800 */
[----:B------:R3:W-:Y:S04]  /*fbc0*/  STL [R1+0x2a8], R3 ;  /* 0x0002a80301007387 */ /* 0x0007e80000100800 */
[----:B------:R-:W2:Y:S04]  /*fbd0*/  LDL.LU R27, [R1+0x2dc] ;  /* 0x0002dc00011b7983 */ /* 0x000ea80000300800 */
[----:B------:R-:W2:Y:S04]  /*fbe0*/  LDL.LU R26, [R1+0x2e0] ;  /* 0x0002e000011a7983 */ /* 0x000ea80000300800 */
[----:B------:R3:W-:Y:S04]  /*fbf0*/  STL [R1+0x2ac], R0 ;  /* 0x0002ac0001007387 */ /* 0x0007e80000100800 */
[----:B------:R-:W2:Y:S04]  /*fc00*/  LDL.LU R25, [R1+0x2e4] ;  /* 0x0002e40001197983 */ /* 0x000ea80000300800 */
[----:B------:R-:W2:Y:S04]  /*fc10*/  LDL.LU R24, [R1+0x2e8] ;  /* 0x0002e80001187983 */ /* 0x000ea80000300800 */
[----:B------:R-:W2:Y:S04]  /*fc20*/  LDL.LU R21, [R1+0x2ec] ;  /* 0x0002ec0001157983 */ /* 0x000ea80000300800 */
[----:B------:R-:W2:Y:S04]  /*fc30*/  LDL.LU R20, [R1+0x2f0] ;  /* 0x0002f00001147983 */ /* 0x000ea80000300800 */
[----:B------:R-:W2:Y:S04]  /*fc40*/  LDL.LU R15, [R1+0x2f4] ;  /* 0x0002f400010f7983 */ /* 0x000ea80000300800 */
[----:B------:R-:W2:Y:S04]  /*fc50*/  LDL.LU R14, [R1+0x2f8] ;  /* 0x0002f800010e7983 */ /* 0x000ea80000300800 */
[----:B------:R-:W2:Y:S04]  /*fc60*/  LDL.LU R13, [R1+0x2fc] ;  /* 0x0002fc00010d7983 */ /* 0x000ea80000300800 */
[----:B-1----:R-:W2:Y:S04]  /*fc70*/  LDL.LU R12, [R1+0x300] ;  /* 0x00030000010c7983 */ /* 0x002ea80000300800 */
[----:B------:R-:W2:Y:S04]  /*fc80*/  LDL.LU R11, [R1+0x304] ;  /* 0x00030400010b7983 */ /* 0x000ea80000300800 */
[----:B------:R-:W2:Y:S04]  /*fc90*/  LDL.LU R10, [R1+0x308] ;  /* 0x00030800010a7983 */ /* 0x000ea80000300800 */
[----:B------:R-:W2:Y:S04]  /*fca0*/  LDL.LU R9, [R1+0x30c] ;  /* 0x00030c0001097983 */ /* 0x000ea80000300800 */
[----:B------:R-:W2:Y:S04]  /*fcb0*/  LDL.LU R8, [R1+0x310] ;  /* 0x0003100001087983 */ /* 0x000ea80000300800 */
[----:B------:R-:W2:Y:S04]  /*fcc0*/  LDL.LU R7, [R1+0x314] ;  /* 0x0003140001077983 */ /* 0x000ea80000300800 */
[----:B----4-:R-:W4:Y:S04]  /*fcd0*/  LDL.LU R6, [R1+0x318] ;  /* 0x0003180001067983 */ /* 0x010f280000300800 */
[----:B---3--:R-:W3:Y:S04]  /*fce0*/  LDL.LU R5, [R1+0x31c] ;  /* 0x00031c0001057983 */ /* 0x008ee80000300800 */
[----:B------:R-:W3:Y:S04]  /*fcf0*/  LDL.LU R4, [R1+0x320] ;  /* 0x0003200001047983 */ /* 0x000ee80000300800 */
[----:B------:R-:W3:Y:S04]  /*fd00*/  LDL.LU R3, [R1+0x324] ;  /* 0x0003240001037983 */ /* 0x000ee80000300800 */
[----:B------:R-:W3:Y:S01]  /*fd10*/  LDL.LU R0, [R1+0x328] ;  /* 0x0003280001007983 */ /* 0x000ee20000300800 */
[----:B------:R-:W-:-:S05]  /*fd20*/  FADD R151, R28, R151 ;  /* 0x000000971c977221 */ /* 0x000fca0000000000 */
[----:B------:R1:W-:Y:S01]  /*fd30*/  STL [R1+0x2b0], R151 ;  /* 0x0002b09701007387 */ /* 0x0003e20000100800 */
[----:B--2---:R-:W-:-:S03]  /*fd40*/  FADD R19, R29, R19 ;  /* 0x000000131d137221 */ /* 0x004fc60000000000 */
[----:B-1----:R-:W2:Y:S04]  /*fd50*/  LDL.LU R151, [R1+0x4e0] ;  /* 0x0004e00001977983 */ /* 0x002ea80000300800 */
[----:B------:R-:W2:Y:S01]  /*fd60*/  LDL.LU R28, [R1+0x2d8] ;  /* 0x0002d800011c7983 */ /* 0x000ea20000300800 */
[----:B------:R-:W-:-:S03]  /*fd70*/  FADD R18, R30, R18 ;  /* 0x000000121e127221 */ /* 0x000fc60000000000 */
[----:B------:R1:W-:Y:S01]  /*fd80*/  STL [R1+0x2b4], R19 ;  /* 0x0002b41301007387 */ /* 0x0003e20000100800 */
[----:B------:R-:W-:-:S03]  /*fd90*/  FADD R17, R31, R17 ;  /* 0x000000111f117221 */ /* 0x000fc60000000000 */
[----:B-1----:R1:W5:Y:S04]  /*fda0*/  LDL.LU R19, [R1+0x4dc] ;  /* 0x0004dc0001137983 */ /* 0x0023680000300800 */
[----:B------:R-:W2:Y:S01]  /*fdb0*/  LDL.LU R29, [R1+0x2d4] ;  /* 0x0002d400011d7983 */ /* 0x000ea20000300800 */
[----:B------:R-:W-:-:S03]  /*fdc0*/  FADD R16, R32, R16 ;  /* 0x0000001020107221 */ /* 0x000fc60000000000 */
[----:B------:R1:W-:Y:S04]  /*fdd0*/  STL [R1+0x2b8], R18 ;  /* 0x0002b81201007387 */ /* 0x0003e80000100800 */
[----:B-1----:R1:W5:Y:S04]  /*fde0*/  LDL.LU R18, [R1+0x4d8] ;  /* 0x0004d80001127983 */ /* 0x0023680000300800 */
[----:B------:R-:W2:Y:S04]  /*fdf0*/  LDL.LU R30, [R1+0x2d0] ;  /* 0x0002d000011e7983 */ /* 0x000ea80000300800 */
[----:B------:R1:W-:Y:S04]  /*fe00*/  STL [R1+0x2bc], R17 ;  /* 0x0002bc1101007387 */ /* 0x0003e80000100800 */
[----:B-1----:R1:W5:Y:S04]  /*fe10*/  LDL.LU R17, [R1+0x4d4] ;  /* 0x0004d40001117983 */ /* 0x0023680000300800 */
[----:B------:R-:W2:Y:S04]  /*fe20*/  LDL.LU R31, [R1+0x2cc] ;  /* 0x0002cc00011f7983 */ /* 0x000ea80000300800 */
[----:B------:R1:W-:Y:S04]  /*fe30*/  STL [R1+0x2c0], R16 ;  /* 0x0002c01001007387 */ /* 0x0003e80000100800 */
[----:B-1----:R1:W5:Y:S04]  /*fe40*/  LDL.LU R16, [R1+0x4d0] ;  /* 0x0004d00001107983 */ /* 0x0023680000300800 */
[----:B------:R-:W2:Y:S01]  /*fe50*/  LDL.LU R32, [R1+0x2c8] ;  /* 0x0002c80001207983 */ /* 0x000ea20000300800 */
[----:B------:R-:W-:Y:S01]  /*fe60*/  FADD R2, R33, R2 ;  /* 0x0000000221027221 */ /* 0x000fe20000000000 */
[----:B------:R-:W-:Y:S01]  /*fe70*/  FADD R27, R39, R27 ;  /* 0x0000001b271b7221 */ /* 0x000fe20000000000 */
[----:B------:R-:W-:-:S03]  /*fe80*/  FADD R26, R40, R26 ;  /* 0x0000001a281a7221 */ /* 0x000fc60000000000 */
[----:B------:R1:W-:Y:S01]  /*fe90*/  STL [R1+0x2c4], R2 ;  /* 0x0002c40201007387 */ /* 0x0003e20000100800 */
[----:B------:R-:W-:Y:S01]  /*fea0*/  FADD R25, R41, R25 ;  /* 0x0000001929197221 */ /* 0x000fe20000000000 */
[----:B------:R-:W-:Y:S01]  /*feb0*/  FADD R24, R42, R24 ;  /* 0x000000182a187221 */ /* 0x000fe20000000000 */
[----:B------:R-:W-:Y:S01]  /*fec0*/  FADD R21, R43, R21 ;  /* 0x000000152b157221 */ /* 0x000fe20000000000 */
[----:B------:R-:W-:Y:S01]  /*fed0*/  FADD R20, R44, R20 ;  /* 0x000000142c147221 */ /* 0x000fe20000000000 */
[----:B-1----:R1:W5:Y:S01]  /*fee0*/  LDL.LU R2, [R1+0x4cc] ;  /* 0x0004cc0001027983 */ /* 0x0023620000300800 */
[----:B------:R-:W-:Y:S01]  /*fef0*/  FADD R15, R45, R15 ;  /* 0x0000000f2d0f7221 */ /* 0x000fe20000000000 */
        /* <DEDUP_REMOVED lines=8> */
[----:B----4-:R-:W-:Y:S01]  /*ff80*/  FADD R6, R54, R6 ;  /* 0x0000000636067221 */ /* 0x010fe20000000000 */
[----:B---3--:R-:W-:Y:S01]  /*ff90*/  FADD R5, R55, R5 ;  /* 0x0000000537057221 */ /* 0x008fe20000000000 */
[----:B------:R-:W-:Y:S01]  /*ffa0*/  FADD R4, R56, R4 ;  /* 0x0000000438047221 */ /* 0x000fe20000000000 */
[----:B------:R-:W-:Y:S01]  /*ffb0*/  FADD R3, R57, R3 ;  /* 0x0000000339037221 */ /* 0x000fe20000000000 */
[----:B------:R-:W-:Y:S01]  /*ffc0*/  FADD R0, R58, R0 ;  /* 0x000000003a007221 */ /* 0x000fe20000000000 */
[----:B--2---:R-:W-:Y:S01]  /*ffd0*/  FADD R28, R38, R28 ;  /* 0x0000001c261c7221 */ /* 0x004fe20000000000 */
[----:B------:R-:W-:Y:S01]  /*ffe0*/  FADD R29, R37, R29 ;  /* 0x0000001d251d7221 */ /* 0x000fe20000000000 */
[----:B------:R-:W-:Y:S01]  /*fff0*/  FADD R30, R36, R30 ;  /* 0x0000001e241e7221 */ /* 0x000fe20000000000 */
[----:B------:R-:W-:Y:S01]  /*10000*/  FADD R31, R35, R31 ;  /* 0x0000001f231f7221 */ /* 0x000fe20000000000 */
[----:B------:R-:W-:-:S05]  /*10010*/  FADD R32, R34, R32 ;  /* 0x0000002022207221 */ /* 0x000fca0000000000 */
[----:B------:R2:W-:Y:S04]  /*10020*/  STL [R1+0x2c8], R32 ;  /* 0x0002c82001007387 */ /* 0x0005e80000100800 */
        /* <DEDUP_REMOVED lines=21> */
[----:B------:R-:W4:Y:S04]  /*10180*/  LDL.LU R38, [R1+0x32c] ;  /* 0x00032c0001267983 */ /* 0x000f280000300800 */
[----:B------:R1:W-:Y:S04]  /*10190*/  STL [R1+0x320], R4 ;  /* 0x0003200401007387 */ /* 0x0003e80000100800 */
[----:B------:R-:W4:Y:S04]  /*101a0*/  LDL.LU R37, [R1+0x330] ;  /* 0x0003300001257983 */ /* 0x000f280000300800 */
[----:B------:R1:W-:Y:S04]  /*101b0*/  STL [R1+0x324], R3 ;  /* 0x0003240301007387 */ /* 0x0003e80000100800 */
[----:B------:R-:W4:Y:S04]  /*101c0*/  LDL.LU R36, [R1+0x334] ;  /* 0x0003340001247983 */ /* 0x000f280000300800 */
[----:B------:R1:W-:Y:S04]  /*101d0*/  STL [R1+0x328], R0 ;  /* 0x0003280001007387 */ /* 0x0003e80000100800 */
[----:B------:R-:W4:Y:S04]  /*101e0*/  LDL.LU R35, [R1+0x338] ;  /* 0x0003380001237983 */ /* 0x000f280000300800 */
[----:B------:R-:W4:Y:S04]  /*101f0*/  LDL.LU R34, [R1+0x33c] ;  /* 0x00033c0001227983 */ /* 0x000f280000300800 */
[----:B------:R-:W4:Y:S04]  /*10200*/  LDL.LU R33, [R1+0x340] ;  /* 0x0003400001217983 */ /* 0x000f280000300800 */
[----:B--2---:R-:W2:Y:S04]  /*10210*/  LDL.LU R32, [R1+0x344] ;  /* 0x0003440001207983 */ /* 0x004ea80000300800 */
[----:B---3--:R-:W3:Y:S04]  /*10220*/  LDL.LU R31, [R1+0x348] ;  /* 0x00034800011f7983 */ /* 0x008ee80000300800 */
[----:B----4-:R-:W4:Y:S04]  /*10230*/  LDL.LU R30, [R1+0x34c] ;  /* 0x00034c00011e7983 */ /* 0x010f280000300800 */
[----:B-1----:R-:W4:Y:S04]  /*10240*/  LDL.LU R29, [R1+0x350] ;  /* 0x00035000011d7983 */ /* 0x002f280000300800 */
        /* <DEDUP_REMOVED lines=21> */
[----:B------:R-:W-:-:S05]  /*103a0*/  FADD R38, R59, R38 ;  /* 0x000000263b267221 */ /* 0x000fca0000000000 */
[----:B------:R1:W-:Y:S01]  /*103b0*/  STL [R1+0x32c], R38 ;  /* 0x00032c2601007387 */ /* 0x0003e20000100800 */
[----:B------:R-:W-:-:S05]  /*103c0*/  FADD R37, R60, R37 ;  /* 0x000000253c257221 */ /* 0x000fca0000000000 */
[----:B------:R1:W-:Y:S01]  /*103d0*/  STL [R1+0x330], R37 ;  /* 0x0003302501007387 */ /* 0x0003e20000100800 */
[----:B------:R-:W-:-:S05]  /*103e0*/  FADD R36, R61, R36 ;  /* 0x000000243d247221 */ /* 0x000fca0000000000 */
[----:B------:R1:W-:Y:S01]  /*103f0*/  STL [R1+0x334], R36 ;  /* 0x0003342401007387 */ /* 0x0003e20000100800 */
[----:B------:R-:W-:Y:S01]  /*10400*/  FADD R35, R62, R35 ;  /* 0x000000233e237221 */ /* 0x000fe20000000000 */
[----:B------:R-:W-:-:S04]  /*10410*/  FADD R34, R63, R34 ;  /* 0x000000223f227221 */ /* 0x000fc80000000000 */
[----:B------:R1:W-:Y:S01]  /*10420*/  STL [R1+0x338], R35 ;  /* 0x0003382301007387 */ /* 0x0003e20000100800 */
[----:B------:R-:W-:-:S03]  /*10430*/  FADD R33, R64, R33 ;  /* 0x0000002140217221 */ /* 0x000fc60000000000 */
[----:B------:R1:W-:Y:S01]  /*10440*/  STL [R1+0x33c], R34 ;  /* 0x00033c2201007387 */ /* 0x0003e20000100800 */
[----:B--2---:R-:W-:-:S03]  /*10450*/  FADD R32, R65, R32 ;  /* 0x0000002041207221 */ /* 0x004fc60000000000 */
        /* <DEDUP_REMOVED lines=49> */
[----:B------:R-:W4:Y:S04]  /*10770*/  LDL.LU R37, [R1+0x3ac] ;  /* 0x0003ac0001257983 */ /* 0x000f280000300800 */
[----:B------:R1:W-:Y:S04]  /*10780*/  STL [R1+0x3a0], R3 ;  /* 0x0003a00301007387 */ /* 0x0003e80000100800 */
[----:B------:R-:W4:Y:S04]  /*10790*/  LDL.LU R36, [R1+0x3b0] ;  /* 0x0003b00001247983 */ /* 0x000f280000300800 */
[----:B------:R1:W-:Y:S04]  /*107a0*/  STL [R1+0x3a4], R0 ;  /* 0x0003a40001007387 */ /* 0x0003e80000100800 */
[----:B------:R-:W4:Y:S04]  /*107b0*/  LDL.LU R35, [R1+0x3b4] ;  /* 0x0003b40001237983 */ /* 0x000f280000300800 */
[----:B------:R-:W4:Y:S04]  /*107c0*/  LDL.LU R34, [R1+0x3b8] ;  /* 0x0003b80001227983 */ /* 0x000f280000300800 */
[----:B--2---:R-:W2:Y:S04]  /*107d0*/  LDL.LU R33, [R1+0x3bc] ;  /* 0x0003bc0001217983 */ /* 0x004ea80000300800 */
[----:B---3--:R-:W3:Y:S04]  /*107e0*/  LDL.LU R32, [R1+0x3c0] ;  /* 0x0003c00001207983 */ /* 0x008ee80000300800 */
        /* <DEDUP_REMOVED lines=24> */
[----:B------:R-:W-:Y:S01]  /*10970*/  FADD R38, R90, R38 ;  /* 0x000000265a267221 */ /* 0x000fe20000000000 */
[----:B------:R-:W-:-:S04]  /*10980*/  FADD R37, R91, R37 ;  /* 0x000000255b257221 */ /* 0x000fc80000000000 */
        /* <DEDUP_REMOVED lines=148> */
[----:B------:R-:W-:Y:S01]  /*112d0*/  FADD R3, R150, R3 ;  /* 0x0000000396037221 */ /* 0x000fe20000000000 */
[----:B------:R-:W-:-:S05]  /*112e0*/  FADD R0, R0, R151 ;  /* 0x0000009700007221 */ /* 0x000fca0000000000 */
[----:B------:R1:W-:Y:S04]  /*112f0*/  STL [R1+0x49c], R0 ;  /* 0x00049c0001007387 */ /* 0x0003e80000100800 */
[----:B------:R1:W-:Y:S04]  /*11300*/  STL [R1+0x494], R4 ;  /* 0x0004940401007387 */ /* 0x0003e80000100800 */
[----:B------:R1:W-:Y:S02]  /*11310*/  STL [R1+0x498], R3 ;  /* 0x0004980301007387 */ /* 0x0003e40000100800 */
.L_x_34:
[----:B-1----:R-:W1:Y:S02]  /*11320*/  LDC R0, c[0x0][0x28c] ;  /* 0x0000a300ff007b82 */ /* 0x002e640000000800 */
[----:B-1----:R-:W-:-:S13]  /*11330*/  ISETP.GE.AND P0, PT, R0, 0x1, PT ;  /* 0x000000010000780c */ /* 0x002fda0003f06270 */
[----:B------:R-:W-:Y:S05]  /*11340*/  @!P0 BRA `(.L_x_35) ;  /* 0x0000000000648947 */ /* 0x000fea0003800000 */
[----:B------:R-:W-:-:S06]  /*11350*/  UISETP.NE.AND UP0, UPT, UR49, 0x3, UPT ;  /* 0x000000033100788c */ /* 0x000fcc000bf05270 */
[----:B------:R-:W-:-:S13]  /*11360*/  PLOP3.LUT P0, PT, PT, PT, UP0, 0x80, 0x0 ;  /* 0x000000000000781c */ /* 0x000fda0003f0f008 */
[----:B------:R-:W-:Y:S05]  /*11370*/  @!P0 BRA `(.L_x_36) ;  /* 0x0000000000048947 */ /* 0x000fea0003800000 */
[----:B------:R-:W-:Y:S01]  /*11380*/  BPT.TRAP 0x1 ;  /* 0x000000040000795c */ /* 0x000fe20000300000 */
.L_x_36:
[----:B------:R-:W3:Y:S01]  /*11390*/  LDL R0, [R1+0x4a4] ;  /* 0x0004a40001007983 */ /* 0x000ee20000100800 */
[----:B------:R-:W-:Y:S01]  /*113a0*/  BSSY B0, `(.L_x_37) ;  /* 0x000000f000007945 */ /* 0x000fe20003800000 */
[----:B---3--:R-:W-:-:S13]  /*113b0*/  ISETP.NE.AND P0, PT, R0, RZ, PT ;  /* 0x000000ff0000720c */ /* 0x008fda0003f05270 */
[----:B------:R-:W-:Y:S05]  /*113c0*/  @!P0 BRA `(.L_x_38) ;  /* 0x0000000000308947 */ /* 0x000fea0003800000 */
[----:B------:R-:W3:Y:S01]  /*113d0*/  LDL R3, [R1+0x4ac] ;  /* 0x0004ac0001037983 */ /* 0x000ee20000100800 */
[----:B------:R-:W-:-:S04]  /*113e0*/  UISETP.LT.AND UP0, UPT, UR50, 0x1, UPT ;  /* 0x000000013200788c */ /* 0x000fc8000bf01270 */
[----:B------:R-:W-:-:S04]  /*113f0*/  USEL UR6, UR50, 0x1, UP0 ;  /* 0x0000000132067887 */ /* 0x000fc80008000000 */
[----:B------:R-:W-:-:S04]  /*11400*/  UIADD3 UR6, UR51, UR50, -UR6 ;  /* 0x0000003233067290 */ /* 0x000fc8000fffe806 */
[----:B------:R-:W-:-:S04]  /*11410*/  UIMAD.WIDE.U32 UR4, UR6, -0x55555555, URZ ;  /* 0xaaaaaaab060478a5 */ /* 0x000fc8000f8e003f */
[----:B------:R-:W-:-:S04]  /*11420*/  USHF.R.U32.HI UR4, URZ, 0x2, UR5 ;  /* 0x000000023f047899 */ /* 0x000fc80008011605 */
[----:B------:R-:W-:-:S04]  /*11430*/  UIMAD UR6, UR4, -0x6, UR6 ;  /* 0xfffffffa040678a4 */ /* 0x000fc8000f8e0206 */
[----:B------:R-:W-:-:S04]  /*11440*/  ULEA UR6, UR6, UR48, 0x3 ;  /* 0x0000003006067291 */ /* 0x000fc8000f8e183f */
[----:B------:R-:W-:-:S06]  /*11450*/  UIADD3 UR6, UR6, 0x30, URZ ;  /* 0x0000003006067890 */ /* 0x000fcc000fffe03f */
[----:B------:R-:W-:-:S04]  /*11460*/  MOV R0, UR6 ;  /* 0x0000000600007c02 */ /* 0x000fc80008000f00 */
[----:B---3--:R-:W-:-:S04]  /*11470*/  PRMT R0, R3, 0x654, R0 ;  /* 0x0000065403007816 */ /* 0x008fc80000000000 */
[----:B------:R1:W-:Y:S03]  /*11480*/  SYNCS.ARRIVE.TRANS64.RED.A1T0 RZ, [R0+URZ], RZ ;  /* 0x000000ff00ff79a7 */ /* 0x0003e6000810043f */
.L_x_38:
[----:B------:R-:W-:Y:S05]  /*11490*/  BSYNC B0 ;  /* 0x0000000000007941 */ /* 0x000fea0003800000 */
.L_x_37:
[----:B------:R-:W-:-:S06]  /*114a0*/  UISETP.GT.U32.AND UP0, UPT, UR46, 0x1, UPT ;  /* 0x000000012e00788c */ /* 0x000fcc000bf04070 */
[----:B------:R-:W-:-:S13]  /*114b0*/  PLOP3.LUT P0, PT, PT, PT, UP0, 0x80, 0x0 ;  /* 0x000000000000781c */ /* 0x000fda0003f0f008 */
[----:B------:R-:W-:Y:S05]  /*114c0*/  @P0 BRA `(.L_x_35) ;  /* 0x0000000000040947 */ /* 0x000fea0003800000 */
[----:B------:R-:W-:Y:S01]  /*114d0*/  BPT.TRAP 0x1 ;  /* 0x000000040000795c */ /* 0x000fe20000300000 */
.L_x_35:
[----:B------:R-:W3:Y:S01]  /*114e0*/  LDL R24, [R1+0x4c4] ;  /* 0x0004c40001187983 */ /* 0x000ee20000100800 */
[----:B------:R-:W-:Y:S02]  /*114f0*/  UIADD3 UR51, UR50, UR51, URZ ;  /* 0x0000003332337290 */ /* 0x000fe4000fffe03f */
[----:B------:R-:W-:Y:S02]  /*11500*/  UIADD3 UR7, UR48, 0x100, URZ ;  /* 0x0000010030077890 */ /* 0x000fe4000fffe03f */
[----:B------:R-:W-:Y:S02]  /*11510*/  UISETP.GT.U32.AND UP0, UPT, UR51, 0x5, UPT ;  /* 0x000000053300788c */ /* 0x000fe4000bf04070 */
[----:B------:R-:W-:Y:S02]  /*11520*/  UISETP.GE.U32.AND UP1, UPT, UR50, 0x6, UPT ;  /* 0x000000063200788c */ /* 0x000fe4000bf26070 */
[----:B------:R-:W-:Y:S02]  /*11530*/  UISETP.LT.U32.AND UP0, UPT, UR50, 0x6, UP0 ;  /* 0x000000063200788c */ /* 0x000fe40008701070 */
[----:B------:R-:W-:-:S02]  /*11540*/  USHF.L.U32 UR41, UR52, 0x8, URZ ;  /* 0x0000000834297899 */ /* 0x000fc4000800063f */
[----:B------:R-:W-:Y:S02]  /*11550*/  USEL UR6, URZ, 0x1, !UP0 ;  /* 0x000000013f067887 */ /* 0x000fe4000c000000 */
[----:B------:R-:W-:Y:S02]  /*11560*/  ULOP3.LUT UP0, URZ, UR7, 0x9f, URZ, 0xc0, !UPT ;  /* 0x0000009f073f7892 */ /* 0x000fe4000f80c03f */
[----:B------:R-:W-:Y:S02]  /*11570*/  ULOP3.LUT UR36, UR36, UR6, URZ, 0x3c, !UPT ;  /* 0x0000000624247292 */ /* 0x000fe4000f8e3c3f */
[----:B------:R-:W-:Y:S02]  /*11580*/  @UP1 UIMAD.WIDE.U32 UR4, UR51, -0x55555555, URZ ;  /* 0xaaaaaaab330418a5 */ /* 0x000fe4000f8e003f */
[----:B------:R-:W-:Y:S02]  /*11590*/  PLOP3.LUT P0, PT, PT, PT, UP0, 0x80, 0x0 ;  /* 0x000000000000781c */ /* 0x000fe40003f0f008 */
[----:B------:R-:W-:-:S04]  /*115a0*/  @UP1 USHF.R.U32.HI UR4, URZ, 0x2, UR5 ;  /* 0x000000023f041899 */ /* 0x000fc80008011605 */
[----:B------:R-:W-:Y:S01]  /*115b0*/  @UP1 ULOP3.LUT UR36, UR36, 0x1, UR4, 0x78, !UPT ;  /* 0x0000000124241892 */ /* 0x000fe2000f8e7804 */
[----:B---3--:R-:W-:-:S13]  /*115c0*/  R2UR UR42, R24 ;  /* 0x00000000182a72ca */ /* 0x008fda00000e0000 */
[----:B------:R-:W-:Y:S01]  /*115d0*/  USHF.L.U32 UR42, UR42, 0x8, URZ ;  /* 0x000000082a2a7899 */ /* 0x000fe2000800063f */
[----:B------:R-:W-:Y:S11]  /*115e0*/  @!P0 BRA `(.L_x_39) ;  /* 0x0000000000408947 */ /* 0x000ff60003800000 */
[----:B------:R-:W-:Y:S01]  /*115f0*/  MOV R14, 0x0 ;  /* 0x00000000000e7802 */ /* 0x000fe20000000f00 */
[----:B------:R-:W-:Y:S01]  /*11600*/  ULDC.64 UR4, c[0x4][0x70] ;  /* 0x01001c0000047ab9 */ /* 0x000fe20000000a00 */
[----:B------:R-:W-:Y:S01]  /*11610*/  ULDC.64 UR6, c[0x4][0x78] ;  /* 0x01001e0000067ab9 */ /* 0x000fe20000000a00 */
[----:B------:R-:W-:Y:S01]  /*11620*/  ULDC.64 UR8, c[0x4][0x8] ;  /* 0x0100020000087ab9 */ /* 0x000fe20000000a00 */
[----:B------:R-:W-:Y:S02]  /*11630*/  MOV R4, UR4 ;  /* 0x0000000400047c02 */ /* 0x000fe40008000f00 */
[----:B------:R-:W3:Y:S01]  /*11640*/  LDC.64 R14, c[0x4][R14] ;  /* 0x010000000e0e7b82 */ /* 0x000ee20000000a00 */
[----:B------:R-:W-:Y:S02]  /*11650*/  MOV R5, UR5 ;  /* 0x0000000500057c02 */ /* 0x000fe40008000f00 */
[----:B------:R-:W-:Y:S02]  /*11660*/  MOV R6, UR6 ;  /* 0x0000000600067c02 */ /* 0x000fe40008000f00 */
[----:B------:R-:W-:-:S02]  /*11670*/  MOV R7, UR7 ;  /* 0x0000000700077c02 */ /* 0x000fc40008000f00 */
[----:B------:R-:W-:Y:S02]  /*11680*/  MOV R10, UR8 ;  /* 0x00000008000a7c02 */ /* 0x000fe40008000f00 */
[----:B------:R-:W-:Y:S02]  /*11690*/  MOV R11, UR9 ;  /* 0x00000009000b7c02 */ /* 0x000fe40008000f00 */
[----:B------:R-:W-:Y:S02]  /*116a0*/  MOV R8, 0x70 ;  /* 0x0000007000087802 */ /* 0x000fe40000000f00 */
[----:B------:R-:W-:Y:S02]  /*116b0*/  MOV R12, 0x1 ;  /* 0x00000001000c7802 */ /* 0x000fe40000000f00 */
[----:B------:R-:W-:-:S07]  /*116c0*/  MOV R13, RZ ;  /* 0x000000ff000d7202 */ /* 0x000fce0000000f00 */
[----:B------:R-:W-:-:S07]  /*116d0*/  LEPC R20, `(.L_x_39) ;  /* 0x000000001014794e */ /* 0x000fce0000000000 */
[----:B-123-5:R-:W-:Y:S05]  /*116e0*/  CALL.ABS.NOINC R14 ;  /* 0x000000000e007343 */ /* 0x02efea0003c00000 */
.L_x_39:
[----:B------:R-:W-:-:S04]  /*116f0*/  UIADD3 UR4, UR48, 0x4100, URZ ;  /* 0x0000410030047890 */ /* 0x000fc8000fffe03f */
[----:B------:R-:W-:-:S06]  /*11700*/  ULOP3.LUT UP0, URZ, UR4, 0x9f, URZ, 0xc0, !UPT ;  /* 0x0000009f043f7892 */ /* 0x000fcc000f80c03f */
[----:B------:R-:W-:-:S13]  /*11710*/  PLOP3.LUT P0, PT, PT, PT, UP0, 0x80, 0x0 ;  /* 0x000000000000781c */ /* 0x000fda0003f0f008 */
[----:B------:R-:W-:Y:S05]  /*11720*/  @!P0 BRA `(.L_x_40) ;  /* 0x0000000000408947 */ /* 0x000fea0003800000 */
        /* <DEDUP_REMOVED lines=16> */
.L_x_40:
[----:B------:R-:W3:Y:S01]  /*11830*/  S2R R21, SR_TID.X ;  /* 0x0000000000157919 */ /* 0x000ee20000002100 */
[----:B------:R-:W4:Y:S01]  /*11840*/  LDC.64 R4, c[0x0][0x590] ;  /* 0x00016400ff047b82 */ /* 0x000f220000000a00 */
[----:B------:R-:W-:-:S07]  /*11850*/  ULDC UR4, c[0x0][0x284] ;  /* 0x0000a10000047ab9 */ /* 0x000fce0000000800 */
[----:B-1----:R-:W1:Y:S01]  /*11860*/  LDC R0, c[0x0][0x288] ;  /* 0x0000a200ff007b82 */ /* 0x002e620000000800 */
[----:B----4-:R-:W-:-:S04]  /*11870*/  ISETP.NE.U32.AND P1, PT, R4, RZ, PT ;  /* 0x000000ff0400720c */ /* 0x010fc80003f25070 */
[----:B------:R-:W-:Y:S02]  /*11880*/  ISETP.NE.AND.EX P1, PT, R5, RZ, PT, P1 ;  /* 0x000000ff0500720c */ /* 0x000fe40003f25310 */
[----:B---3--:R-:W-:Y:S02]  /*11890*/  SHF.R.U32.HI R15, RZ, 0x2, R21 ;  /* 0x00000002ff0f7819 */ /* 0x008fe40000011615 */
[C---:B------:R-:W-:Y:S02]  /*118a0*/  LOP3.LUT R20, R21.reuse, 0xe0, RZ, 0xc0, !PT ;  /* 0x000000e015147812 */ /* 0x040fe400078ec0ff */
[----:B------:R-:W-:Y:S02]  /*118b0*/  LOP3.LUT R3, R21, 0x3, RZ, 0xc0, !PT ;  /* 0x0000000315037812 */ /* 0x000fe400078ec0ff */
[----:B------:R-:W-:Y:S02]  /*118c0*/  LOP3.LUT R15, R15, 0x7, RZ, 0xc0, !PT ;  /* 0x000000070f0f7812 */ /* 0x000fe400078ec0ff */
[----:B------:R-:W-:Y:S01]  /*118d0*/  SHF.R.U32.HI R6, RZ, 0x1, R20 ;  /* 0x00000001ff067819 */ /* 0x000fe20000011614 */
[----:B-1----:R-:W-:Y:S01]  /*118e0*/  IMAD R3, R3, -0x2, R0 ;  /* 0xfffffffe03037824 */ /* 0x002fe200078e0200 */
[----:B------:R-:W-:-:S02]  /*118f0*/  MOV R0, UR52 ;  /* 0x0000003400007c02 */ /* 0x000fc40008000f00 */
[----:B------:R-:W-:-:S03]  /*11900*/  IADD3 R6, -R6, UR4, -R15 ;  /* 0x0000000406067c10 */ /* 0x000fc6000fffe90f */
[----:B------:R-:W-:Y:S02]  /*11910*/  IMAD R14, R0, -0x100, R3 ;  /* 0xffffff00000e7824 */ /* 0x000fe400078e0203 */
[----:B------:R-:W-:Y:S01]  /*11920*/  IMAD R6, R24, -0x100, R6 ;  /* 0xffffff0018067824 */ /* 0x000fe200078e0206 */
[----:B------:R-:W-:Y:S06]  /*11930*/  @!P1 BRA `(.L_x_41) ;  /* 0x00000000008c9947 */ /* 0x000fec0003800000 */
[----:B------:R-:W-:Y:S02]  /*11940*/  ULDC.64 UR4, c[0x0][0x588] ;  /* 0x0001620000047ab9 */ /* 0x000fe40000000a00 */
[----:B------:R-:W-:-:S04]  /*11950*/  ISETP.NE.U32.AND P0, PT, RZ, UR4, PT ;  /* 0x00000004ff007c0c */ /* 0x000fc8000bf05070 */
[----:B------:R-:W-:-:S13]  /*11960*/  ISETP.NE.AND.EX P0, PT, RZ, UR5, PT, P0 ;  /* 0x00000005ff007c0c */ /* 0x000fda000bf05300 */
[----:B------:R-:W-:Y:S05]  /*11970*/  @!P0 BRA `(.L_x_42) ;  /* 0x0000000000408947 */ /* 0x000fea0003800000 */
[----:B------:R-:W1:Y:S01]  /*11980*/  LDC.64 R8, c[0x0][0x588] ;  /* 0x00016200ff087b82 */ /* 0x000e620000000a00 */
[----:B-----5:R-:W-:-:S04]  /*11990*/  IMAD R2, R4, UR43, RZ ;  /* 0x0000002b04027c24 */ /* 0x020fc8000f8e02ff */
[----:B-1----:R-:W-:-:S05]  /*119a0*/  IMAD.WIDE R2, R2, 0x4, R8 ;  /* 0x0000000402027825 */ /* 0x002fca00078e0208 */
[----:B------:R1:W3:Y:S01]  /*119b0*/  LDG.E R7, desc[UR56][R2.64] ;  /* 0x0000003802077981 */ /* 0x0002e2000c1e1900 */
[----:B------:R-:W-:-:S04]  /*119c0*/  MOV R0, 0x1 ;  /* 0x0000000100007802 */ /* 0x000fc80000000f00 */
[----:B------:R-:W-:Y:S02]  /*119d0*/  PRMT R8, R0, 0x7610, R8 ;  /* 0x0000761000087816 */ /* 0x000fe40000000008 */
[----:B-1----:R-:W-:-:S03]  /*119e0*/  MOV R3, 0x1 ;  /* 0x0000000100037802 */ /* 0x002fc60000000f00 */
[----:B------:R-:W-:Y:S01]  /*119f0*/  STL.S16 [R1+0x4c8], R8 ;  /* 0x0004c80801007387 */ /* 0x000fe20000100600 */
[----:B------:R-:W-:Y:S02]  /*11a00*/  MOV R2, 0x1 ;  /* 0x0000000100027802 */ /* 0x000fe40000000f00 */
[----:B------:R-:W-:Y:S01]  /*11a10*/  PRMT R0, R3, 0x7610, R0 ;  /* 0x0000761003007816 */ /* 0x000fe20000000000 */
[----:B---3--:R-:W-:Y:S04]  /*11a20*/  STL [R1+0x4a0], R7 ;  /* 0x0004a00701007387 */ /* 0x008fe80000100800 */
[----:B------:R1:W-:Y:S04]  /*11a30*/  STL.S16 [R1+0x4c0], R2 ;  /* 0x0004c00201007387 */ /* 0x0003e80000100600 */
[----:B------:R3:W-:Y:S04]  /*11a40*/  STL.S16 [R1+0x4bc], R0 ;  /* 0x0004bc0001007387 */ /* 0x0007e80000100600 */
[----:B------:R3:W-:Y:S01]  /*11a50*/  STL [R1+0x4b8], R7 ;  /* 0x0004b80701007387 */ /* 0x0007e20000100800 */
[----:B-1----:R-:W-:Y:S01]  /*11a60*/  MOV R2, R7 ;  /* 0x0000000700027202 */ /* 0x002fe20000000f00 */
[----:B------:R-:W-:Y:S06]  /*11a70*/  BRA `(.L_x_41) ;  /* 0x00000000003c7947 */ /* 0x000fec0003800000 */
.L_x_42:
[----:B------:R-:W-:Y:S01]  /*11a80*/  MOV R0, 0x1 ;  /* 0x0000000100007802 */ /* 0x000fe20000000f00 */
[----:B------:R-:W-:Y:S01]  /*11a90*/  ULDC UR4, c[0x0][0x580] ;  /* 0x0001600000047ab9 */ /* 0x000fe20000000800 */
[----:B-----5:R-:W-:Y:S02]  /*11aa0*/  MOV R2, 0x1 ;  /* 0x0000000100027802 */ /* 0x020fe40000000f00 */
[----:B------:R-:W-:Y:S02]  /*11ab0*/  PRMT R7, R0, 0x7610, R7 ;  /* 0x0000761000077816 */ /* 0x000fe40000000007 */
[----:B------:R-:W-:Y:S02]  /*11ac0*/  MOV R3, 0x1 ;  /* 0x0000000100037802 */ /* 0x000fe40000000f00 */
[----:B------:R-:W-:Y:S01]  /*11ad0*/  PRMT R0, R2, 0x7610, R0 ;  /* 0x0000761002007816 */ /* 0x000fe20000000000 */
[----:B------:R-:W-:Y:S01]  /*11ae0*/  STL.S16 [R1+0x4c8], R7 ;  /* 0x0004c80701007387 */ /* 0x000fe20000100600 */
[----:B------:R-:W-:-:S02]  /*11af0*/  PRMT R2, R3, 0x7610, R2 ;  /* 0x0000761003027816 */ /* 0x000fc40000000002 */
[----:B------:R-:W-:Y:S01]  /*11b00*/  MOV R3, UR4 ;  /* 0x0000000400037c02 */ /* 0x000fe20008000f00 */
[----:B------:R1:W-:Y:S04]  /*11b10*/  STL.S16 [R1+0x4c0], R0 ;  /* 0x0004c00001007387 */ /* 0x0003e80000100600 */
[----:B------:R3:W-:Y:S04]  /*11b20*/  STL.S16 [R1+0x4bc], R2 ;  /* 0x0004bc0201007387 */ /* 0x0007e80000100600 */
[----:B------:R4:W-:Y:S01]  /*11b30*/  STL [R1+0x4a0], R3 ;  /* 0x0004a00301007387 */ /* 0x0009e20000100800 */
[----:B-1----:R-:W-:-:S02]  /*11b40*/  MOV R0, UR4 ;  /* 0x0000000400007c02 */ /* 0x002fc40008000f00 */
[----:B---3--:R-:W-:-:S03]  /*11b50*/  MOV R2, UR4 ;  /* 0x0000000400027c02 */ /* 0x008fc60008000f00 */
[----:B------:R4:W-:Y:S04]  /*11b60*/  STL [R1+0x4b8], R0 ;  /* 0x0004b80001007387 */ /* 0x0009e80000100800 */
.L_x_41:
[----:B------:R-:W1:Y:S02]  /*11b70*/  LDC.64 R8, c[0x0][0x5b0] ;  /* 0x00016c00ff087b82 */ /* 0x000e640000000a00 */
[----:B-1----:R-:W-:-:S04]  /*11b80*/  ISETP.NE.U32.AND P0, PT, R8, RZ, PT ;  /* 0x000000ff0800720c */ /* 0x002fc80003f05070 */
[----:B------:R-:W-:-:S13]  /*11b90*/  ISETP.NE.AND.EX P0, PT, R9, RZ, PT, P0 ;  /* 0x000000ff0900720c */ /* 0x000fda0003f05300 */
[----:B------:R-:W-:Y:S05]  /*11ba0*/  @!P0 BRA `(.L_x_43) ;  /* 0x00000000002c8947 */ /* 0x000fea0003800000 */
[----:B------:R-:W-:Y:S02]  /*11bb0*/  ULDC.64 UR4, c[0x0][0x5a8] ;  /* 0x00016a0000047ab9 */ /* 0x000fe40000000a00 */
[----:B------:R-:W-:-:S04]  /*11bc0*/  ISETP.NE.U32.AND P0, PT, RZ, UR4, PT ;  /* 0x00000004ff007c0c */ /* 0x000fc8000bf05070 */
[----:B------:R-:W-:-:S13]  /*11bd0*/  ISETP.NE.AND.EX P0, PT, RZ, UR5, PT, P0 ;  /* 0x00000005ff007c0c */ /* 0x000fda000bf05300 */
[----:B------:R-:W-:Y:S05]  /*11be0*/  @!P0 BRA `(.L_x_44) ;  /* 0x0000000000148947 */ /* 0x000fea0003800000 */
[----:B------:R-:W1:Y:S01]  /*11bf0*/  LDC.64 R10, c[0x0][0x5a8] ;  /* 0x00016a00ff0a7b82 */ /* 0x000e620000000a00 */
[----:B------:R-:W-:-:S04]  /*11c00*/  IMAD R8, R8, UR43, RZ ;  /* 0x0000002b08087c24 */ /* 0x000fc8000f8e02ff */
[----:B-1----:R-:W-:-:S05]  /*11c10*/  IMAD.WIDE R8, R8, 0x4, R10 ;  /* 0x0000000408087825 */ /* 0x002fca00078e020a */
[----:B-----5:R1:W5:Y:S01]  /*11c20*/  LDG.E R16, desc[UR56][R8.64] ;  /* 0x0000003808107981 */ /* 0x020362000c1e1900 */
[----:B------:R-:W-:Y:S05]  /*11c30*/  BRA `(.L_x_43) ;  /* 0x0000000000087947 */ /* 0x000fea0003800000 */
.L_x_44:
[----:B------:R-:W-:Y:S02]  /*11c40*/  ULDC UR4, c[0x0][0x5a0] ;  /* 0x0001680000047ab9 */ /* 0x000fe40000000800 */
[----:B-----5:R-:W-:-:S07]  /*11c50*/  MOV R16, UR4 ;  /* 0x0000000400107c02 */ /* 0x020fce0008000f00 */
.L_x_43:
[----:B-1----:R-:W2:Y:S01]  /*11c60*/  LDL R8, [R1+0x4bc] ;  /* 0x0004bc0001087983 */ /* 0x002ea20000100800 */
[----:B------:R-:W1:Y:S01]  /*11c70*/  LDC.64 R10, c[0x0][0x5c0] ;  /* 0x00017000ff0a7b82 */ /* 0x000e620000000a00 */
[----:B------:R-:W-:Y:S02]  /*11c80*/  ULDC.64 UR4, c[0x0][0x588] ;  /* 0x0001620000047ab9 */ /* 0x000fe40000000a00 */
[----:B---3--:R-:W3:Y:S04]  /*11c90*/  LDL.LU R7, [R1+0x4b8] ;  /* 0x0004b80001077983 */ /* 0x008ee80000300800 */
[----:B----4-:R-:W4:Y:S01]  /*11ca0*/  LDL R0, [R1+0x4a0] ;  /* 0x0004a00001007983 */ /* 0x010f220000100800 */
[----:B------:R-:W1:Y:S01]  /*11cb0*/  LDC R3, c[0x0][0x5c8] ;  /* 0x00017200ff037b82 */ /* 0x000e620000000800 */
[----:B------:R-:W-:-:S02]  /*11cc0*/  ISETP.NE.U32.AND P3, PT, RZ, UR4, PT ;  /* 0x00000004ff007c0c */ /* 0x000fc4000bf65070 */
[----:B------:R-:W-:Y:S02]  /*11cd0*/  ISETP.EQ.U32.AND P2, PT, R4, RZ, PT ;  /* 0x000000ff0400720c */ /* 0x000fe40003f42070 */
[----:B------:R-:W-:Y:S02]  /*11ce0*/  ISETP.NE.AND.EX P3, PT, RZ, UR5, PT, P3 ;  /* 0x00000005ff007c0c */ /* 0x000fe4000bf65330 */
[----:B------:R-:W-:Y:S02]  /*11cf0*/  MOV R12, 0x1 ;  /* 0x00000001000c7802 */ /* 0x000fe40000000f00 */
[----:B------:R-:W-:Y:S02]  /*11d00*/  ISETP.EQ.OR.EX P2, PT, R5, RZ, !P3, P2 ;  /* 0x000000ff0500720c */ /* 0x000fe40005f42720 */
[----:B------:R-:W-:Y:S02]  /*11d10*/  PLOP3.LUT P3, PT, P3, PT, PT, 0x8, 0x0 ;  /* 0x000000000000781c */ /* 0x000fe40001f6e170 */
[----:B------:R-:W-:-:S02]  /*11d20*/  MOV R33, 0x1 ;  /* 0x0000000100217802 */ /* 0x000fc40000000f00 */
[----:B-1----:R-:W-:-:S04]  /*11d30*/  ISETP.NE.U32.AND P0, PT, R10, RZ, PT ;  /* 0x000000ff0a00720c */ /* 0x002fc80003f05070 */
[----:B------:R-:W-:-:S04]  /*11d40*/  ISETP.NE.AND.EX P0, PT, R11, RZ, PT, P0 ;  /* 0x000000ff0b00720c */ /* 0x000fc80003f05300 */
[----:B------:R-:W-:Y:S02]  /*11d50*/  FSEL R3, R3, RZ, !P0 ;  /* 0x000000ff03037208 */ /* 0x000fe40004000000 */
[----:B--2---:R-:W-:-:S04]  /*11d60*/  LOP3.LUT P4, RZ, R8, 0xff, RZ, 0xc0, !PT ;  /* 0x000000ff08ff7812 */ /* 0x004fc8000788c0ff */
[-C--:B---3-5:R-:W-:Y:S02]  /*11d70*/  FSEL R13, R2, R7.reuse, !P4 ;  /* 0x00000007020d7208 */ /* 0x0a8fe40006000000 */
[C---:B----4-:R-:W-:Y:S02]  /*11d80*/  FSEL R7, R0.reuse, R7, !P1 ;  /* 0x0000000700077208 */ /* 0x050fe40004800000 */
[----:B------:R-:W-:-:S03]  /*11d90*/  FSEL R13, R0, R13, !P1 ;  /* 0x0000000d000d7208 */ /* 0x000fc60004800000 */
[----:B------:R1:W-:Y:S01]  /*11da0*/  STL [R1+0x4b8], R7 ;  /* 0x0004b80701007387 */ /* 0x0003e20000100800 */
[----:B------:R-:W-:Y:S05]  /*11db0*/  @!P2 BRA `(.L_x_45) ;  /* 0x00000000004ca947 */ /* 0x000fea0003800000 */
[----:B------:R-:W-:Y:S04]  /*11dc0*/  BSSY B0, `(.L_x_46) ;  /* 0x0000011000007945 */ /* 0x000fe80003800000 */
[----:B------:R-:W-:Y:S05]  /*11dd0*/  @!P1 BRA `(.L_x_47) ;  /* 0x0000000000309947 */ /* 0x000fea0003800000 */
[----:B-1----:R-:W2:Y:S01]  /*11de0*/  LDL R7, [R1+0x4c0] ;  /* 0x0004c00001077983 */ /* 0x002ea20000100800 */
[----:B------:R-:W-:Y:S02]  /*11df0*/  PRMT R5, RZ, 0x7610, R5 ;  /* 0x00007610ff057816 */ /* 0x000fe40000000005 */
[----:B------:R-:W-:-:S03]  /*11e00*/  PLOP3.LUT P2, PT, P3, PT, PT, 0x80, 0x0 ;  /* 0x000000000000781c */ /* 0x000fc60001f4f070 */
[----:B------:R1:W-:Y:S01]  /*11e10*/  STL.S16 [R1+0x4bc], R5 ;  /* 0x0004bc0501007387 */ /* 0x0003e20000100600 */
[----:B--2---:R-:W-:-:S13]  /*11e20*/  LOP3.LUT P4, RZ, R7, 0xff, RZ, 0xc0, !PT ;  /* 0x000000ff07ff7812 */ /* 0x004fda000788c0ff */
[----:B-1----:R-:W-:Y:S05]  /*11e30*/  @!P4 BRA `(.L_x_48) ;  /* 0x000000000024c947 */ /* 0x002fea0003800000 */
[----:B------:R-:W-:Y:S01]  /*11e40*/  PRMT R4, R7, 0x7610, R4 ;  /* 0x0000761007047816 */ /* 0x000fe20000000004 */
[----:B------:R1:W-:Y:S01]  /*11e50*/  STL [R1+0x4b8], R0 ;  /* 0x0004b80001007387 */ /* 0x0003e20000100800 */
[----:B------:R-:W-:Y:S02]  /*11e60*/  FSETP.EQ.AND P2, PT, R0, RZ, PT ;  /* 0x000000ff0000720b */ /* 0x000fe40003f42000 */
[----:B------:R-:W-:Y:S01]  /*11e70*/  MOV R13, R0 ;  /* 0x00000000000d7202 */ /* 0x000fe20000000f00 */
[----:B------:R1:W-:Y:S01]  /*11e80*/  STL.S16 [R1+0x4bc], R4 ;  /* 0x0004bc0401007387 */ /* 0x0003e20000100600 */
[----:B------:R-:W-:Y:S09]  /*11e90*/  BRA `(.L_x_48) ;  /* 0x00000000000c7947 */ /* 0x000ff20003800000 */
.L_x_47:
[----:B------:R2:W-:Y:S01]  /*11ea0*/  STL [R1+0x4b8], R0 ;  /* 0x0004b80001007387 */ /* 0x0005e20000100800 */
[----:B------:R-:W-:Y:S02]  /*11eb0*/  FSETP.EQ.AND P2, PT, R0, RZ, PT ;  /* 0x000000ff0000720b */ /* 0x000fe40003f42000 */
[----:B------:R-:W-:-:S11]  /*11ec0*/  MOV R13, R0 ;  /* 0x00000000000d7202 */ /* 0x000fd60000000f00 */
.L_x_48:
[----:B------:R-:W-:Y:S05]  /*11ed0*/  BSYNC B0 ;  /* 0x0000000000007941 */ /* 0x000fea0003800000 */
.L_x_46:
[----:B------:R-:W-:-:S07]  /*11ee0*/  SEL R12, RZ, 0x1, P2 ;  /* 0x00000001ff0c7807 */ /* 0x000fce0001000000 */
.L_x_45:
[----:B------:R-:W-:Y:S04]  /*11ef0*/  BSSY B0, `(.L_x_49) ;  /* 0x0000014000007945 */ /* 0x000fe80003800000 */
[----:B------:R-:W-:Y:S05]  /*11f00*/  @!P1 BRA `(.L_x_50) ;  /* 0x00000000003c9947 */ /* 0x000fea0003800000 */
[----:B------:R-:W3:Y:S01]  /*11f10*/  LDL R5, [R1+0x4c8] ;  /* 0x0004c80001057983 */ /* 0x000ee20000100800 */
[----:B------:R-:W-:Y:S02]  /*11f20*/  PRMT R8, RZ, 0x7610, R8 ;  /* 0x00007610ff087816 */ /* 0x000fe40000000008 */
[----:B------:R-:W-:-:S03]  /*11f30*/  PRMT R9, RZ, 0x7610, R9 ;  /* 0x00007610ff097816 */ /* 0x000fc60000000009 */
[----:B------:R4:W-:Y:S04]  /*11f40*/  STL.S16 [R1+0x4bc], R8 ;  /* 0x0004bc0801007387 */ /* 0x0009e80000100600 */
[----:B------:R4:W-:Y:S01]  /*11f50*/  STL.S16 [R1+0x4c0], R9 ;  /* 0x0004c00901007387 */ /* 0x0009e20000100600 */
[----:B---3--:R-:W-:-:S13]  /*11f60*/  LOP3.LUT P1, RZ, R5, 0xff, RZ, 0xc0, !PT ;  /* 0x000000ff05ff7812 */ /* 0x008fda000782c0ff */
[----:B----4-:R-:W-:Y:S05]  /*11f70*/  @!P1 BRA `(.L_x_51) ;  /* 0x00000000002c9947 */ /* 0x010fea0003800000 */
[C---:B-1----:R-:W-:Y:S01]  /*11f80*/  PRMT R7, R5.reuse, 0x7610, R7 ;  /* 0x0000761005077816 */ /* 0x042fe20000000007 */
[----:B------:R4:W-:Y:S01]  /*11f90*/  STL [R1+0x4b8], R0 ;  /* 0x0004b80001007387 */ /* 0x0009e20000100800 */
[----:B------:R-:W-:Y:S02]  /*11fa0*/  PRMT R4, R5, 0x7610, R4 ;  /* 0x0000761005047816 */ /* 0x000fe40000000004 */
[----:B------:R-:W-:Y:S01]  /*11fb0*/  FSETP.EQ.AND P3, PT, R0, RZ, PT ;  /* 0x000000ff0000720b */ /* 0x000fe20003f62000 */
[----:B------:R4:W-:Y:S01]  /*11fc0*/  STL.S16 [R1+0x4c0], R7 ;  /* 0x0004c00701007387 */ /* 0x0009e20000100600 */
[----:B------:R-:W-:-:S03]  /*11fd0*/  MOV R13, R0 ;  /* 0x00000000000d7202 */ /* 0x000fc60000000f00 */
[----:B------:R4:W-:Y:S01]  /*11fe0*/  STL.S16 [R1+0x4bc], R4 ;  /* 0x0004bc0401007387 */ /* 0x0009e20000100600 */
[----:B------:R-:W-:Y:S07]  /*11ff0*/  BRA `(.L_x_51) ;  /* 0x00000000000c7947 */ /* 0x000fee0003800000 */
.L_x_50:
[----:B------:R3:W-:Y:S01]  /*12000*/  STL [R1+0x4b8], R0 ;  /* 0x0004b80001007387 */ /* 0x0007e20000100800 */
[----:B------:R-:W-:Y:S02]  /*12010*/  FSETP.EQ.AND P3, PT, R0, RZ, PT ;  /* 0x000000ff0000720b */ /* 0x000fe40003f62000 */
[----:B------:R-:W-:-:S11]  /*12020*/  MOV R13, R0 ;  /* 0x00000000000d7202 */ /* 0x000fd60000000f00 */
.L_x_51:
[----:B------:R-:W-:Y:S05]  /*12030*/  BSYNC B0 ;  /* 0x0000000000007941 */ /* 0x000fea0003800000 */
.L_x_49:
[-C--:B------:R-:W-:Y:S02]  /*12040*/  MOV R5, R3.reuse ;  /* 0x0000000300057202 */ /* 0x080fe40000000f00 */
[-C--:B-1--4-:R-:W-:Y:S02]  /*12050*/  MOV R7, R3.reuse ;  /* 0x0000000300077202 */ /* 0x092fe40000000f00 */
[----:B------:R-:W-:Y:S01]  /*12060*/  MOV R9, R3 ;  /* 0x0000000300097202 */ /* 0x000fe20000000f00 */
[----:B------:R-:W-:Y:S06]  /*12070*/  @!P0 BRA `(.L_x_52) ;  /* 0x0000000000888947 */ /* 0x000fec0003800000 */
[----:B------:R-:W1:Y:S01]  /*12080*/  LDC.64 R8, c[0x0][0x5d0] ;  /* 0x00017400ff087b82 */ /* 0x000e620000000a00 */
[----:B--23--:R-:W-:Y:S01]  /*12090*/  SHF.R.U32.HI R0, RZ, 0x5, R20 ;  /* 0x00000005ff007819 */ /* 0x00cfe20000011614 */
[----:B------:R-:W-:-:S03]  /*120a0*/  USHF.R.S32.HI UR4, URZ, 0x1f, UR43 ;  /* 0x0000001f3f047899 */ /* 0x000fc6000801142b */
[----:B------:R-:W-:-:S04]  /*120b0*/  SHF.L.U32 R0, R0, 0x4, RZ ;  /* 0x0000000400007819 */ /* 0x000fc800000006ff */
[----:B------:R-:W-:-:S04]  /*120c0*/  LOP3.LUT R0, R0, 0xfffffff0, R15, 0xe2, !PT ;  /* 0xfffffff000007812 */ /* 0x000fc800078ee20f */
[----:B------:R-:W-:Y:S02]  /*120d0*/  IADD3 R4, R0, UR42, RZ ;  /* 0x0000002a00047c10 */ /* 0x000fe4000fffe0ff */
[----:B------:R-:W-:Y:S02]  /*120e0*/  MOV R0, RZ ;  /* 0x000000ff00007202 */ /* 0x000fe40000000f00 */
[----:B------:R-:W-:-:S03]  /*120f0*/  SHF.R.S32.HI R5, RZ, 0x1f, R4 ;  /* 0x0000001fff057819 */ /* 0x000fc60000011404 */
[----:B-1----:R-:W-:-:S04]  /*12100*/  IMAD.WIDE.U32 R4, R8, UR43, R4 ;  /* 0x0000002b08047c25 */ /* 0x002fc8000f8e0004 */
[----:B------:R-:W-:Y:S01]  /*12110*/  IMAD R8, R8, UR4, RZ ;  /* 0x0000000408087c24 */ /* 0x000fe2000f8e02ff */
[----:B------:R-:W-:-:S03]  /*12120*/  IADD3 R4, P0, R4, R10, RZ ;  /* 0x0000000a04047210 */ /* 0x000fc60007f1e0ff */
[----:B------:R-:W-:-:S05]  /*12130*/  IMAD R8, R9, UR43, R8 ;  /* 0x0000002b09087c24 */ /* 0x000fca000f8e0208 */
[----:B------:R-:W-:Y:S02]  /*12140*/  IADD3.X R5, R11, R5, R8, P0, !PT ;  /* 0x000000050b057210 */ /* 0x000fe400007fe408 */
[----:B------:R-:W-:-:S04]  /*12150*/  ISETP.GE.AND P0, PT, R14, 0x1, PT ;  /* 0x000000010e00780c */ /* 0x000fc80003f06270 */
[C---:B------:R-:W-:Y:S02]  /*12160*/  ISETP.LT.OR P1, PT, R6.reuse, 0x9, !P0 ;  /* 0x000000090600780c */ /* 0x040fe40004721670 */
[C---:B------:R-:W-:Y:S02]  /*12170*/  ISETP.LT.OR P4, PT, R6.reuse, 0x1, !P0 ;  /* 0x000000010600780c */ /* 0x040fe40004781670 */
[C---:B------:R-:W-:Y:S02]  /*12180*/  ISETP.LT.OR P2, PT, R6.reuse, 0x81, !P0 ;  /* 0x000000810600780c */ /* 0x040fe40004741670 */
[----:B------:R-:W-:-:S07]  /*12190*/  ISETP.LT.OR P0, PT, R6, 0x89, !P0 ;  /* 0x000000890600780c */ /* 0x000fce0004701670 */
[----:B------:R-:W2:Y:S04]  /*121a0*/  @!P1 LDG.E.U8 R3, desc[UR56][R4.64+0x8] ;  /* 0x0000083804039981 */ /* 0x000ea8000c1e1100 */
[----:B------:R-:W3:Y:S04]  /*121b0*/  @!P4 LDG.E.U8 R0, desc[UR56][R4.64] ;  /* 0x000000380400c981 */ /* 0x000ee8000c1e1100 */
[----:B------:R-:W4:Y:S04]  /*121c0*/  @!P2 LDG.E.U8 R6, desc[UR56][R4.64+0x80] ;  /* 0x000080380406a981 */ /* 0x000f28000c1e1100 */
[----:B------:R-:W5:Y:S01]  /*121d0*/  @!P0 LDG.E.U8 R4, desc[UR56][R4.64+0x88] ;  /* 0x0000883804048981 */ /* 0x000f62000c1e1100 */
[----:B--2---:R-:W-:-:S04]  /*121e0*/  @!P1 SHF.L.U32 R3, R3, 0x8, RZ ;  /* 0x0000000803039819 */ /* 0x004fc800000006ff */
[----:B---3--:R-:W-:-:S04]  /*121f0*/  @!P1 LOP3.LUT R0, R0, R3, RZ, 0xfc, !PT ;  /* 0x0000000300009212 */ /* 0x008fc800078efcff */
[----:B------:R-:W-:-:S04]  /*12200*/  @!P2 LOP3.LUT R3, R0, 0xff00ffff, RZ, 0xc0, !PT ;  /* 0xff00ffff0003a812 */ /* 0x000fc800078ec0ff */
[----:B----4-:R-:W-:-:S04]  /*12210*/  @!P2 LEA R0, R6, R3, 0x10 ;  /* 0x000000030600a211 */ /* 0x010fc800078e80ff */
[----:B------:R-:W-:-:S04]  /*12220*/  @!P0 LOP3.LUT R3, R0, 0xffffff, RZ, 0xc0, !PT ;  /* 0x00ffffff00038812 */ /* 0x000fc800078ec0ff */
[----:B-----5:R-:W-:-:S04]  /*12230*/  @!P0 PRMT R0, R4, 0x654, R3 ;  /* 0x0000065404008816 */ /* 0x020fc80000000003 */
[-C--:B------:R-:W-:Y:S02]  /*12240*/  F2FP.F16.E4M3.UNPACK_B R4, R0.reuse ;  /* 0x00000000ff04723e */ /* 0x080fe400020006ff */
[----:B------:R-:W-:-:S03]  /*12250*/  F2FP.F16.E4M3.UNPACK_B R0, R0.H1 ;  /* 0x00000000ff00723e */ /* 0x000fc600030006ff */
[--C-:B------:R-:W-:Y:S02]  /*12260*/  HADD2.F32 R3, -RZ, R4.reuse.H0_H0 ;  /* 0x20000004ff037230 */ /* 0x100fe40000004100 */
[----:B------:R-:W-:Y:S02]  /*12270*/  HADD2.F32 R5, -RZ, R4.H1_H1 ;  /* 0x30000004ff057230 */ /* 0x000fe40000004100 */
[--C-:B------:R-:W-:Y:S02]  /*12280*/  HADD2.F32 R7, -RZ, R0.reuse.H0_H0 ;  /* 0x20000000ff077230 */ /* 0x100fe40000004100 */
[----:B------:R-:W-:-:S07]  /*12290*/  HADD2.F32 R9, -RZ, R0.H1_H1 ;  /* 0x30000000ff097230 */ /* 0x000fce0000004100 */
.L_x_52:
[----:B------:R-:W-:Y:S01]  /*122a0*/  PRMT R12, R12, 0x9910, RZ ;  /* 0x000099100c0c7816 */ /* 0x000fe200000000ff */
[----:B------:R-:W-:Y:S01]  /*122b0*/  BSSY B0, `(.L_x_53) ;  /* 0x000003d000007945 */ /* 0x000fe20003800000 */
[----:B--23--:R-:W-:Y:S02]  /*122c0*/  MOV R0, RZ ;  /* 0x000000ff00007202 */ /* 0x00cfe40000000f00 */
[----:B------:R-:W-:Y:S02]  /*122d0*/  ISETP.NE.AND P1, PT, R12, RZ, PT ;  /* 0x000000ff0c00720c */ /* 0x000fe40003f25270 */
[----:B------:R-:W-:Y:S02]  /*122e0*/  MOV R4, RZ ;  /* 0x000000ff00047202 */ /* 0x000fe40000000f00 */
[----:B------:R-:W-:Y:S02]  /*122f0*/  MOV R6, RZ ;  /* 0x000000ff00067202 */ /* 0x000fe40000000f00 */
[----:B------:R-:W-:-:S07]  /*12300*/  MOV R8, RZ ;  /* 0x000000ff00087202 */ /* 0x000fce0000000f00 */
[----:B------:R-:W-:Y:S05]  /*12310*/  @!P1 BRA `(.L_x_54) ;  /* 0x0000000000d89947 */ /* 0x000fea0003800000 */
[----:B------:R-:W-:-:S04]  /*12320*/  MOV R0, UR44 ;  /* 0x0000002c00007c02 */ /* 0x000fc80008000f00 */
[----:B------:R-:W-:-:S13]  /*12330*/  ISETP.NE.AND P2, PT, R0, 0x3, PT ;  /* 0x000000030000780c */ /* 0x000fda0003f45270 */
[----:B------:R-:W-:Y:S05]  /*12340*/  @!P2 BRA `(.L_x_55) ;  /* 0x000000000004a947 */ /* 0x000fea0003800000 */
[----:B------:R-:W-:Y:S01]  /*12350*/  BPT.TRAP 0x1 ;  /* 0x000000040000795c */ /* 0x000fe20000300000 */
.L_x_55:
[----:B------:R-:W-:Y:S01]  /*12360*/  LEA R10, R18, UR48, 0x3 ;  /* 0x00000030120a7c11 */ /* 0x000fe2000f8e18ff */
[----:B------:R-:W-:Y:S01]  /*12370*/  BSSY B1, `(.L_x_56) ;  /* 0x0000004000017945 */ /* 0x000fe20003800000 */
[----:B------:R-:W-:-:S04]  /*12380*/  SHF.L.U32 R0, R19, 0x1f, RZ ;  /* 0x0000001f13007819 */ /* 0x000fc800000006ff */
[----:B------:R-:W1:Y:S02]  /*12390*/  SYNCS.PHASECHK.TRANS64.TRYWAIT P0, [R10+URZ+0x60], R0 ;  /* 0x000060000a0075a7 */ /* 0x000e64000800017f */
[----:B-1----:R-:W-:Y:S05]  /*123a0*/  @!P0 BRA `(.L_x_57) ;  /* 0x000000e400a48947 */ /* 0x002fea0003800000 */
.L_x_378:
[----:B------:R-:W-:Y:S05]  /*123b0*/  BSYNC B1 ;  /* 0x0000000000017941 */ /* 0x000fea0003800000 */
.L_x_56:
[----:B------:R-:W-:Y:S01]  /*123c0*/  BSSY B1, `(.L_x_58) ;  /* 0x000001a000017945 */ /* 0x000fe20003800000 */
[----:B-1----:R-:W-:Y:S02]  /*123d0*/  MOV R0, RZ ;  /* 0x000000ff00007202 */ /* 0x002fe40000000f00 */
[----:B------:R-:W-:Y:S02]  /*123e0*/  MOV R4, RZ ;  /* 0x000000ff00047202 */ /* 0x000fe40000000f00 */
[----:B------:R-:W-:Y:S02]  /*123f0*/  MOV R6, RZ ;  /* 0x000000ff00067202 */ /* 0x000fe40000000f00 */
[----:B------:R-:W-:Y:S01]  /*12400*/  MOV R8, RZ ;  /* 0x000000ff00087202 */ /* 0x000fe20000000f00 */
[----:B------:R-:W-:Y:S06]  /*12410*/  @P3 BRA `(.L_x_59) ;  /* 0x0000000000503947 */ /* 0x000fec0003800000 */
[----:B------:R-:W-:Y:S01]  /*12420*/  LEA R0, R18, R17, 0xc ;  /* 0x0000001112007211 */ /* 0x000fe200078e60ff */
[----:B------:R-:W1:Y:S04]  /*12430*/  S2R R11, SR_TID.X ;  /* 0x00000000000b7919 */ /* 0x000e680000002100 */
[----:B------:R-:W-:Y:S04]  /*12440*/  LDS.U16 R4, [R0+UR48+0x200] ;  /* 0x0002003000047984 */ /* 0x000fe80008000400 */
[----:B------:R-:W2:Y:S04]  /*12450*/  LDS.U16 R8, [R0+UR48+0x100] ;  /* 0x0001003000087984 */ /* 0x000ea80008000400 */
[----:B------:R-:W-:Y:S01]  /*12460*/  LDS.U16 R6, [R0+UR48+0x108] ;  /* 0x0001083000067984 */ /* 0x000fe20008000400 */
[----:B-1----:R-:W-:-:S04]  /*12470*/  SHF.R.U32.HI R11, RZ, 0x4, R11 ;  /* 0x00000004ff0b7819 */ /* 0x002fc8000001160b */
[----:B------:R-:W-:Y:S02]  /*12480*/  LOP3.LUT P0, RZ, R11, 0x1, RZ, 0xc0, !PT ;  /* 0x000000010bff7812 */ /* 0x000fe4000780c0ff */
[----:B------:R-:W-:-:S04]  /*12490*/  MOV R11, 0x8 ;  /* 0x00000008000b7802 */ /* 0x000fc80000000f00 */
[----:B------:R-:W-:Y:S02]  /*124a0*/  SEL R11, R11, 0xfffffff8, !P0 ;  /* 0xfffffff80b0b7807 */ /* 0x000fe40004000000 */
[----:B--2---:R-:W-:Y:S02]  /*124b0*/  PRMT R8, R8, 0x5410, R4 ;  /* 0x0000541008087816 */ /* 0x004fe40000000004 */
[----:B------:R1:W2:Y:S02]  /*124c0*/  LDS.U16 R4, [R0+UR48+0x208] ;  /* 0x0002083000047984 */ /* 0x0002a40008000400 */
[----:B-1----:R-:W-:-:S04]  /*124d0*/  IADD3 R0, R0, UR48, RZ ;  /* 0x0000003000007c10 */ /* 0x002fc8000fffe0ff */
[----:B------:R-:W-:-:S05]  /*124e0*/  LEA R0, R11, R0, 0x1 ;  /* 0x000000000b007211 */ /* 0x000fca00078e08ff */
[----:B------:R-:W-:Y:S01]  /*124f0*/  LDS.U16 R11, [R0+0x200] ;  /* 0x00020000000b7984 */ /* 0x000fe20000000400 */
[----:B--2---:R-:W-:-:S03]  /*12500*/  PRMT R6, R6, 0x5410, R4 ;  /* 0x0000541006067816 */ /* 0x004fc60000000004 */
[----:B------:R-:W1:Y:S02]  /*12510*/  LDS.U16 R4, [R0+0x100] ;  /* 0x0001000000047984 */ /* 0x000e640000000400 */
[----:B-1----:R-:W-:Y:S02]  /*12520*/  PRMT R4, R4, 0x5410, R11 ;  /* 0x0000541004047816 */ /* 0x002fe4000000000b */
[----:B------:R-:W-:Y:S04]  /*12530*/  LDS.U16 R11, [R0+0x208] ;  /* 0x00020800000b7984 */ /* 0x000fe80000000400 */
[----:B------:R-:W1:Y:S02]  /*12540*/  LDS.U16 R0, [R0+0x108] ;  /* 0x0001080000007984 */ /* 0x000e640000000400 */
[----:B-1----:R-:W-:-:S07]  /*12550*/  PRMT R0, R0, 0x5410, R11 ;  /* 0x0000541000007816 */ /* 0x002fce000000000b */
.L_x_59:
[----:B------:R-:W-:Y:S05]  /*12560*/  BSYNC B1 ;  /* 0x0000000000017941 */ /* 0x000fea0003800000 */
.L_x_58:
[----:B------:R-:W-:Y:S01]  /*12570*/  @!PT LDS RZ, [RZ] ;  /* 0x00000000fffff984 */ /* 0x000fe20000000800 */
[----:B------:R-:W-:Y:S01]  /*12580*/  @!PT LDS RZ, [RZ] ;  /* 0x00000000fffff984 */ /* 0x000fe20000000800 */
[----:B------:R-:W-:Y:S01]  /*12590*/  @!PT LDS RZ, [RZ] ;  /* 0x00000000fffff984 */ /* 0x000fe20000000800 */
[----:B------:R-:W-:Y:S01]  /*125a0*/  @!PT LDS RZ, [RZ] ;  /* 0x00000000fffff984 */ /* 0x000fe20000000800 */
[----:B------:R1:W-:Y:S06]  /*125b0*/  MEMBAR.ALL.CTA ;  /* 0x0000000000007992 */ /* 0x0003ec0000008000 */
[----:B-1----:R-:W1:Y:S01]  /*125c0*/  FENCE.VIEW.ASYNC.S ;  /* 0x00000000000073c6 */ /* 0x002e620000000000 */
[----:B------:R-:W-:Y:S05]  /*125d0*/  @!P2 BRA `(.L_x_60) ;  /* 0x000000000004a947 */ /* 0x000fea0003800000 */
[----:B------:R-:W-:Y:S01]  /*125e0*/  BPT.TRAP 0x1 ;  /* 0x000000040000795c */ /* 0x000fe20000300000 */
.L_x_60:
[----:B------:R-:W2:Y:S01]  /*125f0*/  S2R R11, SR_CgaCtaId ;  /* 0x00000000000b7919 */ /* 0x000ea20000008800 */
[----:B------:R-:W-:Y:S02]  /*12600*/  IADD3 R10, R10, 0x80, RZ ;  /* 0x000000800a0a7810 */ /* 0x000fe40007ffe0ff */
[----:B------:R-:W-:-:S04]  /*12610*/  IADD3 R18, R18, 0x1, RZ ;  /* 0x0000000112127810 */ /* 0x000fc80007ffe0ff */
[----:B------:R-:W-:-:S04]  /*12620*/  ISETP.NE.AND P0, PT, R18, 0x4, PT ;  /* 0x000000041200780c */ /* 0x000fc80003f05270 */
[----:B------:R-:W-:Y:S02]  /*12630*/  SEL R18, R18, RZ, P0 ;  /* 0x000000ff12127207 */ /* 0x000fe40000000000 */
[----:B--2---:R-:W-:-:S04]  /*12640*/  PRMT R10, R11, 0x654, R10 ;  /* 0x000006540b0a7816 */ /* 0x004fc8000000000a */
[----:B-1----:R1:W-:Y:S02]  /*12650*/  SYNCS.ARRIVE.TRANS64.RED.A1T0 RZ, [R10+URZ], RZ ;  /* 0x000000ff0aff79a7 */ /* 0x0023e4000810043f */
[----:B-1----:R-:W-:-:S04]  /*12660*/  SEL R10, RZ, 0x1, P0 ;  /* 0x00000001ff0a7807 */ /* 0x002fc80000000000 */
[----:B------:R-:W-:-:S07]  /*12670*/  LOP3.LUT R19, R19, R10, RZ, 0x3c, !PT ;  /* 0x0000000a13137212 */ /* 0x000fce00078e3cff */
.L_x_54:
[----:B------:R-:W-:Y:S05]  /*12680*/  BSYNC B0 ;  /* 0x0000000000007941 */ /* 0x000fea0003800000 */
.L_x_53:
[----:B------:R-:W-:Y:S01]  /*12690*/  F2FP.F16.E4M3.UNPACK_B R10, R8 ;  /* 0x00000008ff0a723e */ /* 0x000fe200020006ff */
[C---:B------:R-:W-:Y:S01]  /*126a0*/  FFMA R22, R16.reuse, R22, R3 ;  /* 0x0000001610167223 */ /* 0x040fe20000000003 */
[C---:B------:R-:W-:Y:S01]  /*126b0*/  FFMA R152, R16.reuse, R152, R5 ;  /* 0x0000009810987223 */ /* 0x040fe20000000005 */
[C---:B------:R-:W-:Y:S01]  /*126c0*/  FFMA R154, R16.reuse, R154, R3 ;  /* 0x0000009a109a7223 */ /* 0x040fe20000000003 */
[C-C-:B------:R-:W-:Y:S01]  /*126d0*/  FFMA R157, R16.reuse, R157, R5.reuse ;  /* 0x0000009d109d7223 */ /* 0x140fe20000000005 */
[--C-:B------:R-:W-:Y:S01]  /*126e0*/  HADD2.F32 R11, -RZ, R10.reuse.H0_H0 ;  /* 0x2000000aff0b7230 */ /* 0x100fe20000004100 */
[----:B------:R-:W1:Y:S01]  /*126f0*/  S2R R24, SR_TID.X ;  /* 0x0000000000187919 */ /* 0x000e620000002100 */
[C---:B------:R-:W-:Y:S01]  /*12700*/  FFMA R156, R16.reuse, R156, R5 ;  /* 0x0000009c109c7223 */ /* 0x040fe20000000005 */
[C-C-:B------:R-:W-:Y:S01]  /*12710*/  FFMA R159, R16.reuse, R159, R3.reuse ;  /* 0x0000009f109f7223 */ /* 0x140fe20000000003 */
[----:B------:R-:W-:Y:S01]  /*12720*/  FFMA R158, R16, R158, R3 ;  /* 0x0000009e109e7223 */ /* 0x000fe20000000003 */
[----:B------:R-:W-:Y:S01]  /*12730*/  FFMA R22, R11, R2, R22 ;  /* 0x000000020b167223 */ /* 0x000fe20000000016 */
[----:B------:R-:W-:-:S02]  /*12740*/  HADD2.F32 R11, -RZ, R10.H1_H1 ;  /* 0x3000000aff0b7230 */ /* 0x000fc40000004100 */
[C---:B------:R-:W-:Y:S01]  /*12750*/  FFMA R10, R16.reuse, R23, R3 ;  /* 0x00000017100a7223 */ /* 0x040fe20000000003 */
[C-C-:B------:R-:W-:Y:S01]  /*12760*/  FFMA R161, R16.reuse, R161, R5.reuse ;  /* 0x000000a110a17223 */ /* 0x140fe20000000005 */
[C---:B------:R-:W-:Y:S01]  /*12770*/  FFMA R160, R16.reuse, R160, R5 ;  /* 0x000000a010a07223 */ /* 0x040fe20000000005 */
[C-C-:B------:R-:W-:Y:S01]  /*12780*/  FFMA R163, R16.reuse, R163, R3.reuse ;  /* 0x000000a310a37223 */ /* 0x140fe20000000003 */
[----:B------:R-:W-:Y:S01]  /*12790*/  FFMA R10, R11, R2, R10 ;  /* 0x000000020b0a7223 */ /* 0x000fe2000000000a */
[----:B------:R-:W-:-:S04]  /*127a0*/  FFMA R162, R16, R162, R3 ;  /* 0x000000a210a27223 */ /* 0x000fc80000000003 */
[----:B------:R-:W-:Y:S02]  /*127b0*/  F2FP.SATFINITE.E4M3.F32.PACK_AB_MERGE_C R22, R10, R22, RZ ;  /* 0x000000160a16723e */ /* 0x000fe400048070ff */
[----:B------:R-:W-:-:S05]  /*127c0*/  F2FP.F16.E4M3.UNPACK_B R10, R8.H1 ;  /* 0x00000008ff0a723e */ /* 0x000fca00030006ff */
[----:B------:R-:W-:-:S05]  /*127d0*/  HADD2.F32 R11, -RZ, R10.H0_H0 ;  /* 0x2000000aff0b7230 */ /* 0x000fca0000004100 */
[----:B------:R-:W-:Y:S01]  /*127e0*/  FFMA R152, R11, R2, R152 ;  /* 0x000000020b987223 */ /* 0x000fe20000000098 */
[----:B------:R-:W-:Y:S02]  /*127f0*/  HADD2.F32 R11, -RZ, R10.H1_H1 ;  /* 0x3000000aff0b7230 */ /* 0x000fe40000004100 */
[----:B------:R-:W-:Y:S01]  /*12800*/  FFMA R10, R16, R153, R5 ;  /* 0x00000099100a7223 */ /* 0x000fe20000000005 */
[----:B-1----:R-:W-:-:S03]  /*12810*/  LOP3.LUT R24, R24, 0xff, RZ, 0xc0, !PT ;  /* 0x000000ff18187812 */ /* 0x002fc600078ec0ff */
[----:B------:R-:W-:Y:S01]  /*12820*/  FFMA R10, R11, R2, R10 ;  /* 0x000000020b0a7223 */ /* 0x000fe2000000000a */
[----:B------:R-:W-:-:S04]  /*12830*/  IADD3 R24, R24, 0x1f, RZ ;  /* 0x0000001f18187810 */ /* 0x000fc80007ffe0ff */
[----:B------:R-:W-:Y:S02]  /*12840*/  F2FP.SATFINITE.E4M3.F32.PACK_AB_MERGE_C R152, R10, R152, RZ ;  /* 0x000000980a98723e */ /* 0x000fe400048070ff */
[----:B------:R-:W-:Y:S02]  /*12850*/  F2FP.F16.E4M3.UNPACK_B R10, R6 ;  /* 0x00000006ff0a723e */ /* 0x000fe400020006ff */
[----:B------:R-:W-:-:S03]  /*12860*/  ISETP.GT.U32.AND P0, PT, R24, 0x3e, PT ;  /* 0x0000003e1800780c */ /* 0x000fc60003f04070 */
[----:B------:R-:W-:-:S05]  /*12870*/  HADD2.F32 R11, -RZ, R10.H0_H0 ;  /* 0x2000000aff0b7230 */ /* 0x000fca0000004100 */
[----:B------:R-:W-:Y:S01]  /*12880*/  FFMA R154, R11, R2, R154 ;  /* 0x000000020b9a7223 */ /* 0x000fe2000000009a */
[----:B------:R-:W-:Y:S02]  /*12890*/  HADD2.F32 R11, -RZ, R10.H1_H1 ;  /* 0x3000000aff0b7230 */ /* 0x000fe40000004100 */
[----:B------:R-:W-:-:S04]  /*128a0*/  FFMA R10, R16, R155, R3 ;  /* 0x0000009b100a7223 */ /* 0x000fc80000000003 */
[----:B------:R-:W-:-:S05]  /*128b0*/  FFMA R10, R11, R2, R10 ;  /* 0x000000020b0a7223 */ /* 0x000fca000000000a */
[----:B------:R-:W-:Y:S02]  /*128c0*/  F2FP.SATFINITE.E4M3.F32.PACK_AB_MERGE_C R154, R10, R154, RZ ;  /* 0x0000009a0a9a723e */ /* 0x000fe400048070ff */
[----:B------:R-:W-:-:S05]  /*128d0*/  F2FP.F16.E4M3.UNPACK_B R10, R6.H1 ;  /* 0x00000006ff0a723e */ /* 0x000fca00030006ff */
[--C-:B------:R-:W-:Y:S02]  /*128e0*/  HADD2.F32 R11, -RZ, R10.reuse.H0_H0 ;  /* 0x2000000aff0b7230 */ /* 0x100fe40000004100 */
[----:B------:R-:W-:-:S03]  /*128f0*/  HADD2.F32 R10, -RZ, R10.H1_H1 ;  /* 0x3000000aff0a7230 */ /* 0x000fc60000004100 */
[-C--:B------:R-:W-:Y:S02]  /*12900*/  FFMA R156, R11, R2.reuse, R156 ;  /* 0x000000020b9c7223 */ /* 0x080fe4000000009c */
[----:B------:R-:W-:Y:S01]  /*12910*/  FFMA R20, R10, R2, R157 ;  /* 0x000000020a147223 */ /* 0x000fe2000000009d */
[----:B------:R-:W-:-:S04]  /*12920*/  F2FP.F16.E4M3.UNPACK_B R10, R4 ;  /* 0x00000004ff0a723e */ /* 0x000fc800020006ff */
[----:B------:R-:W-:Y:S01]  /*12930*/  F2FP.SATFINITE.E4M3.F32.PACK_AB_MERGE_C R20, R20, R156, RZ ;  /* 0x0000009c1414723e */ /* 0x000fe200048070ff */
[--C-:B------:R-:W-:Y:S02]  /*12940*/  HADD2.F32 R11, -RZ, R10.reuse.H0_H0 ;  /* 0x2000000aff0b7230 */ /* 0x100fe40000004100 */
[----:B------:R-:W-:-:S03]  /*12950*/  HADD2.F32 R10, -RZ, R10.H1_H1 ;  /* 0x3000000aff0a7230 */ /* 0x000fc60000004100 */
[-C--:B------:R-:W-:Y:S02]  /*12960*/  FFMA R158, R11, R2.reuse, R158 ;  /* 0x000000020b9e7223 */ /* 0x080fe4000000009e */
[----:B------:R-:W-:Y:S01]  /*12970*/  FFMA R15, R10, R2, R159 ;  /* 0x000000020a0f7223 */ /* 0x000fe2000000009f */
[----:B------:R-:W-:-:S04]  /*12980*/  F2FP.F16.E4M3.UNPACK_B R10, R4.H1 ;  /* 0x00000004ff0a723e */ /* 0x000fc800030006ff */
[----:B------:R-:W-:Y:S01]  /*12990*/  F2FP.SATFINITE.E4M3.F32.PACK_AB_MERGE_C R15, R15, R158, RZ ;  /* 0x0000009e0f0f723e */ /* 0x000fe200048070ff */
        /* <DEDUP_REMOVED lines=8> */
[----:B------:R-:W-:Y:S01]  /*12a20*/  FFMA R162, R11, R2, R162 ;  /* 0x000000020ba27223 */ /* 0x000fe200000000a2 */
[----:B------:R-:W-:Y:S01]  /*12a30*/  FFMA R11, R16, R164, R5 ;  /* 0x000000a4100b7223 */ /* 0x000fe20000000005 */
[----:B------:R-:W-:Y:S01]  /*12a40*/  FFMA R12, R10, R2, R163 ;  /* 0x000000020a0c7223 */ /* 0x000fe200000000a3 */
[----:B------:R-:W-:-:S04]  /*12a50*/  F2FP.F16.E4M3.UNPACK_B R10, R0.H1 ;  /* 0x00000000ff0a723e */ /* 0x000fc800030006ff */
[----:B------:R-:W-:Y:S01]  /*12a60*/  F2FP.SATFINITE.E4M3.F32.PACK_AB_MERGE_C R12, R12, R162, RZ ;  /* 0x000000a20c0c723e */ /* 0x000fe200048070ff */
[--C-:B------:R-:W-:Y:S02]  /*12a70*/  HADD2.F32 R23, -RZ, R10.reuse.H0_H0 ;  /* 0x2000000aff177230 */ /* 0x100fe40000004100 */
[----:B------:R-:W-:Y:S02]  /*12a80*/  HADD2.F32 R21, -RZ, R10.H1_H1 ;  /* 0x3000000aff157230 */ /* 0x000fe40000004100 */
[----:B------:R-:W-:Y:S01]  /*12a90*/  FFMA R10, R16, R165, R5 ;  /* 0x000000a5100a7223 */ /* 0x000fe20000000005 */
[----:B------:R-:W-:-:S03]  /*12aa0*/  FFMA R11, R23, R2, R11 ;  /* 0x00000002170b7223 */ /* 0x000fc6000000000b */
[----:B------:R-:W-:-:S05]  /*12ab0*/  FFMA R10, R21, R2, R10 ;  /* 0x00000002150a7223 */ /* 0x000fca000000000a */
[----:B------:R-:W-:Y:S01]  /*12ac0*/  F2FP.SATFINITE.E4M3.F32.PACK_AB_MERGE_C R11, R10, R11, RZ ;  /* 0x0000000b0a0b723e */ /* 0x000fe200048070ff */
[----:B------:R-:W-:Y:S06]  /*12ad0*/  @P0 BRA `(.L_x_61) ;  /* 0x0000000000040947 */ /* 0x000fec0003800000 */
[----:B------:R-:W-:-:S04]  /*12ae0*/  DEPBAR.LE SB0, 0x1 ;  /* 0x000080400000791a */ /* 0x000fc80000000000 */
.L_x_61:
[----:B------:R-:W1:Y:S01]  /*12af0*/  S2R R10, SR_TID.X ;  /* 0x00000000000a7919 */ /* 0x000e620000002100 */
[----:B------:R-:W-:Y:S05]  /*12b00*/  WARPSYNC.ALL ;  /* 0x0000000000007948 */ /* 0x000fea0003800000 */
[----:B------:R-:W-:Y:S06]  /*12b10*/  BAR.SYNC.DEFER_BLOCKING 0x1, 0x100 ;  /* 0x0044000000007b1d */ /* 0x000fec0000010000 */
[----:B------:R-:W-:Y:S01]  /*12b20*/  BSSY B0, `(.L_x_62) ;  /* 0x000001c000007945 */ /* 0x000fe20003800000 */
[----:B------:R2:W-:Y:S01]  /*12b30*/  STS.U16 [R17+UR48+0x4100], R22 ;  /* 0x0041001611007988 */ /* 0x0005e20008000430 */
[----:B-1----:R-:W-:-:S02]  /*12b40*/  SHF.R.U32.HI R21, RZ, 0x4, R10 ;  /* 0x00000004ff157819 */ /* 0x002fc4000001160a */
[----:B------:R-:W-:Y:S01]  /*12b50*/  IADD3 R10, R17, UR48, RZ ;  /* 0x00000030110a7c10 */ /* 0x000fe2000fffe0ff */
[----:B------:R2:W-:Y:S01]  /*12b60*/  STS.U16 [R17+UR48+0x4200], R152 ;  /* 0x0042009811007988 */ /* 0x0005e20008000430 */
[----:B------:R-:W-:Y:S02]  /*12b70*/  LOP3.LUT P2, RZ, R21, 0x1, RZ, 0xc0, !PT ;  /* 0x0000000115ff7812 */ /* 0x000fe4000784c0ff */
[----:B------:R-:W-:Y:S01]  /*12b80*/  MOV R21, 0x8 ;  /* 0x0000000800157802 */ /* 0x000fe20000000f00 */
[----:B------:R2:W-:Y:S03]  /*12b90*/  STS.U16 [R17+UR48+0x4108], R154 ;  /* 0x0041089a11007988 */ /* 0x0005e60008000430 */
[----:B------:R-:W-:Y:S01]  /*12ba0*/  SEL R21, R21, 0xfffffff8, !P2 ;  /* 0xfffffff815157807 */ /* 0x000fe20005000000 */
[----:B------:R2:W-:Y:S03]  /*12bb0*/  STS.U16 [R17+UR48+0x4208], R20 ;  /* 0x0042081411007988 */ /* 0x0005e60008000430 */
[----:B------:R-:W-:-:S05]  /*12bc0*/  LEA R10, R21, R10, 0x1 ;  /* 0x0000000a150a7211 */ /* 0x000fca00078e08ff */
[----:B------:R2:W-:Y:S04]  /*12bd0*/  STS.U16 [R10+0x4100], R15 ;  /* 0x0041000f0a007388 */ /* 0x0005e80000000400 */
[----:B------:R2:W-:Y:S04]  /*12be0*/  STS.U16 [R10+0x4200], R14 ;  /* 0x0042000e0a007388 */ /* 0x0005e80000000400 */
[----:B------:R2:W-:Y:S04]  /*12bf0*/  STS.U16 [R10+0x4108], R12 ;  /* 0x0041080c0a007388 */ /* 0x0005e80000000400 */
[----:B------:R2:W-:Y:S01]  /*12c00*/  STS.U16 [R10+0x4208], R11 ;  /* 0x0042080b0a007388 */ /* 0x0005e20000000400 */
[----:B------:R-:W-:Y:S01]  /*12c10*/  @!PT LDS RZ, [RZ] ;  /* 0x00000000fffff984 */ /* 0x000fe20000000800 */
[----:B------:R-:W-:Y:S01]  /*12c20*/  @!PT LDS RZ, [RZ] ;  /* 0x00000000fffff984 */ /* 0x000fe20000000800 */
[----:B------:R-:W-:Y:S01]  /*12c30*/  @!PT LDS RZ, [RZ] ;  /* 0x00000000fffff984 */ /* 0x000fe20000000800 */
[----:B------:R-:W-:Y:S01]  /*12c40*/  @!PT LDS RZ, [RZ] ;  /* 0x00000000fffff984 */ /* 0x000fe20000000800 */
[----:B------:R1:W-:Y:S06]  /*12c50*/  MEMBAR.ALL.CTA ;  /* 0x0000000000007992 */ /* 0x0003ec0000008000 */
[----:B-1----:R-:W1:Y:S02]  /*12c60*/  FENCE.VIEW.ASYNC.S ;  /* 0x00000000000073c6 */ /* 0x002e640000000000 */
[----:B-1----:R-:W-:Y:S06]  /*12c70*/  BAR.SYNC.DEFER_BLOCKING 0x1, 0x100 ;  /* 0x0044000000007b1d */ /* 0x002fec0000010000 */
[----:B------:R-:W-:Y:S05]  /*12c80*/  @P0 BRA `(.L_x_63) ;  /* 0x0000000000140947 */ /* 0x000fea0003800000 */
[----:B------:R-:W-:Y:S02]  /*12c90*/  UIADD3 UR4, UP0, UR58, 0x4f0, URZ ;  /* 0x000004f03a047890 */ /* 0x000fe4000ff1e03f */
[----:B------:R-:W-:Y:S02]  /*12ca0*/  UIADD3 UR40, UR48, 0x4100, URZ ;  /* 0x0000410030287890 */ /* 0x000fe4000fffe03f */
[----:B------:R-:W-:-:S09]  /*12cb0*/  UIADD3.X UR5, URZ, UR59, URZ, UP0, !UPT ;  /* 0x0000003b3f057290 */ /* 0x000fd200087fe43f */
[----:B------:R1:W-:Y:S02]  /*12cc0*/  UTMASTG.3D [UR40], [UR4] ;  /* 0x00000028040073b5 */ /* 0x0003e40008010000 */
[----:B-1----:R0:W-:Y:S02]  /*12cd0*/  UTMACMDFLUSH ;  /* 0x00000000000079b7 */ /* 0x0021e40000000000 */
.L_x_63:
[----:B------:R-:W-:Y:S05]  /*12ce0*/  BSYNC B0 ;  /* 0x0000000000007941 */ /* 0x000fea0003800000 */
.L_x_62:
[----:B------:R-:W-:Y:S04]  /*12cf0*/  BSSY B0, `(.L_x_64) ;  /* 0x0000034000007945 */ /* 0x000fe80003800000 */
[----:B------:R-:W-:Y:S05]  /*12d00*/  @!P1 BRA `(.L_x_65) ;  /* 0x0000000000c89947 */ /* 0x000fea0003800000 */
[----:B--2---:R-:W-:-:S04]  /*12d10*/  MOV R11, UR44 ;  /* 0x0000002c000b7c02 */ /* 0x004fc80008000f00 */
[----:B------:R-:W-:-:S13]  /*12d20*/  ISETP.NE.AND P2, PT, R11, 0x3, PT ;  /* 0x000000030b00780c */ /* 0x000fda0003f45270 */
[----:B------:R-:W-:Y:S05]  /*12d30*/  @!P2 BRA `(.L_x_66) ;  /* 0x000000000004a947 */ /* 0x000fea0003800000 */
[----:B------:R-:W-:Y:S01]  /*12d40*/  BPT.TRAP 0x1 ;  /* 0x000000040000795c */ /* 0x000fe20000300000 */
.L_x_66:
[----:B------:R-:W-:Y:S01]  /*12d50*/  LEA R11, R18, UR48, 0x3 ;  /* 0x00000030120b7c11 */ /* 0x000fe2000f8e18ff */
[----:B------:R-:W-:Y:S01]  /*12d60*/  BSSY B1, `(.L_x_67) ;  /* 0x0000004000017945 */ /* 0x000fe20003800000 */
[----:B------:R-:W-:-:S04]  /*12d70*/  SHF.L.U32 R12, R19, 0x1f, RZ ;  /* 0x0000001f130c7819 */ /* 0x000fc800000006ff */
[----:B------:R-:W1:Y:S02]  /*12d80*/  SYNCS.PHASECHK.TRANS64.TRYWAIT P4, [R11+URZ+0x60], R12 ;  /* 0x0000600c0b0075a7 */ /* 0x000e64000808017f */
[----:B-1----:R-:W-:Y:S05]  /*12d90*/  @!P4 BRA `(.L_x_68) ;  /* 0x000000dc003cc947 */ /* 0x002fea0003800000 */
.L_x_379:
[----:B------:R-:W-:Y:S05]  /*12da0*/  BSYNC B1 ;  /* 0x0000000000017941 */ /* 0x000fea0003800000 */
.L_x_67:
[----:B------:R-:W-:Y:S04]  /*12db0*/  BSSY B1, `(.L_x_69) ;  /* 0x0000016000017945 */ /* 0x000fe80003800000 */
[----:B------:R-:W-:Y:S05]  /*12dc0*/  @P3 BRA `(.L_x_70) ;  /* 0x0000000000503947 */ /* 0x000fea0003800000 */
[----:B------:R-:W-:Y:S01]  /*12dd0*/  LEA R0, R18, R17, 0xc ;  /* 0x0000001112007211 */ /* 0x000fe200078e60ff */
[----:B------:R-:W2:Y:S04]  /*12de0*/  S2R R14, SR_TID.X ;  /* 0x00000000000e7919 */ /* 0x000ea80000002100 */
[----:B------:R-:W-:Y:S04]  /*12df0*/  LDS.U16 R4, [R0+UR48+0x200] ;  /* 0x0002003000047984 */ /* 0x000fe80008000400 */
[----:B------:R-:W3:Y:S04]  /*12e00*/  LDS.U16 R8, [R0+UR48+0x100] ;  /* 0x0001003000087984 */ /* 0x000ee80008000400 */
[----:B------:R-:W-:Y:S01]  /*12e10*/  LDS.U16 R6, [R0+UR48+0x108] ;  /* 0x0001083000067984 */ /* 0x000fe20008000400 */
[----:B--2---:R-:W-:-:S04]  /*12e20*/  SHF.R.U32.HI R14, RZ, 0x4, R14 ;  /* 0x00000004ff0e7819 */ /* 0x004fc8000001160e */
[----:B------:R-:W-:Y:S02]  /*12e30*/  LOP3.LUT P4, RZ, R14, 0x1, RZ, 0xc0, !PT ;  /* 0x000000010eff7812 */ /* 0x000fe4000788c0ff */
[----:B------:R-:W-:-:S04]  /*12e40*/  MOV R14, 0x8 ;  /* 0x00000008000e7802 */ /* 0x000fc80000000f00 */
[----:B------:R-:W-:Y:S02]  /*12e50*/  SEL R14, R14, 0xfffffff8, !P4 ;  /* 0xfffffff80e0e7807 */ /* 0x000fe40006000000 */
[----:B---3--:R-:W-:Y:S02]  /*12e60*/  PRMT R8, R8, 0x5410, R4 ;  /* 0x0000541008087816 */ /* 0x008fe40000000004 */
[----:B------:R2:W3:Y:S02]  /*12e70*/  LDS.U16 R4, [R0+UR48+0x208] ;  /* 0x0002083000047984 */ /* 0x0004e40008000400 */
[----:B--2---:R-:W-:-:S04]  /*12e80*/  IADD3 R0, R0, UR48, RZ ;  /* 0x0000003000007c10 */ /* 0x004fc8000fffe0ff */
[----:B------:R-:W-:-:S05]  /*12e90*/  LEA R0, R14, R0, 0x1 ;  /* 0x000000000e007211 */ /* 0x000fca00078e08ff */
[----:B-1----:R-:W-:Y:S01]  /*12ea0*/  LDS.U16 R12, [R0+0x200] ;  /* 0x00020000000c7984 */ /* 0x002fe20000000400 */
[----:B---3--:R-:W-:-:S03]  /*12eb0*/  PRMT R6, R6, 0x5410, R4 ;  /* 0x0000541006067816 */ /* 0x008fc60000000004 */
[----:B------:R-:W1:Y:S02]  /*12ec0*/  LDS.U16 R4, [R0+0x100] ;  /* 0x0001000000047984 */ /* 0x000e640000000400 */
[----:B-1----:R-:W-:Y:S02]  /*12ed0*/  PRMT R4, R4, 0x5410, R12 ;  /* 0x0000541004047816 */ /* 0x002fe4000000000c */
[----:B------:R-:W-:Y:S04]  /*12ee0*/  LDS.U16 R12, [R0+0x208] ;  /* 0x00020800000c7984 */ /* 0x000fe80000000400 */
[----:B------:R-:W1:Y:S02]  /*12ef0*/  LDS.U16 R0, [R0+0x108] ;  /* 0x0001080000007984 */ /* 0x000e640000000400 */
[----:B-1----:R-:W-:-:S07]  /*12f00*/  PRMT R0, R0, 0x5410, R12 ;  /* 0x0000541000007816 */ /* 0x002fce000000000c */
.L_x_70:
[----:B------:R-:W-:Y:S05]  /*12f10*/  BSYNC B1 ;  /* 0x0000000000017941 */ /* 0x000fea0003800000 */
.L_x_69:
[----:B------:R-:W-:Y:S01]  /*12f20*/  @!PT LDS RZ, [RZ] ;  /* 0x00000000fffff984 */ /* 0x000fe20000000800 */
[----:B------:R-:W-:Y:S01]  /*12f30*/  @!PT LDS RZ, [RZ] ;  /* 0x00000000fffff984 */ /* 0x000fe20000000800 */
[----:B------:R-:W-:Y:S01]  /*12f40*/  @!PT LDS RZ, [RZ] ;  /* 0x00000000fffff984 */ /* 0x000fe20000000800 */
[----:B------:R-:W-:Y:S01]  /*12f50*/  @!PT LDS RZ, [RZ] ;  /* 0x00000000fffff984 */ /* 0x000fe20000000800 */
[----:B------:R2:W-:Y:S06]  /*12f60*/  MEMBAR.ALL.CTA ;  /* 0x0000000000007992 */ /* 0x0005ec0000008000 */
[----:B--2---:R-:W2:Y:S01]  /*12f70*/  FENCE.VIEW.ASYNC.S ;  /* 0x00000000000073c6 */ /* 0x004ea20000000000 */
[----:B------:R-:W-:Y:S05]  /*12f80*/  @!P2 BRA `(.L_x_71) ;  /* 0x000000000004a947 */ /* 0x000fea0003800000 */
[----:B------:R-:W-:Y:S01]  /*12f90*/  BPT.TRAP 0x1 ;  /* 0x000000040000795c */ /* 0x000fe20000300000 */
.L_x_71:
[----:B-1----:R-:W1:Y:S01]  /*12fa0*/  S2R R12, SR_CgaCtaId ;  /* 0x00000000000c7919 */ /* 0x002e620000008800 */
[----:B------:R-:W-:Y:S02]  /*12fb0*/  IADD3 R11, R11, 0x80, RZ ;  /* 0x000000800b0b7810 */ /* 0x000fe40007ffe0ff */
[----:B------:R-:W-:-:S04]  /*12fc0*/  IADD3 R18, R18, 0x1, RZ ;  /* 0x0000000112127810 */ /* 0x000fc80007ffe0ff */
[----:B------:R-:W-:-:S04]  /*12fd0*/  ISETP.NE.AND P2, PT, R18, 0x4, PT ;  /* 0x000000041200780c */ /* 0x000fc80003f45270 */
[----:B------:R-:W-:Y:S02]  /*12fe0*/  SEL R18, R18, RZ, P2 ;  /* 0x000000ff12127207 */ /* 0x000fe40001000000 */
[----:B-1----:R-:W-:-:S04]  /*12ff0*/  PRMT R11, R12, 0x654, R11 ;  /* 0x000006540c0b7816 */ /* 0x002fc8000000000b */
[----:B--2---:R1:W-:Y:S02]  /*13000*/  SYNCS.ARRIVE.TRANS64.RED.A1T0 RZ, [R11+URZ], RZ ;  /* 0x000000ff0bff79a7 */ /* 0x0043e4000810043f */
[----:B-1----:R-:W-:-:S04]  /*13010*/  SEL R11, RZ, 0x1, P2 ;  /* 0x00000001ff0b7807 */ /* 0x002fc80001000000 */
[----:B------:R-:W-:-:S07]  /*13020*/  LOP3.LUT R19, R19, R11, RZ, 0x3c, !PT ;  /* 0x0000000b13137212 */ /* 0x000fce00078e3cff */
.L_x_65:
[----:B------:R-:W-:Y:S05]  /*13030*/  BSYNC B0 ;  /* 0x0000000000007941 */ /* 0x000fea0003800000 */
.L_x_64:
[----:B--2---:R-:W2:Y:S04]  /*13040*/  LDL.LU R12, [R1+0x2a0] ;  /* 0x0002a000010c7983 */ /* 0x004ea80000300800 */
[----:B------:R-:W3:Y:S04]  /*13050*/  LDL.LU R15, [R1+0x2a4] ;  /* 0x0002a400010f7983 */ /* 0x000ee80000300800 */
[----:B------:R-:W4:Y:S04]  /*13060*/  LDL.LU R23, [R1+0x2a8] ;  /* 0x0002a80001177983 */ /* 0x000f280000300800 */
[----:B------:R-:W5:Y:S04]  /*13070*/  LDL.LU R22, [R1+0x2ac] ;  /* 0x0002ac0001167983 */ /* 0x000f680000300800 */
[----:B------:R-:W5:Y:S01]  /*13080*/  LDL.LU R21, [R1+0x2b0] ;  /* 0x0002b00001157983 */ /* 0x000f620000300800 */
[----:B------:R-:W-:-:S03]  /*13090*/  F2FP.F16.E4M3.UNPACK_B R11, R8 ;  /* 0x00000008ff0b723e */ /* 0x000fc600020006ff */
[----:B------:R-:W5:Y:S02]  /*130a0*/  LDL.LU R20, [R1+0x2b4] ;  /* 0x0002b40001147983 */ /* 0x000f640000300800 */
[----:B------:R-:W-:Y:S02]  /*130b0*/  HADD2.F32 R14, -RZ, R11.H0_H0 ;  /* 0x2000000bff0e7230 */ /* 0x000fe40000004100 */
[----:B------:R-:W5:Y:S01]  /*130c0*/  LDL.LU R25, [R1+0x2b8] ;  /* 0x0002b80001197983 */ /* 0x000f620000300800 */
[----:B--2---:R-:W-:-:S04]  /*130d0*/  FFMA R12, R16, R12, R7 ;  /* 0x0000000c100c7223 */ /* 0x004fc80000000007 */
[-C--:B------:R-:W-:Y:S01]  /*130e0*/  FFMA R12, R14, R2.reuse, R12 ;  /* 0x000000020e0c7223 */ /* 0x080fe2000000000c */
[----:B------:R-:W-:Y:S02]  /*130f0*/  HADD2.F32 R14, -RZ, R11.H1_H1 ;  /* 0x3000000bff0e7230 */ /* 0x000fe40000004100 */
[----:B---3--:R-:W-:Y:S02]  /*13100*/  FFMA R11, R16, R15, R7 ;  /* 0x0000000f100b7223 */ /* 0x008fe40000000007 */
[----:B------:R-:W2:Y:S02]  /*13110*/  LDL.LU R15, [R1+0x2bc] ;  /* 0x0002bc00010f7983 */ /* 0x000ea40000300800 */
[----:B------:R-:W-:Y:S02]  /*13120*/  FFMA R11, R14, R2, R11 ;  /* 0x000000020e0b7223 */ /* 0x000fe4000000000b */
[----:B------:R-:W3:Y:S03]  /*13130*/  LDL.LU R34, [R1+0x2c0] ;  /* 0x0002c00001227983 */ /* 0x000ee60000300800 */
[----:B------:R-:W-:Y:S01]  /*13140*/  F2FP.SATFINITE.E4M3.F32.PACK_AB_MERGE_C R29, R11, R12, RZ ;  /* 0x0000000c0b1d723e */ /* 0x000fe200048070ff */
[----:B------:R-:W3:Y:S01]  /*13150*/  LDL.LU R24, [R1+0x2c4] ;  /* 0x0002c40001187983 */ /* 0x000ee20000300800 */
[----:B------:R-:W-:Y:S01]  /*13160*/  F2FP.F16.E4M3.UNPACK_B R11, R8.H1 ;  /* 0x00000008ff0b723e */ /* 0x000fe200030006ff */
[----:B----4-:R-:W-:-:S02]  /*13170*/  FFMA R12, R16, R23, R9 ;  /* 0x00000017100c7223 */ /* 0x010fc40000000009 */
[----:B------:R-:W4:Y:S02]  /*13180*/  LDL.LU R23, [R1+0x2c8] ;  /* 0x0002c80001177983 */ /* 0x000f240000300800 */
[----:B------:R-:W-:-:S05]  /*13190*/  HADD2.F32 R14, -RZ, R11.H0_H0 ;  /* 0x2000000bff0e7230 */ /* 0x000fca0000004100 */
[----:B------:R-:W-:Y:S01]  /*131a0*/  FFMA R12, R14, R2, R12 ;  /* 0x000000020e0c7223 */ /* 0x000fe2000000000c */
[----:B------:R-:W-:Y:S02]  /*131b0*/  HADD2.F32 R14, -RZ, R11.H1_H1 ;  /* 0x3000000bff0e7230 */ /* 0x000fe40000004100 */
[----:B-----5:R-:W-:Y:S02]  /*131c0*/  FFMA R11, R16, R22, R9 ;  /* 0x00000016100b7223 */ /* 0x020fe40000000009 */
[----:B------:R-:W5:Y:S02]  /*131d0*/  LDL.LU R22, [R1+0x2cc] ;  /* 0x0002cc0001167983 */ /* 0x000f640000300800 */
[----:B------:R-:W-:Y:S02]  /*131e0*/  FFMA R11, R14, R2, R11 ;  /* 0x000000020e0b7223 */ /* 0x000fe4000000000b */
[----:B------:R-:W4:Y:S03]  /*131f0*/  LDL.LU R30, [R1+0x2d0] ;  /* 0x0002d000011e7983 */ /* 0x000f260000300800 */
[----:B------:R-:W-:Y:S01]  /*13200*/  F2FP.SATFINITE.E4M3.F32.PACK_AB_MERGE_C R28, R11, R12, RZ ;  /* 0x0000000c0b1c723e */ /* 0x000fe200048070ff */
[----:B------:R-:W-:-:S02]  /*13210*/  FFMA R12, R16, R21, R7 ;  /* 0x00000015100c7223 */ /* 0x000fc40000000007 */
[----:B------:R-:W4:Y:S04]  /*13220*/  LDL.LU R21, [R1+0x2d4] ;  /* 0x0002d40001157983 */ /* 0x000f280000300800 */
[----:B------:R-:W4:Y:S04]  /*13230*/  LDL.LU R32, [R1+0x2d8] ;  /* 0x0002d80001207983 */ /* 0x000f280000300800 */
[----:B------:R-:W4:Y:S01]  /*13240*/  LDL.LU R31, [R1+0x2dc] ;  /* 0x0002dc00011f7983 */ /* 0x000f220000300800 */
[----:B------:R-:W-:-:S05]  /*13250*/  F2FP.F16.E4M3.UNPACK_B R11, R6 ;  /* 0x00000006ff0b723e */ /* 0x000fca00020006ff */
        /* <DEDUP_REMOVED lines=8> */
[----:B------:R-:W-:Y:S02]  /*132e0*/  HADD2.F32 R20, -RZ, R11.H1_H1 ;  /* 0x3000000bff147230 */ /* 0x000fe40000004100 */
[----:B------:R-:W-:-:S04]  /*132f0*/  FFMA R12, R16, R25, R9 ;  /* 0x00000019100c7223 */ /* 0x000fc80000000009 */
[----:B------:R-:W-:Y:S01]  /*13300*/  FFMA R26, R26, R2, R12 ;  /* 0x000000021a1a7223 */ /* 0x000fe2000000000c */
[----:B--2---:R-:W-:-:S04]  /*13310*/  FFMA R11, R16, R15, R9 ;  /* 0x0000000f100b7223 */ /* 0x004fc80000000009 */
[----:B------:R-:W-:Y:S01]  /*13320*/  FFMA R20, R20, R2, R11 ;  /* 0x0000000214147223 */ /* 0x000fe2000000000b */
[----:B------:R-:W-:-:S05]  /*13330*/  F2FP.F16.E4M3.UNPACK_B R11, R4 ;  /* 0x00000004ff0b723e */ /* 0x000fca00020006ff */
[--C-:B------:R-:W-:Y:S02]  /*13340*/  HADD2.F32 R25, -RZ, R11.reuse.H0_H0 ;  /* 0x2000000bff197230 */ /* 0x100fe40000004100 */
[----:B------:R-:W-:Y:S02]  /*13350*/  HADD2.F32 R15, -RZ, R11.H1_H1 ;  /* 0x3000000bff0f7230 */ /* 0x000fe40000004100 */
[----:B---3--:R-:W-:-:S04]  /*13360*/  FFMA R11, R16, R24, R7 ;  /* 0x00000018100b7223 */ /* 0x008fc80000000007 */
[----:B------:R-:W-:Y:S01]  /*13370*/  FFMA R15, R15, R2, R11 ;  /* 0x000000020f0f7223 */ /* 0x000fe2000000000b */
[----:B------:R-:W-:-:S05]  /*13380*/  F2FP.F16.E4M3.UNPACK_B R11, R4.H1 ;  /* 0x00000004ff0b723e */ /* 0x000fca00030006ff */
[--C-:B------:R-:W-:Y:S02]  /*13390*/  HADD2.F32 R24, -RZ, R11.reuse.H0_H0 ;  /* 0x2000000bff187230 */ /* 0x100fe40000004100 */
[----:B------:R-:W-:Y:S02]  /*133a0*/  HADD2.F32 R14, -RZ, R11.H1_H1 ;  /* 0x3000000bff0e7230 */ /* 0x000fe40000004100 */
[C---:B-----5:R-:W-:Y:S01]  /*133b0*/  FFMA R11, R16.reuse, R22, R9 ;  /* 0x00000016100b7223 */ /* 0x060fe20000000009 */
[----:B------:R-:W-:-:S03]  /*133c0*/  FFMA R12, R16, R34, R7 ;  /* 0x00000022100c7223 */ /* 0x000fc60000000007 */
[----:B------:R-:W-:Y:S01]  /*133d0*/  FFMA R14, R14, R2, R11 ;  /* 0x000000020e0e7223 */ /* 0x000fe2000000000b */
[----:B------:R-:W-:Y:S01]  /*133e0*/  F2FP.F16.E4M3.UNPACK_B R11, R0 ;  /* 0x00000000ff0b723e */ /* 0x000fe200020006ff */
[----:B------:R-:W-:Y:S01]  /*133f0*/  FFMA R25, R25, R2, R12 ;  /* 0x0000000219197223 */ /* 0x000fe2000000000c */
[----:B----4-:R-:W-:-:S03]  /*13400*/  FFMA R12, R16, R23, R9 ;  /* 0x00000017100c7223 */ /* 0x010fc60000000009 */
[--C-:B------:R-:W-:Y:S02]  /*13410*/  HADD2.F32 R23, -RZ, R11.reuse.H0_H0 ;  /* 0x2000000bff177230 */ /* 0x100fe40000004100 */
[----:B------:R-:W-:Y:S02]  /*13420*/  HADD2.F32 R22, -RZ, R11.H1_H1 ;  /* 0x3000000bff167230 */ /* 0x000fe40000004100 */
[--C-:B------:R-:W-:Y:S01]  /*13430*/  FFMA R11, R16, R21, R7.reuse ;  /* 0x00000015100b7223 */ /* 0x100fe20000000007 */
[----:B------:R-:W-:Y:S01]  /*13440*/  FFMA R24, R24, R2, R12 ;  /* 0x0000000218187223 */ /* 0x000fe2000000000c */
[----:B------:R-:W-:Y:S02]  /*13450*/  FFMA R12, R16, R30, R7 ;  /* 0x0000001e100c7223 */ /* 0x000fe40000000007 */
[----:B------:R-:W-:Y:S01]  /*13460*/  FFMA R22, R22, R2, R11 ;  /* 0x0000000216167223 */ /* 0x000fe2000000000b */
[----:B------:R-:W-:Y:S01]  /*13470*/  F2FP.F16.E4M3.UNPACK_B R11, R0.H1 ;  /* 0x00000000ff0b723e */ /* 0x000fe200030006ff */
[----:B------:R-:W-:Y:S01]  /*13480*/  FFMA R23, R23, R2, R12 ;  /* 0x0000000217177223 */ /* 0x000fe2000000000c */
[----:B------:R-:W-:-:S03]  /*13490*/  FFMA R12, R16, R32, R9 ;  /* 0x00000020100c7223 */ /* 0x000fc60000000009 */
[--C-:B------:R-:W-:Y:S02]  /*134a0*/  HADD2.F32 R21, -RZ, R11.reuse.H0_H0 ;  /* 0x2000000bff157230 */ /* 0x100fe40000004100 */
[----:B------:R-:W-:Y:S02]  /*134b0*/  HADD2.F32 R30, -RZ, R11.H1_H1 ;  /* 0x3000000bff1e7230 */ /* 0x000fe40000004100 */
[----:B------:R-:W-:Y:S01]  /*134c0*/  FFMA R11, R16, R31, R9 ;  /* 0x0000001f100b7223 */ /* 0x000fe20000000009 */
[----:B------:R-:W-:-:S03]  /*134d0*/  FFMA R21, R21, R2, R12 ;  /* 0x0000000215157223 */ /* 0x000fc6000000000c */
[----:B------:R-:W-:Y:S01]  /*134e0*/  FFMA R11, R30, R2, R11 ;  /* 0x000000021e0b7223 */ /* 0x000fe2000000000b */
[----:B------:R-:W-:Y:S02]  /*134f0*/  F2FP.SATFINITE.E4M3.F32.PACK_AB_MERGE_C R20, R20, R26, RZ ;  /* 0x0000001a1414723e */ /* 0x000fe400048070ff */
[----:B------:R-:W-:Y:S02]  /*13500*/  F2FP.SATFINITE.E4M3.F32.PACK_AB_MERGE_C R15, R15, R25, RZ ;  /* 0x000000190f0f723e */ /* 0x000fe400048070ff */
[----:B------:R-:W-:Y:S02]  /*13510*/  F2FP.SATFINITE.E4M3.F32.PACK_AB_MERGE_C R14, R14, R24, RZ ;  /* 0x000000180e0e723e */ /* 0x000fe400048070ff */
[----:B------:R-:W-:Y:S02]  /*13520*/  F2FP.SATFINITE.E4M3.F32.PACK_AB_MERGE_C R12, R22, R23, RZ ;  /* 0x00000017160c723e */ /* 0x000fe400048070ff */
[----:B------:R-:W-:Y:S01]  /*13530*/  F2FP.SATFINITE.E4M3.F32.PACK_AB_MERGE_C R11, R11, R21, RZ ;  /* 0x000000150b0b723e */ /* 0x000fe200048070ff */
[----:B------:R-:W-:Y:S06]  /*13540*/  @P0 BRA `(.L_x_72) ;  /* 0x0000000000040947 */ /* 0x000fec0003800000 */
[----:B------:R-:W-:-:S04]  /*13550*/  DEPBAR.LE SB0, 0x1 ;  /* 0x000080400000791a */ /* 0x000fc80000000000 */
.L_x_72:
[----:B------:R-:W-:Y:S05]  /*13560*/  WARPSYNC.ALL ;  /* 0x0000000000007948 */ /* 0x000fea0003800000 */
[----:B------:R-:W-:Y:S06]  /*13570*/  BAR.SYNC.DEFER_BLOCKING 0x1, 0x100 ;  /* 0x0044000000007b1d */ /* 0x000fec0000010000 */
[----:B------:R-:W-:Y:S01]  /*13580*/  BSSY B0, `(.L_x_73) ;  /* 0x0000019000007945 */ /* 0x000fe20003800000 */
[----:B------:R1:W-:Y:S04]  /*13590*/  STS.U16 [R17+UR48+0x5100], R29 ;  /* 0x0051001d11007988 */ /* 0x0003e80008000430 */
[----:B------:R1:W-:Y:S04]  /*135a0*/  STS.U16 [R17+UR48+0x5200], R28 ;  /* 0x0052001c11007988 */ /* 0x0003e80008000430 */
[----:B------:R1:W-:Y:S04]  /*135b0*/  STS.U16 [R17+UR48+0x5108], R27 ;  /* 0x0051081b11007988 */ /* 0x0003e80008000430 */
[----:B------:R1:W-:Y:S04]  /*135c0*/  STS.U16 [R17+UR48+0x5208], R20 ;  /* 0x0052081411007988 */ /* 0x0003e80008000430 */
        /* <DEDUP_REMOVED lines=9> */
[----:B--2---:R-:W2:Y:S02]  /*13660*/  FENCE.VIEW.ASYNC.S ;  /* 0x00000000000073c6 */ /* 0x004ea40000000000 */
[----:B--2---:R-:W-:Y:S06]  /*13670*/  BAR.SYNC.DEFER_BLOCKING 0x1, 0x100 ;  /* 0x0044000000007b1d */ /* 0x004fec0000010000 */
[----:B-1----:R-:W-:Y:S05]  /*13680*/  @P0 BRA `(.L_x_74) ;  /* 0x0000000000200947 */ /* 0x002fea0003800000 */
[----:B------:R-:W-:Y:S02]  /*13690*/  UIADD3 UR8, UP0, UR58, 0x4f0, URZ ;  /* 0x000004f03a087890 */ /* 0x000fe4000ff1e03f */
[----:B------:R-:W-:Y:S02]  /*136a0*/  UIADD3 UR6, UR42, 0x80, URZ ;  /* 0x000000802a067890 */ /* 0x000fe4000fffe03f */
[----:B------:R-:W-:Y:S02]  /*136b0*/  UIADD3 UR4, UR48, 0x5100, URZ ;  /* 0x0000510030047890 */ /* 0x000fe4000fffe03f */
[----:B------:R-:W-:Y:S01]  /*136c0*/  UIADD3.X UR9, URZ, UR59, URZ, UP0, !UPT ;  /* 0x0000003b3f097290 */ /* 0x000fe200087fe43f */
[----:B------:R-:W-:Y:S01]  /*136d0*/  UMOV UR5, UR41 ;  /* 0x0000002900057c82 */ /* 0x000fe20008000000 */
[----:B------:R-:W-:-:S07]  /*136e0*/  UMOV UR7, UR43 ;  /* 0x0000002b00077c82 */ /* 0x000fce0008000000 */
[----:B------:R1:W-:Y:S02]  /*136f0*/  UTMASTG.3D [UR4], [UR8] ;  /* 0x00000004080073b5 */ /* 0x0003e40008010000 */
[----:B-1----:R0:W-:Y:S02]  /*13700*/  UTMACMDFLUSH ;  /* 0x00000000000079b7 */ /* 0x0021e40000000000 */
.L_x_74:
[----:B------:R-:W-:Y:S05]  /*13710*/  BSYNC B0 ;  /* 0x0000000000007941 */ /* 0x000fea0003800000 */
.L_x_73:
[----:B------:R-:W-:Y:S01]  /*13720*/  BSSY B0, `(.L_x_75) ;  /* 0x0000038000007945 */ /* 0x000fe20003800000 */
[----:B------:R-:W-:Y:S02]  /*13730*/  MOV R11, R18 ;  /* 0x00000012000b7202 */ /* 0x000fe40000000f00 */
[----:B------:R-:W-:Y:S01]  /*13740*/  MOV R12, R19 ;  /* 0x00000013000c7202 */ /* 0x000fe20000000f00 */
[----:B------:R-:W-:Y:S06]  /*13750*/  @!P1 BRA `(.L_x_76) ;  /* 0x0000000000d09947 */ /* 0x000fec0003800000 */
[----:B------:R-:W-:-:S04]  /*13760*/  MOV R11, UR44 ;  /* 0x0000002c000b7c02 */ /* 0x000fc80008000f00 */
[----:B------:R-:W-:-:S13]  /*13770*/  ISETP.NE.AND P2, PT, R11, 0x3, PT ;  /* 0x000000030b00780c */ /* 0x000fda0003f45270 */
[----:B------:R-:W-:Y:S05]  /*13780*/  @!P2 BRA `(.L_x_77) ;  /* 0x000000000004a947 */ /* 0x000fea0003800000 */
[----:B------:R-:W-:Y:S01]  /*13790*/  BPT.TRAP 0x1 ;  /* 0x000000040000795c */ /* 0x000fe20000300000 */
.L_x_77:
[----:B------:R-:W-:Y:S01]  /*137a0*/  LEA R11, R18, UR48, 0x3 ;  /* 0x00000030120b7c11 */ /* 0x000fe2000f8e18ff */
[----:B------:R-:W-:Y:S01]  /*137b0*/  BSSY B1, `(.L_x_78) ;  /* 0x0000004000017945 */ /* 0x000fe20003800000 */
[----:B------:R-:W-:-:S04]  /*137c0*/  SHF.L.U32 R12, R19, 0x1f, RZ ;  /* 0x0000001f130c7819 */ /* 0x000fc800000006ff */
[----:B------:R-:W1:Y:S02]  /*137d0*/  SYNCS.PHASECHK.TRANS64.TRYWAIT P4, [R11+URZ+0x60], R12 ;  /* 0x0000600c0b0075a7 */ /* 0x000e64000808017f */
[----:B-1----:R-:W-:Y:S05]  /*137e0*/  @!P4 BRA `(.L_x_79) ;  /* 0x000000d000bcc947 */ /* 0x002fea0003800000 */
.L_x_380:
[----:B------:R-:W-:Y:S05]  /*137f0*/  BSYNC B1 ;  /* 0x0000000000017941 */ /* 0x000fea0003800000 */
.L_x_78:
        /* <DEDUP_REMOVED lines=22> */
.L_x_81:
[----:B------:R-:W-:Y:S05]  /*13960*/  BSYNC B1 ;  /* 0x0000000000017941 */ /* 0x000fea0003800000 */
.L_x_80:
        /* <DEDUP_REMOVED lines=8> */
.L_x_82:
[----:B-1----:R-:W1:Y:S01]  /*139f0*/  S2R R12, SR_CgaCtaId ;  /* 0x00000000000c7919 */ /* 0x002e620000008800 */
[----:B------:R-:W-:-:S04]  /*13a00*/  IADD3 R11, R11, 0x80, RZ ;  /* 0x000000800b0b7810 */ /* 0x000fc80007ffe0ff */
[----:B-1----:R-:W-:-:S04]  /*13a10*/  PRMT R11, R12, 0x654, R11 ;  /* 0x000006540c0b7816 */ /* 0x002fc8000000000b */
[----:B--2---:R1:W-:Y:S02]  /*13a20*/  SYNCS.ARRIVE.TRANS64.RED.A1T0 RZ, [R11+URZ], RZ ;  /* 0x000000ff0bff79a7 */ /* 0x0043e4000810043f */
[----:B-1----:R-:W-:-:S04]  /*13a30*/  IADD3 R11, R18, 0x1, RZ ;  /* 0x00000001120b7810 */ /* 0x002fc80007ffe0ff */
[----:B------:R-:W-:-:S04]  /*13a40*/  ISETP.NE.AND P2, PT, R11, 0x4, PT ;  /* 0x000000040b00780c */ /* 0x000fc80003f45270 */
[----:B------:R-:W-:Y:S02]  /*13a50*/  SEL R12, RZ, 0x1, P2 ;  /* 0x00000001ff0c7807 */ /* 0x000fe40001000000 */
[----:B------:R-:W-:Y:S02]  /*13a60*/  SEL R11, R11, RZ, P2 ;  /* 0x000000ff0b0b7207 */ /* 0x000fe40001000000 */
[----:B------:R-:W-:Y:S02]  /*13a70*/  LOP3.LUT R12, R19, R12, RZ, 0x3c, !PT ;  /* 0x0000000c130c7212 */ /* 0x000fe400078e3cff */
[----:B------:R-:W-:Y:S02]  /*13a80*/  MOV R18, R11 ;  /* 0x0000000b00127202 */ /* 0x000fe40000000f00 */
[----:B------:R-:W-:-:S07]  /*13a90*/  MOV R19, R12 ;  /* 0x0000000c00137202 */ /* 0x000fce0000000f00 */
.L_x_76:
[----:B------:R-:W-:Y:S05]  /*13aa0*/  BSYNC B0 ;  /* 0x0000000000007941 */ /* 0x000fea0003800000 */
.L_x_75:
[----:B------:R-:W-:Y:S01]  /*13ab0*/  F2FP.F16.E4M3.UNPACK_B R14, R8 ;  /* 0x00000008ff0e723e */ /* 0x000fe200020006ff */
[C---:B------:R-:W-:Y:S01]  /*13ac0*/  FFMA R166, R16.reuse, R166, R3 ;  /* 0x000000a610a67223 */ /* 0x040fe20000000003 */
[C---:B------:R-:W-:Y:S01]  /*13ad0*/  FFMA R168, R16.reuse, R168, R5 ;  /* 0x000000a810a87223 */ /* 0x040fe20000000005 */
[C---:B------:R-:W-:Y:S01]  /*13ae0*/  FFMA R170, R16.reuse, R170, R3 ;  /* 0x000000aa10aa7223 */ /* 0x040fe20000000003 */
[C-C-:B------:R-:W-:Y:S01]  /*13af0*/  FFMA R173, R16.reuse, R173, R5.reuse ;  /* 0x000000ad10ad7223 */ /* 0x140fe20000000005 */
[--C-:B------:R-:W-:Y:S02]  /*13b00*/  HADD2.F32 R15, -RZ, R14.reuse.H0_H0 ;  /* 0x2000000eff0f7230 */ /* 0x100fe40000004100 */
[C---:B------:R-:W-:Y:S01]  /*13b10*/  FFMA R172, R16.reuse, R172, R5 ;  /* 0x000000ac10ac7223 */ /* 0x040fe20000000005 */
[C-C-:B------:R-:W-:Y:S01]  /*13b20*/  FFMA R175, R16.reuse, R175, R3.reuse ;  /* 0x000000af10af7223 */ /* 0x140fe20000000003 */
[C---:B------:R-:W-:Y:S01]  /*13b30*/  FFMA R174, R16.reuse, R174, R3 ;  /* 0x000000ae10ae7223 */ /* 0x040fe20000000003 */
[----:B------:R-:W-:Y:S01]  /*13b40*/  FFMA R176, R16, R176, R5 ;  /* 0x000000b010b07223 */ /* 0x000fe20000000005 */
[----:B------:R-:W-:Y:S01]  /*13b50*/  FFMA R166, R15, R2, R166 ;  /* 0x000000020fa67223 */ /* 0x000fe200000000a6 */
[----:B------:R-:W-:-:S02]  /*13b60*/  HADD2.F32 R15, -RZ, R14.H1_H1 ;  /* 0x3000000eff0f7230 */ /* 0x000fc40000004100 */
[C---:B------:R-:W-:Y:S01]  /*13b70*/  FFMA R14, R16.reuse, R167, R3 ;  /* 0x000000a7100e7223 */ /* 0x040fe20000000003 */
[C---:B------:R-:W-:Y:S01]  /*13b80*/  FFMA R177, R16.reuse, R177, R5 ;  /* 0x000000b110b17223 */ /* 0x040fe20000000005 */
[C-C-:B------:R-:W-:Y:S01]  /*13b90*/  FFMA R179, R16.reuse, R179, R3.reuse ;  /* 0x000000b310b37223 */ /* 0x140fe20000000003 */
[C---:B------:R-:W-:Y:S01]  /*13ba0*/  FFMA R178, R16.reuse, R178, R3 ;  /* 0x000000b210b27223 */ /* 0x040fe20000000003 */
[----:B------:R-:W-:Y:S01]  /*13bb0*/  FFMA R14, R15, R2, R14 ;  /* 0x000000020f0e7223 */ /* 0x000fe2000000000e */
[----:B------:R-:W-:-:S04]  /*13bc0*/  FFMA R21, R16, R180, R5 ;  /* 0x000000b410157223 */ /* 0x000fc80000000005 */
[----:B------:R-:W-:Y:S02]  /*13bd0*/  F2FP.SATFINITE.E4M3.F32.PACK_AB_MERGE_C R166, R14, R166, RZ ;  /* 0x000000a60ea6723e */ /* 0x000fe400048070ff */
[----:B------:R-:W-:-:S05]  /*13be0*/  F2FP.F16.E4M3.UNPACK_B R14, R8.H1 ;  /* 0x00000008ff0e723e */ /* 0x000fca00030006ff */
[----:B------:R-:W-:-:S05]  /*13bf0*/  HADD2.F32 R15, -RZ, R14.H0_H0 ;  /* 0x2000000eff0f7230 */ /* 0x000fca0000004100 */
[----:B------:R-:W-:Y:S01]  /*13c00*/  FFMA R168, R15, R2, R168 ;  /* 0x000000020fa87223 */ /* 0x000fe200000000a8 */
[----:B------:R-:W-:Y:S02]  /*13c10*/  HADD2.F32 R15, -RZ, R14.H1_H1 ;  /* 0x3000000eff0f7230 */ /* 0x000fe40000004100 */
[----:B------:R-:W-:-:S04]  /*13c20*/  FFMA R14, R16, R169, R5 ;  /* 0x000000a9100e7223 */ /* 0x000fc80000000005 */
[----:B------:R-:W-:-:S05]  /*13c30*/  FFMA R14, R15, R2, R14 ;  /* 0x000000020f0e7223 */ /* 0x000fca000000000e */
[----:B------:R-:W-:Y:S02]  /*13c40*/  F2FP.SATFINITE.E4M3.F32.PACK_AB_MERGE_C R168, R14, R168, RZ ;  /* 0x000000a80ea8723e */ /* 0x000fe400048070ff */
        /* <DEDUP_REMOVED lines=28> */
[-C--:B------:R-:W-:Y:S01]  /*13e10*/  FFMA R178, R20, R2.reuse, R178 ;  /* 0x0000000214b27223 */ /* 0x080fe200000000b2 */
[----:B------:R-:W-:Y:S01]  /*13e20*/  FFMA R20, R16, R181, R5 ;  /* 0x000000b510147223 */ /* 0x000fe20000000005 */
[----:B------:R-:W-:Y:S01]  /*13e30*/  FFMA R179, R14, R2, R179 ;  /* 0x000000020eb37223 */ /* 0x000fe200000000b3 */
[----:B------:R-:W-:-:S05]  /*13e40*/  F2FP.F16.E4M3.UNPACK_B R14, R0.H1 ;  /* 0x00000000ff0e723e */ /* 0x000fca00030006ff */
[--C-:B------:R-:W-:Y:S02]  /*13e50*/  HADD2.F32 R24, -RZ, R14.reuse.H0_H0 ;  /* 0x2000000eff187230 */ /* 0x100fe40000004100 */
[----:B------:R-:W-:-:S03]  /*13e60*/  HADD2.F32 R14, -RZ, R14.H1_H1 ;  /* 0x3000000eff0e7230 */ /* 0x000fc60000004100 */
[-C--:B------:R-:W-:Y:S02]  /*13e70*/  FFMA R21, R24, R2.reuse, R21 ;  /* 0x0000000218157223 */ /* 0x080fe40000000015 */
[----:B------:R-:W-:Y:S01]  /*13e80*/  FFMA R20, R14, R2, R20 ;  /* 0x000000020e147223 */ /* 0x000fe20000000014 */
[----:B------:R-:W-:-:S04]  /*13e90*/  F2FP.SATFINITE.E4M3.F32.PACK_AB_MERGE_C R14, R179, R178, RZ ;  /* 0x000000b2b30e723e */ /* 0x000fc800048070ff */
[----:B------:R-:W-:Y:S01]  /*13ea0*/  F2FP.SATFINITE.E4M3.F32.PACK_AB_MERGE_C R20, R20, R21, RZ ;  /* 0x000000151414723e */ /* 0x000fe200048070ff */
[----:B------:R-:W-:Y:S06]  /*13eb0*/  @P0 BRA `(.L_x_83) ;  /* 0x0000000000040947 */ /* 0x000fec0003800000 */
[----:B------:R-:W-:-:S04]  /*13ec0*/  DEPBAR.LE SB0, 0x1 ;  /* 0x000080400000791a */ /* 0x000fc80000000000 */
.L_x_83:
        /* <DEDUP_REMOVED lines=27> */
.L_x_85:
[----:B------:R-:W-:Y:S05]  /*14080*/  BSYNC B0 ;  /* 0x0000000000007941 */ /* 0x000fea0003800000 */
.L_x_84:
[----:B------:R-:W-:Y:S04]  /*14090*/  BSSY B0, `(.L_x_86) ;  /* 0x000003a000007945 */ /* 0x000fe80003800000 */
[----:B------:R-:W-:Y:S05]  /*140a0*/  @!P1 BRA `(.L_x_87) ;  /* 0x0000000000e09947 */ /* 0x000fea0003800000 */
[----:B------:R-:W-:-:S04]  /*140b0*/  MOV R14, UR44 ;  /* 0x0000002c000e7c02 */ /* 0x000fc80008000f00 */
[----:B------:R-:W-:-:S13]  /*140c0*/  ISETP.NE.AND P2, PT, R14, 0x3, PT ;  /* 0x000000030e00780c */ /* 0x000fda0003f45270 */
[----:B------:R-:W-:Y:S05]  /*140d0*/  @!P2 BRA `(.L_x_88) ;  /* 0x000000000004a947 */ /* 0x000fea0003800000 */
[----:B------:R-:W-:Y:S01]  /*140e0*/  BPT.TRAP 0x1 ;  /* 0x000000040000795c */ /* 0x000fe20000300000 */
.L_x_88:
[----:B------:R-:W-:Y:S01]  /*140f0*/  LEA R14, R18, UR48, 0x3 ;  /* 0x00000030120e7c11 */ /* 0x000fe2000f8e18ff */
[----:B------:R-:W-:Y:S01]  /*14100*/  BSSY B1, `(.L_x_89) ;  /* 0x0000004000017945 */ /* 0x000fe20003800000 */
[----:B------:R-:W-:-:S04]  /*14110*/  SHF.L.U32 R15, R19, 0x1f, RZ ;  /* 0x0000001f130f7819 */ /* 0x000fc800000006ff */
[----:B------:R-:W1:Y:S02]  /*14120*/  SYNCS.PHASECHK.TRANS64.TRYWAIT P4, [R14+URZ+0x60], R15 ;  /* 0x0000600f0e0075a7 */ /* 0x000e64000808017f */
[----:B-1----:R-:W-:Y:S05]  /*14130*/  @!P4 BRA `(.L_x_90) ;  /* 0x000000c8007cc947 */ /* 0x002fea0003800000 */
.L_x_381:
[----:B------:R-:W-:Y:S05]  /*14140*/  BSYNC B1 ;  /* 0x0000000000017941 */ /* 0x000fea0003800000 */
.L_x_89:
        /* <DEDUP_REMOVED lines=22> */
.L_x_92:
[----:B------:R-:W-:Y:S05]  /*142b0*/  BSYNC B1 ;  /* 0x0000000000017941 */ /* 0x000fea0003800000 */
.L_x_91:
        /* <DEDUP_REMOVED lines=8> */
.L_x_93:
[----:B-1----:R-:W1:Y:S01]  /*14340*/  S2R R15, SR_CgaCtaId ;  /* 0x00000000000f7919 */ /* 0x002e620000008800 */
[C---:B------:R-:W-:Y:S02]  /*14350*/  LEA R14, R11.reuse, UR48, 0x3 ;  /* 0x000000300b0e7c11 */ /* 0x040fe4000f8e18ff */
[----:B------:R-:W-:Y:S02]  /*14360*/  IADD3 R11, R11, 0x1, RZ ;  /* 0x000000010b0b7810 */ /* 0x000fe40007ffe0ff */
[----:B------:R-:W-:Y:S02]  /*14370*/  IADD3 R14, R14, 0x80, RZ ;  /* 0x000000800e0e7810 */ /* 0x000fe40007ffe0ff */
[C---:B------:R-:W-:Y:S02]  /*14380*/  ISETP.NE.AND P2, PT, R11.reuse, 0x4, PT ;  /* 0x000000040b00780c */ /* 0x040fe40003f45270 */
[----:B------:R-:W-:Y:S02]  /*14390*/  IADD3 R18, R18, 0x1, RZ ;  /* 0x0000000112127810 */ /* 0x000fe40007ffe0ff */
[----:B------:R-:W-:-:S02]  /*143a0*/  SEL R11, R11, RZ, P2 ;  /* 0x000000ff0b0b7207 */ /* 0x000fc40001000000 */
[----:B------:R-:W-:-:S04]  /*143b0*/  ISETP.NE.AND P4, PT, R18, 0x4, PT ;  /* 0x000000041200780c */ /* 0x000fc80003f85270 */
[----:B------:R-:W-:Y:S02]  /*143c0*/  SEL R18, R18, RZ, P4 ;  /* 0x000000ff12127207 */ /* 0x000fe40002000000 */
[----:B-1----:R-:W-:-:S04]  /*143d0*/  PRMT R14, R15, 0x654, R14 ;  /* 0x000006540f0e7816 */ /* 0x002fc8000000000e */
[----:B--2---:R1:W-:Y:S02]  /*143e0*/  SYNCS.ARRIVE.TRANS64.RED.A1T0 RZ, [R14+URZ], RZ ;  /* 0x000000ff0eff79a7 */ /* 0x0043e4000810043f */
[----:B-1----:R-:W-:-:S04]  /*143f0*/  SEL R14, RZ, 0x1, P2 ;  /* 0x00000001ff0e7807 */ /* 0x002fc80001000000 */
[----:B------:R-:W-:Y:S02]  /*14400*/  LOP3.LUT R12, R12, R14, RZ, 0x3c, !PT ;  /* 0x0000000e0c0c7212 */ /* 0x000fe400078e3cff */
[----:B------:R-:W-:-:S04]  /*14410*/  SEL R14, RZ, 0x1, P4 ;  /* 0x00000001ff0e7807 */ /* 0x000fc80002000000 */
[----:B------:R-:W-:-:S07]  /*14420*/  LOP3.LUT R19, R19, R14, RZ, 0x3c, !PT ;  /* 0x0000000e13137212 */ /* 0x000fce00078e3cff */
.L_x_87:
[----:B------:R-:W-:Y:S05]  /*14430*/  BSYNC B0 ;  /* 0x0000000000007941 */ /* 0x000fea0003800000 */
.L_x_86:
[----:B------:R-:W2:Y:S04]  /*14440*/  LDL.LU R15, [R1+0x2e0] ;  /* 0x0002e000010f7983 */ /* 0x000ea80000300800 */
[----:B------:R-:W3:Y:S04]  /*14450*/  LDL.LU R23, [R1+0x2e4] ;  /* 0x0002e40001177983 */ /* 0x000ee80000300800 */
[----:B------:R-:W4:Y:S04]  /*14460*/  LDL.LU R21, [R1+0x2e8] ;  /* 0x0002e80001157983 */ /* 0x000f280000300800 */
[----:B------:R-:W5:Y:S04]  /*14470*/  LDL.LU R27, [R1+0x2ec] ;  /* 0x0002ec00011b7983 */ /* 0x000f680000300800 */
[----:B------:R-:W5:Y:S04]  /*14480*/  LDL.LU R22, [R1+0x2f0] ;  /* 0x0002f00001167983 */ /* 0x000f680000300800 */
[----:B------:R-:W5:Y:S01]  /*14490*/  LDL.LU R31, [R1+0x2f4] ;  /* 0x0002f400011f7983 */ /* 0x000f620000300800 */
[----:B------:R-:W-:-:S05]  /*144a0*/  F2FP.F16.E4M3.UNPACK_B R14, R8 ;  /* 0x00000008ff0e723e */ /* 0x000fca00020006ff */
[--C-:B------:R-:W-:Y:S02]  /*144b0*/  HADD2.F32 R20, -RZ, R14.reuse.H0_H0 ;  /* 0x2000000eff147230 */ /* 0x100fe40000004100 */
[----:B------:R-:W-:Y:S02]  /*144c0*/  HADD2.F32 R14, -RZ, R14.H1_H1 ;  /* 0x3000000eff0e7230 */ /* 0x000fe40000004100 */
[----:B--2---:R-:W-:-:S04]  /*144d0*/  FFMA R15, R16, R15, R7 ;  /* 0x0000000f100f7223 */ /* 0x004fc80000000007 */
[-C--:B------:R-:W-:Y:S01]  /*144e0*/  FFMA R15, R20, R2.reuse, R15 ;  /* 0x00000002140f7223 */ /* 0x080fe2000000000f */
[----:B---3--:R-:W-:Y:S02]  /*144f0*/  FFMA R20, R16, R23, R7 ;  /* 0x0000001710147223 */ /* 0x008fe40000000007 */
[----:B------:R-:W2:Y:S02]  /*14500*/  LDL.LU R23, [R1+0x2f8] ;  /* 0x0002f80001177983 */ /* 0x000ea40000300800 */
[----:B------:R-:W-:Y:S02]  /*14510*/  FFMA R14, R14, R2, R20 ;  /* 0x000000020e0e7223 */ /* 0x000fe40000000014 */
[----:B------:R-:W3:Y:S01]  /*14520*/  LDL.LU R24, [R1+0x2fc] ;  /* 0x0002fc0001187983 */ /* 0x000ee20000300800 */
[----:B----4-:R-:W-:Y:S02]  /*14530*/  FFMA R20, R16, R21, R9 ;  /* 0x0000001510147223 */ /* 0x010fe40000000009 */
[----:B------:R-:W-:Y:S01]  /*14540*/  F2FP.SATFINITE.E4M3.F32.PACK_AB_MERGE_C R15, R14, R15, RZ ;  /* 0x0000000f0e0f723e */ /* 0x000fe200048070ff */
[----:B------:R-:W4:Y:S01]  /*14550*/  LDL.LU R25, [R1+0x300] ;  /* 0x0003000001197983 */ /* 0x000f220000300800 */
[----:B------:R-:W-:-:S03]  /*14560*/  F2FP.F16.E4M3.UNPACK_B R14, R8.H1 ;  /* 0x00000008ff0e723e */ /* 0x000fc600030006ff */
[----:B------:R-:W4:Y:S02]  /*14570*/  LDL.LU R26, [R1+0x304] ;  /* 0x00030400011a7983 */ /* 0x000f240000300800 */
[--C-:B------:R-:W-:Y:S02]  /*14580*/  HADD2.F32 R21, -RZ, R14.reuse.H0_H0 ;  /* 0x2000000eff157230 */ /* 0x100fe40000004100 */
[----:B------:R-:W-:-:S03]  /*14590*/  HADD2.F32 R14, -RZ, R14.H1_H1 ;  /* 0x3000000eff0e7230 */ /* 0x000fc60000004100 */
[-C--:B------:R-:W-:Y:S01]  /*145a0*/  FFMA R20, R21, R2.reuse, R20 ;  /* 0x0000000215147223 */ /* 0x080fe20000000014 */
[----:B-----5:R-:W-:Y:S02]  /*145b0*/  FFMA R21, R16, R27, R9 ;  /* 0x0000001b10157223 */ /* 0x020fe40000000009 */
[----:B------:R-:W5:Y:S02]  /*145c0*/  LDL.LU R27, [R1+0x308] ;  /* 0x00030800011b7983 */ /* 0x000f640000300800 */
[----:B------:R-:W-:Y:S02]  /*145d0*/  FFMA R14, R14, R2, R21 ;  /* 0x000000020e0e7223 */ /* 0x000fe40000000015 */
[----:B------:R-:W5:Y:S03]  /*145e0*/  LDL.LU R28, [R1+0x30c] ;  /* 0x00030c00011c7983 */ /* 0x000f660000300800 */
[----:B------:R-:W-:Y:S01]  /*145f0*/  F2FP.SATFINITE.E4M3.F32.PACK_AB_MERGE_C R20, R14, R20, RZ ;  /* 0x000000140e14723e */ /* 0x000fe200048070ff */
[----:B------:R-:W5:Y:S01]  /*14600*/  LDL.LU R29, [R1+0x310] ;  /* 0x00031000011d7983 */ /* 0x000f620000300800 */
[----:B------:R-:W-:Y:S01]  /*14610*/  F2FP.F16.E4M3.UNPACK_B R14, R6 ;  /* 0x00000006ff0e723e */ /* 0x000fe200020006ff */
[----:B------:R-:W-:-:S02]  /*14620*/  FFMA R21, R16, R22, R7 ;  /* 0x0000001610157223 */ /* 0x000fc40000000007 */
[----:B------:R-:W5:Y:S02]  /*14630*/  LDL.LU R30, [R1+0x314] ;  /* 0x00031400011e7983 */ /* 0x000f640000300800 */
[----:B------:R-:W-:-:S05]  /*14640*/  HADD2.F32 R22, -RZ, R14.H0_H0 ;  /* 0x2000000eff167230 */ /* 0x000fca0000004100 */
[----:B------:R-:W-:Y:S01]  /*14650*/  FFMA R21, R22, R2, R21 ;  /* 0x0000000216157223 */ /* 0x000fe20000000015 */
[----:B------:R-:W-:Y:S02]  /*14660*/  FFMA R22, R16, R31, R7 ;  /* 0x0000001f10167223 */ /* 0x000fe40000000007 */
[----:B------:R-:W5:Y:S04]  /*14670*/  LDL.LU R31, [R1+0x318] ;  /* 0x00031800011f7983 */ /* 0x000f680000300800 */
[----:B------:R-:W5:Y:S01]  /*14680*/  LDL.LU R32, [R1+0x31c] ;  /* 0x00031c0001207983 */ /* 0x000f620000300800 */
[----:B------:R-:W-:-:S05]  /*14690*/  HADD2.F32 R14, -RZ, R14.H1_H1 ;  /* 0x3000000eff0e7230 */ /* 0x000fca0000004100 */
[----:B------:R-:W-:-:S05]  /*146a0*/  FFMA R14, R14, R2, R22 ;  /* 0x000000020e0e7223 */ /* 0x000fca0000000016 */
[----:B------:R-:W-:Y:S02]  /*146b0*/  F2FP.SATFINITE.E4M3.F32.PACK_AB_MERGE_C R14, R14, R21, RZ ;  /* 0x000000150e0e723e */ /* 0x000fe400048070ff */
[----:B------:R-:W-:-:S05]  /*146c0*/  F2FP.F16.E4M3.UNPACK_B R21, R6.H1 ;  /* 0x00000006ff15723e */ /* 0x000fca00030006ff */
[--C-:B------:R-:W-:Y:S02]  /*146d0*/  HADD2.F32 R22, -RZ, R21.reuse.H0_H0 ;  /* 0x20000015ff167230 */ /* 0x100fe40000004100 */
[----:B------:R-:W-:Y:S02]  /*146e0*/  HADD2.F32 R21, -RZ, R21.H1_H1 ;  /* 0x30000015ff157230 */ /* 0x000fe40000004100 */
[----:B--2---:R-:W-:-:S04]  /*146f0*/  FFMA R23, R16, R23, R9 ;  /* 0x0000001710177223 */ /* 0x004fc80000000009 */
[----:B------:R-:W-:Y:S01]  /*14700*/  FFMA R22, R22, R2, R23 ;  /* 0x0000000216167223 */ /* 0x000fe20000000017 */
[----:B---3--:R-:W-:Y:S01]  /*14710*/  FFMA R24, R16, R24, R9 ;  /* 0x0000001810187223 */ /* 0x008fe20000000009 */
[----:B------:R-:W-:-:S03]  /*14720*/  F2FP.F16.E4M3.UNPACK_B R23, R4 ;  /* 0x00000004ff17723e */ /* 0x000fc600020006ff */
[----:B------:R-:W-:Y:S01]  /*14730*/  FFMA R21, R21, R2, R24 ;  /* 0x0000000215157223 */ /* 0x000fe20000000018 */
[C-C-:B----4-:R-:W-:Y:S01]  /*14740*/  FFMA R25, R16.reuse, R25, R7.reuse ;  /* 0x0000001910197223 */ /* 0x150fe20000000007 */
[--C-:B------:R-:W-:Y:S02]  /*14750*/  HADD2.F32 R24, -RZ, R23.reuse.H0_H0 ;  /* 0x20000017ff187230 */ /* 0x100fe40000004100 */
[----:B------:R-:W-:Y:S01]  /*14760*/  FFMA R26, R16, R26, R7 ;  /* 0x0000001a101a7223 */ /* 0x000fe20000000007 */
[----:B------:R-:W-:Y:S02]  /*14770*/  HADD2.F32 R23, -RZ, R23.H1_H1 ;  /* 0x30000017ff177230 */ /* 0x000fe40000004100 */
[----:B------:R-:W-:Y:S01]  /*14780*/  FFMA R24, R24, R2, R25 ;  /* 0x0000000218187223 */ /* 0x000fe20000000019 */
[----:B------:R-:W-:Y:S02]  /*14790*/  F2FP.F16.E4M3.UNPACK_B R25, R4.H1 ;  /* 0x00000004ff19723e */ /* 0x000fe400030006ff */
[----:B------:R-:W-:-:S03]  /*147a0*/  FFMA R23, R23, R2, R26 ;  /* 0x0000000217177223 */ /* 0x000fc6000000001a */
[--C-:B------:R-:W-:Y:S02]  /*147b0*/  HADD2.F32 R26, -RZ, R25.reuse.H0_H0 ;  /* 0x20000019ff1a7230 */ /* 0x100fe40000004100 */
[C-C-:B-----5:R-:W-:Y:S01]  /*147c0*/  FFMA R27, R16.reuse, R27, R9.reuse ;  /* 0x0000001b101b7223 */ /* 0x160fe20000000009 */
[----:B------:R-:W-:Y:S02]  /*147d0*/  HADD2.F32 R25, -RZ, R25.H1_H1 ;  /* 0x30000019ff197230 */ /* 0x000fe40000004100 */
[----:B------:R-:W-:Y:S01]  /*147e0*/  FFMA R28, R16, R28, R9 ;  /* 0x0000001c101c7223 */ /* 0x000fe20000000009 */
[----:B------:R-:W-:Y:S01]  /*147f0*/  FFMA R26, R26, R2, R27 ;  /* 0x000000021a1a7223 */ /* 0x000fe2000000001b */
[----:B------:R-:W-:Y:S02]  /*14800*/  F2FP.F16.E4M3.UNPACK_B R27, R0 ;  /* 0x00000000ff1b723e */ /* 0x000fe400020006ff */
[----:B------:R-:W-:Y:S01]  /*14810*/  FFMA R25, R25, R2, R28 ;  /* 0x0000000219197223 */ /* 0x000fe2000000001c */
[----:B------:R-:W-:-:S02]  /*14820*/  FFMA R29, R16, R29, R7 ;  /* 0x0000001d101d7223 */ /* 0x000fc40000000007 */
[--C-:B------:R-:W-:Y:S02]  /*14830*/  HADD2.F32 R28, -RZ, R27.reuse.H0_H0 ;  /* 0x2000001bff1c7230 */ /* 0x100fe40000004100 */
[----:B------:R-:W-:Y:S01]  /*14840*/  FFMA R30, R16, R30, R7 ;  /* 0x0000001e101e7223 */ /* 0x000fe20000000007 */
[----:B------:R-:W-:Y:S02]  /*14850*/  HADD2.F32 R27, -RZ, R27.H1_H1 ;  /* 0x3000001bff1b7230 */ /* 0x000fe40000004100 */
[----:B------:R-:W-:Y:S01]  /*14860*/  FFMA R28, R28, R2, R29 ;  /* 0x000000021c1c7223 */ /* 0x000fe2000000001d */
[----:B------:R-:W-:Y:S02]  /*14870*/  F2FP.F16.E4M3.UNPACK_B R29, R0.H1 ;  /* 0x00000000ff1d723e */ /* 0x000fe400030006ff */
[----:B------:R-:W-:-:S03]  /*14880*/  FFMA R27, R27, R2, R30 ;  /* 0x000000021b1b7223 */ /* 0x000fc6000000001e */
[--C-:B------:R-:W-:Y:S02]  /*14890*/  HADD2.F32 R30, -RZ, R29.reuse.H0_H0 ;  /* 0x2000001dff1e7230 */ /* 0x100fe40000004100 */
[C-C-:B------:R-:W-:Y:S01]  /*148a0*/  FFMA R31, R16.reuse, R31, R9.reuse ;  /* 0x0000001f101f7223 */ /* 0x140fe20000000009 */
        /* <DEDUP_REMOVED lines=11> */
.L_x_94:
        /* <DEDUP_REMOVED lines=22> */
[----:B------:R-:W-:Y:S02]  /*14ac0*/  UIADD3 UR4, UR48, 0x5100, URZ ;  /* 0x0000510030047890 */ /* 0x000fe4000fffe03f */
[----:B------:R-:W-:Y:S01]  /*14ad0*/  UIADD3.X UR9, URZ, UR59, URZ, UP0, !UPT ;  /* 0x0000003b3f097290 */ /* 0x000fe200087fe43f */
[----:B------:R-:W-:-:S08]  /*14ae0*/  UMOV UR7, UR43 ;  /* 0x0000002b00077c82 */ /* 0x000fd00008000000 */
[----:B------:R1:W-:Y:S02]  /*14af0*/  UTMASTG.3D [UR4], [UR8] ;  /* 0x00000004080073b5 */ /* 0x0003e40008010000 */
[----:B-1----:R0:W-:Y:S02]  /*14b00*/  UTMACMDFLUSH ;  /* 0x00000000000079b7 */ /* 0x0021e40000000000 */
.L_x_96:
[----:B------:R-:W-:Y:S05]  /*14b10*/  BSYNC B0 ;  /* 0x0000000000007941 */ /* 0x000fea0003800000 */
.L_x_95:
[----:B------:R-:W-:Y:S04]  /*14b20*/  BSSY B0, `(.L_x_97) ;  /* 0x000003a000007945 */ /* 0x000fe80003800000 */
[----:B------:R-:W-:Y:S05]  /*14b30*/  @!P1 BRA `(.L_x_98) ;  /* 0x0000000000e09947 */ /* 0x000fea0003800000 */
[----:B------:R-:W-:-:S04]  /*14b40*/  MOV R14, UR44 ;  /* 0x0000002c000e7c02 */ /* 0x000fc80008000f00 */
[----:B------:R-:W-:-:S13]  /*14b50*/  ISETP.NE.AND P2, PT, R14, 0x3, PT ;  /* 0x000000030e00780c */ /* 0x000fda0003f45270 */
[----:B------:R-:W-:Y:S05]  /*14b60*/  @!P2 BRA `(.L_x_99) ;  /* 0x000000000004a947 */ /* 0x000fea0003800000 */
[----:B------:R-:W-:Y:S01]  /*14b70*/  BPT.TRAP 0x1 ;  /* 0x000000040000795c */ /* 0x000fe20000300000 */
.L_x_99:
[----:B------:R-:W-:Y:S01]  /*14b80*/  LEA R14, R18, UR48, 0x3 ;  /* 0x00000030120e7c11 */ /* 0x000fe2000f8e18ff */
[----:B------:R-:W-:Y:S01]  /*14b90*/  BSSY B1, `(.L_x_100) ;  /* 0x0000004000017945 */ /* 0x000fe20003800000 */
[----:B------:R-:W-:-:S04]  /*14ba0*/  SHF.L.U32 R15, R19, 0x1f, RZ ;  /* 0x0000001f130f7819 */ /* 0x000fc800000006ff */
[----:B------:R-:W1:Y:S02]  /*14bb0*/  SYNCS.PHASECHK.TRANS64.TRYWAIT P4, [R14+URZ+0x60], R15 ;  /* 0x0000600f0e0075a7 */ /* 0x000e64000808017f */
[----:B-1----:R-:W-:Y:S05]  /*14bc0*/  @!P4 BRA `(.L_x_101) ;  /* 0x000000bc00ecc947 */ /* 0x002fea0003800000 */
.L_x_382:
[----:B------:R-:W-:Y:S05]  /*14bd0*/  BSYNC B1 ;  /* 0x0000000000017941 */ /* 0x000fea0003800000 */
.L_x_100:
[----:B------:R-:W-:Y:S04]  /*14be0*/  BSSY B1, `(.L_x_102) ;  /* 0x0000016000017945 */ /* 0x000fe80003800000 */
[----:B------:R-:W-:Y:S05]  /*14bf0*/  @P3 BRA `(.L_x_103) ;  /* 0x0000000000503947 */ /* 0x000fea0003800000 */
[----:B------:R-:W2:Y:S01]  /*14c00*/  S2R R20, SR_TID.X ;  /* 0x0000000000147919 */ /* 0x000ea20000002100 */
[----:B-1----:R-:W-:-:S04]  /*14c10*/  LEA R14, R18, R17, 0xc ;  /* 0x00000011120e7211 */ /* 0x002fc800078e60ff */
[----:B------:R-:W-:Y:S01]  /*14c20*/  IADD3 R0, R14, UR48, RZ ;  /* 0x000000300e007c10 */ /* 0x000fe2000fffe0ff */
[----:B------:R-:W-:Y:S04]  /*14c30*/  LDS.U16 R8, [R14+UR48+0x200] ;  /* 0x000200300e087984 */ /* 0x000fe80008000400 */
[----:B------:R-:W1:Y:S04]  /*14c40*/  LDS.U16 R15, [R14+UR48+0x100] ;  /* 0x000100300e0f7984 */ /* 0x000e680008000400 */
[----:B------:R-:W-:Y:S04]  /*14c50*/  LDS.U16 R6, [R14+UR48+0x208] ;  /* 0x000208300e067984 */ /* 0x000fe80008000400 */
[----:B------:R-:W3:Y:S01]  /*14c60*/  LDS.U16 R21, [R14+UR48+0x108] ;  /* 0x000108300e157984 */ /* 0x000ee20008000400 */
[----:B--2---:R-:W-:-:S04]  /*14c70*/  SHF.R.U32.HI R20, RZ, 0x4, R20 ;  /* 0x00000004ff147819 */ /* 0x004fc80000011614 */
[----:B------:R-:W-:Y:S02]  /*14c80*/  LOP3.LUT P4, RZ, R20, 0x1, RZ, 0xc0, !PT ;  /* 0x0000000114ff7812 */ /* 0x000fe4000788c0ff */
[----:B------:R-:W-:-:S04]  /*14c90*/  MOV R20, 0x8 ;  /* 0x0000000800147802 */ /* 0x000fc80000000f00 */
[----:B------:R-:W-:-:S04]  /*14ca0*/  SEL R20, R20, 0xfffffff8, !P4 ;  /* 0xfffffff814147807 */ /* 0x000fc80006000000 */
[----:B------:R-:W-:Y:S02]  /*14cb0*/  LEA R20, R20, R0, 0x1 ;  /* 0x0000000014147211 */ /* 0x000fe400078e08ff */
[----:B-1----:R-:W-:-:S03]  /*14cc0*/  PRMT R8, R15, 0x5410, R8 ;  /* 0x000054100f087816 */ /* 0x002fc60000000008 */
[----:B------:R-:W-:Y:S04]  /*14cd0*/  LDS.U16 R4, [R20+0x200] ;  /* 0x0002000014047984 */ /* 0x000fe80000000400 */
[----:B------:R-:W1:Y:S01]  /*14ce0*/  LDS.U16 R23, [R20+0x100] ;  /* 0x0001000014177984 */ /* 0x000e620000000400 */
[----:B---3--:R-:W-:-:S03]  /*14cf0*/  PRMT R6, R21, 0x5410, R6 ;  /* 0x0000541015067816 */ /* 0x008fc60000000006 */
[----:B------:R-:W-:Y:S04]  /*14d00*/  LDS.U16 R0, [R20+0x208] ;  /* 0x0002080014007984 */ /* 0x000fe80000000400 */
[----:B------:R-:W2:Y:S01]  /*14d10*/  LDS.U16 R25, [R20+0x108] ;  /* 0x0001080014197984 */ /* 0x000ea20000000400 */
[----:B-1----:R-:W-:Y:S02]  /*14d20*/  PRMT R4, R23, 0x5410, R4 ;  /* 0x0000541017047816 */ /* 0x002fe40000000004 */
[----:B--2---:R-:W-:-:S07]  /*14d30*/  PRMT R0, R25, 0x5410, R0 ;  /* 0x0000541019007816 */ /* 0x004fce0000000000 */
.L_x_103:
[----:B------:R-:W-:Y:S05]  /*14d40*/  BSYNC B1 ;  /* 0x0000000000017941 */ /* 0x000fea0003800000 */
.L_x_102:
        /* <DEDUP_REMOVED lines=8> */
.L_x_104:
[----:B-1----:R-:W1:Y:S01]  /*14dd0*/  S2R R15, SR_CgaCtaId ;  /* 0x00000000000f7919 */ /* 0x002e620000008800 */
[C---:B------:R-:W-:Y:S02]  /*14de0*/  LEA R14, R11.reuse, UR48, 0x3 ;  /* 0x000000300b0e7c11 */ /* 0x040fe4000f8e18ff */
[----:B------:R-:W-:Y:S02]  /*14df0*/  IADD3 R11, R11, 0x1, RZ ;  /* 0x000000010b0b7810 */ /* 0x000fe40007ffe0ff */
[----:B------:R-:W-:Y:S02]  /*14e00*/  IADD3 R14, R14, 0x80, RZ ;  /* 0x000000800e0e7810 */ /* 0x000fe40007ffe0ff */
[----:B------:R-:W-:Y:S02]  /*14e10*/  IADD3 R18, R18, 0x1, RZ ;  /* 0x0000000112127810 */ /* 0x000fe40007ffe0ff */
[----:B------:R-:W-:Y:S02]  /*14e20*/  ISETP.NE.AND P2, PT, R11, 0x4, PT ;  /* 0x000000040b00780c */ /* 0x000fe40003f45270 */
[----:B------:R-:W-:-:S02]  /*14e30*/  ISETP.NE.AND P4, PT, R18, 0x4, PT ;  /* 0x000000041200780c */ /* 0x000fc40003f85270 */
[----:B------:R-:W-:Y:S02]  /*14e40*/  SEL R11, R11, RZ, P2 ;  /* 0x000000ff0b0b7207 */ /* 0x000fe40001000000 */
[----:B------:R-:W-:Y:S02]  /*14e50*/  SEL R18, R18, RZ, P4 ;  /* 0x000000ff12127207 */ /* 0x000fe40002000000 */
[----:B-1----:R-:W-:Y:S02]  /*14e60*/  PRMT R14, R15, 0x654, R14 ;  /* 0x000006540f0e7816 */ /* 0x002fe4000000000e */
[----:B------:R-:W-:Y:S02]  /*14e70*/  SEL R15, RZ, 0x1, P2 ;  /* 0x00000001ff0f7807 */ /* 0x000fe40001000000 */
[----:B--2---:R1:W-:Y:S02]  /*14e80*/  SYNCS.ARRIVE.TRANS64.RED.A1T0 RZ, [R14+URZ], RZ ;  /* 0x000000ff0eff79a7 */ /* 0x0043e4000810043f */
[----:B------:R-:W-:-:S02]  /*14e90*/  LOP3.LUT R12, R12, R15, RZ, 0x3c, !PT ;  /* 0x0000000f0c0c7212 */ /* 0x000fc400078e3cff */
[----:B-1----:R-:W-:-:S04]  /*14ea0*/  SEL R14, RZ, 0x1, P4 ;  /* 0x00000001ff0e7807 */ /* 0x002fc80002000000 */
[----:B------:R-:W-:-:S07]  /*14eb0*/  LOP3.LUT R19, R19, R14, RZ, 0x3c, !PT ;  /* 0x0000000e13137212 */ /* 0x000fce00078e3cff */
.L_x_98:
[----:B------:R-:W-:Y:S05]  /*14ec0*/  BSYNC B0 ;  /* 0x0000000000007941 */ /* 0x000fea0003800000 */
.L_x_97:
[----:B------:R-:W-:Y:S01]  /*14ed0*/  F2FP.F16.E4M3.UNPACK_B R14, R8 ;  /* 0x00000008ff0e723e */ /* 0x000fe200020006ff */
[C-C-:B------:R-:W-:Y:S01]  /*14ee0*/  FFMA R15, R16.reuse, R182, R3.reuse ;  /* 0x000000b6100f7223 */ /* 0x140fe20000000003 */
[C---:B------:R-:W-:Y:S01]  /*14ef0*/  FFMA R183, R16.reuse, R183, R3 ;  /* 0x000000b710b77223 */ /* 0x040fe20000000003 */
[C-C-:B------:R-:W-:Y:S01]  /*14f00*/  FFMA R21, R16.reuse, R184, R5.reuse ;  /* 0x000000b810157223 */ /* 0x140fe20000000005 */
[C---:B------:R-:W-:Y:S01]  /*14f10*/  FFMA R185, R16.reuse, R185, R5 ;  /* 0x000000b910b97223 */ /* 0x040fe20000000005 */
[--C-:B------:R-:W-:Y:S02]  /*14f20*/  HADD2.F32 R20, -RZ, R14.reuse.H0_H0 ;  /* 0x2000000eff147230 */ /* 0x100fe40000004100 */
[C-C-:B------:R-:W-:Y:S01]  /*14f30*/  FFMA R23, R16.reuse, R186, R3.reuse ;  /* 0x000000ba10177223 */ /* 0x140fe20000000003 */
[----:B------:R-:W-:Y:S02]  /*14f40*/  HADD2.F32 R22, -RZ, R14.H1_H1 ;  /* 0x3000000eff167230 */ /* 0x000fe40000004100 */
[C---:B------:R-:W-:Y:S01]  /*14f50*/  FFMA R187, R16.reuse, R187, R3 ;  /* 0x000000bb10bb7223 */ /* 0x040fe20000000003 */
[----:B------:R-:W-:Y:S01]  /*14f60*/  FFMA R25, R16, R188, R5 ;  /* 0x000000bc10197223 */ /* 0x000fe20000000005 */
[----:B------:R-:W-:Y:S01]  /*14f70*/  FFMA R14, R20, R2, R15 ;  /* 0x00000002140e7223 */ /* 0x000fe2000000000f */
[----:B------:R-:W-:Y:S01]  /*14f80*/  F2FP.F16.E4M3.UNPACK_B R20, R8.H1 ;  /* 0x00000008ff14723e */ /* 0x000fe200030006ff */
[----:B------:R-:W-:Y:S01]  /*14f90*/  FFMA R15, R22, R2, R183 ;  /* 0x00000002160f7223 */ /* 0x000fe200000000b7 */
[C---:B------:R-:W-:Y:S01]  /*14fa0*/  FFMA R189, R16.reuse, R189, R5 ;  /* 0x000000bd10bd7223 */ /* 0x040fe20000000005 */
[C-C-:B------:R-:W-:Y:S01]  /*14fb0*/  FFMA R27, R16.reuse, R190, R3.reuse ;  /* 0x000000be101b7223 */ /* 0x140fe20000000003 */
[----:B------:R-:W-:Y:S01]  /*14fc0*/  FFMA R191, R16, R191, R3 ;  /* 0x000000bf10bf7223 */ /* 0x000fe20000000003 */
[----:B------:R-:W-:-:S02]  /*14fd0*/  HADD2.F32 R22, -RZ, R20.H0_H0 ;  /* 0x20000014ff167230 */ /* 0x000fc40000004100 */
[C-C-:B------:R-:W-:Y:S01]  /*14fe0*/  FFMA R29, R16.reuse, R192, R5.reuse ;  /* 0x000000c0101d7223 */ /* 0x140fe20000000005 */
[----:B------:R-:W-:Y:S02]  /*14ff0*/  HADD2.F32 R24, -RZ, R20.H1_H1 ;  /* 0x30000014ff187230 */ /* 0x000fe40000004100 */
[C---:B------:R-:W-:Y:S01]  /*15000*/  FFMA R193, R16.reuse, R193, R5 ;  /* 0x000000c110c17223 */ /* 0x040fe20000000005 */
[----:B------:R-:W-:Y:S01]  /*15010*/  FFMA R31, R16, R194, R3 ;  /* 0x000000c2101f7223 */ /* 0x000fe20000000003 */
[----:B------:R-:W-:Y:S01]  /*15020*/  FFMA R20, R22, R2, R21 ;  /* 0x0000000216147223 */ /* 0x000fe20000000015 */
[----:B------:R-:W-:Y:S01]  /*15030*/  F2FP.F16.E4M3.UNPACK_B R22, R6 ;  /* 0x00000006ff16723e */ /* 0x000fe200020006ff */
[----:B------:R-:W-:Y:S01]  /*15040*/  FFMA R21, R24, R2, R185 ;  /* 0x0000000218157223 */ /* 0x000fe200000000b9 */
[C---:B------:R-:W-:Y:S01]  /*15050*/  FFMA R195, R16.reuse, R195, R3 ;  /* 0x000000c310c37223 */ /* 0x040fe20000000003 */
[----:B------:R-:W-:Y:S01]  /*15060*/  FFMA R197, R16, R197, R5 ;  /* 0x000000c510c57223 */ /* 0x000fe20000000005 */
[----:B------:R-:W-:Y:S01]  /*15070*/  F2FP.SATFINITE.E4M3.F32.PACK_AB_MERGE_C R14, R15, R14, RZ ;  /* 0x0000000e0f0e723e */ /* 0x000fe200048070ff */
[--C-:B------:R-:W-:Y:S01]  /*15080*/  HADD2.F32 R24, -RZ, R22.reuse.H0_H0 ;  /* 0x20000016ff187230 */ /* 0x100fe20000004100 */
[----:B------:R-:W-:Y:S01]  /*15090*/  F2FP.SATFINITE.E4M3.F32.PACK_AB_MERGE_C R20, R21, R20, RZ ;  /* 0x000000141514723e */ /* 0x000fe200048070ff */
[----:B------:R-:W-:-:S03]  /*150a0*/  HADD2.F32 R26, -RZ, R22.H1_H1 ;  /* 0x30000016ff1a7230 */ /* 0x000fc60000004100 */
[----:B------:R-:W-:Y:S01]  /*150b0*/  FFMA R22, R24, R2, R23 ;  /* 0x0000000218167223 */ /* 0x000fe20000000017 */
[----:B------:R-:W-:Y:S01]  /*150c0*/  F2FP.F16.E4M3.UNPACK_B R24, R6.H1 ;  /* 0x00000006ff18723e */ /* 0x000fe200030006ff */
[----:B------:R-:W-:-:S04]  /*150d0*/  FFMA R23, R26, R2, R187 ;  /* 0x000000021a177223 */ /* 0x000fc800000000bb */
[--C-:B------:R-:W-:Y:S01]  /*150e0*/  HADD2.F32 R26, -RZ, R24.reuse.H0_H0 ;  /* 0x20000018ff1a7230 */ /* 0x100fe20000004100 */
[----:B------:R-:W-:Y:S01]  /*150f0*/  F2FP.SATFINITE.E4M3.F32.PACK_AB_MERGE_C R22, R23, R22, RZ ;  /* 0x000000161716723e */ /* 0x000fe200048070ff */
[----:B------:R-:W-:-:S03]  /*15100*/  HADD2.F32 R28, -RZ, R24.H1_H1 ;  /* 0x30000018ff1c7230 */ /* 0x000fc60000004100 */
[----:B------:R-:W-:Y:S01]  /*15110*/  FFMA R24, R26, R2, R25 ;  /* 0x000000021a187223 */ /* 0x000fe20000000019 */
[----:B------:R-:W-:Y:S01]  /*15120*/  F2FP.F16.E4M3.UNPACK_B R26, R4 ;  /* 0x00000004ff1a723e */ /* 0x000fe200020006ff */
[----:B------:R-:W-:-:S04]  /*15130*/  FFMA R25, R28, R2, R189 ;  /* 0x000000021c197223 */ /* 0x000fc800000000bd */
        /* <DEDUP_REMOVED lines=20> */
[----:B------:R-:W-:Y:S02]  /*15280*/  HADD2.F32 R34, -RZ, R31.H1_H1 ;  /* 0x3000001fff227230 */ /* 0x000fe40000004100 */
[----:B------:R-:W-:-:S04]  /*15290*/  FFMA R31, R16, R196, R5 ;  /* 0x000000c4101f7223 */ /* 0x000fc80000000005 */
[-C--:B------:R-:W-:Y:S01]  /*152a0*/  FFMA R31, R32, R2.reuse, R31 ;  /* 0x00000002201f7223 */ /* 0x080fe2000000001f */
[----:B------:R-:W-:-:S05]  /*152b0*/  FFMA R32, R34, R2, R197 ;  /* 0x0000000222207223 */ /* 0x000fca00000000c5 */
[----:B------:R-:W-:Y:S01]  /*152c0*/  F2FP.SATFINITE.E4M3.F32.PACK_AB_MERGE_C R31, R32, R31, RZ ;  /* 0x0000001f201f723e */ /* 0x000fe200048070ff */
[----:B------:R-:W-:Y:S06]  /*152d0*/  @P0 BRA `(.L_x_105) ;  /* 0x0000000000040947 */ /* 0x000fec0003800000 */
[----:B------:R-:W-:-:S04]  /*152e0*/  DEPBAR.LE SB0, 0x1 ;  /* 0x000080400000791a */ /* 0x000fc80000000000 */
.L_x_105:
        /* <DEDUP_REMOVED lines=27> */
.L_x_107:
[----:B------:R-:W-:Y:S05]  /*154a0*/  BSYNC B0 ;  /* 0x0000000000007941 */ /* 0x000fea0003800000 */
.L_x_106:
[----:B------:R-:W-:Y:S04]  /*154b0*/  BSSY B0, `(.L_x_108) ;  /* 0x000003a000007945 */ /* 0x000fe80003800000 */
[----:B------:R-:W-:Y:S05]  /*154c0*/  @!P1 BRA `(.L_x_109) ;  /* 0x0000000000e09947 */ /* 0x000fea0003800000 */
[----:B------:R-:W-:-:S04]  /*154d0*/  MOV R14, UR44 ;  /* 0x0000002c000e7c02 */ /* 0x000fc80008000f00 */
[----:B------:R-:W-:-:S13]  /*154e0*/  ISETP.NE.AND P2, PT, R14, 0x3, PT ;  /* 0x000000030e00780c */ /* 0x000fda0003f45270 */
[----:B------:R-:W-:Y:S05]  /*154f0*/  @!P2 BRA `(.L_x_110) ;  /* 0x000000000004a947 */ /* 0x000fea0003800000 */
[----:B------:R-:W-:Y:S01]  /*15500*/  BPT.TRAP 0x1 ;  /* 0x000000040000795c */ /* 0x000fe20000300000 */
.L_x_110:
[----:B------:R-:W-:Y:S01]  /*15510*/  LEA R14, R18, UR48, 0x3 ;  /* 0x00000030120e7c11 */ /* 0x000fe2000f8e18ff */
[----:B------:R-:W-:Y:S01]  /*15520*/  BSSY B1, `(.L_x_111) ;  /* 0x0000004000017945 */ /* 0x000fe20003800000 */
[----:B------:R-:W-:-:S04]  /*15530*/  SHF.L.U32 R15, R19, 0x1f, RZ ;  /* 0x0000001f130f7819 */ /* 0x000fc800000006ff */
[----:B------:R-:W1:Y:S02]  /*15540*/  SYNCS.PHASECHK.TRANS64.TRYWAIT P4, [R14+URZ+0x60], R15 ;  /* 0x0000600f0e0075a7 */ /* 0x000e64000808017f */
[----:B-1----:R-:W-:Y:S05]  /*15550*/  @!P4 BRA `(.L_x_112) ;  /* 0x000000b4009cc947 */ /* 0x002fea0003800000 */
.L_x_383:
[----:B------:R-:W-:Y:S05]  /*15560*/  BSYNC B1 ;  /* 0x0000000000017941 */ /* 0x000fea0003800000 */
.L_x_111:
        /* <DEDUP_REMOVED lines=22> */
.L_x_114:
[----:B------:R-:W-:Y:S05]  /*156d0*/  BSYNC B1 ;  /* 0x0000000000017941 */ /* 0x000fea0003800000 */
.L_x_113:
        /* <DEDUP_REMOVED lines=8> */
.L_x_115:
        /* <DEDUP_REMOVED lines=15> */
.L_x_109:
[----:B------:R-:W-:Y:S05]  /*15850*/  BSYNC B0 ;  /* 0x0000000000007941 */ /* 0x000fea0003800000 */
.L_x_108:
[----:B------:R-:W2:Y:S04]  /*15860*/  LDL.LU R15, [R1+0x320] ;  /* 0x00032000010f7983 */ /* 0x000ea80000300800 */
[----:B------:R-:W3:Y:S04]  /*15870*/  LDL.LU R21, [R1+0x324] ;  /* 0x0003240001157983 */ /* 0x000ee80000300800 */
[----:B------:R-:W4:Y:S04]  /*15880*/  LDL.LU R23, [R1+0x328] ;  /* 0x0003280001177983 */ /* 0x000f280000300800 */
[----:B------:R-:W5:Y:S04]  /*15890*/  LDL.LU R39, [R1+0x32c] ;  /* 0x00032c0001277983 */ /* 0x000f680000300800 */
[----:B------:R-:W3:Y:S04]  /*158a0*/  LDL.LU R38, [R1+0x330] ;  /* 0x0003300001267983 */ /* 0x000ee80000300800 */
[----:B------:R-:W5:Y:S04]  /*158b0*/  LDL.LU R35, [R1+0x334] ;  /* 0x0003340001237983 */ /* 0x000f680000300800 */
[----:B------:R-:W5:Y:S01]  /*158c0*/  LDL.LU R32, [R1+0x338] ;  /* 0x0003380001207983 */ /* 0x000f620000300800 */
[----:B------:R-:W-:-:S03]  /*158d0*/  F2FP.F16.E4M3.UNPACK_B R14, R8 ;  /* 0x00000008ff0e723e */ /* 0x000fc600020006ff */
[----:B------:R-:W5:Y:S01]  /*158e0*/  LDL.LU R27, [R1+0x33c] ;  /* 0x00033c00011b7983 */ /* 0x000f620000300800 */
[----:B------:R-:W-:Y:S01]  /*158f0*/  F2FP.F16.E4M3.UNPACK_B R22, R8.H1 ;  /* 0x00000008ff16723e */ /* 0x000fe200030006ff */
[--C-:B------:R-:W-:Y:S02]  /*15900*/  HADD2.F32 R20, -RZ, R14.reuse.H0_H0 ;  /* 0x2000000eff147230 */ /* 0x100fe40000004100 */
[----:B------:R-:W5:Y:S01]  /*15910*/  LDL.LU R29, [R1+0x340] ;  /* 0x00034000011d7983 */ /* 0x000f620000300800 */
[----:B------:R-:W-:-:S03]  /*15920*/  HADD2.F32 R24, -RZ, R14.H1_H1 ;  /* 0x3000000eff187230 */ /* 0x000fc60000004100 */
[----:B------:R-:W5:Y:S01]  /*15930*/  LDL.LU R37, [R1+0x344] ;  /* 0x0003440001257983 */ /* 0x000f620000300800 */
[----:B------:R-:W-:-:S03]  /*15940*/  HADD2.F32 R26, -RZ, R22.H0_H0 ;  /* 0x20000016ff1a7230 */ /* 0x000fc60000004100 */
[----:B------:R-:W5:Y:S04]  /*15950*/  LDL.LU R36, [R1+0x348] ;  /* 0x0003480001247983 */ /* 0x000f680000300800 */
[----:B------:R-:W5:Y:S04]  /*15960*/  LDL.LU R34, [R1+0x34c] ;  /* 0x00034c0001227983 */ /* 0x000f680000300800 */
[----:B------:R-:W5:Y:S04]  /*15970*/  LDL.LU R42, [R1+0x350] ;  /* 0x00035000012a7983 */ /* 0x000f680000300800 */
[----:B------:R-:W5:Y:S04]  /*15980*/  LDL.LU R41, [R1+0x354] ;  /* 0x0003540001297983 */ /* 0x000f680000300800 */
[----:B------:R-:W5:Y:S01]  /*15990*/  LDL.LU R40, [R1+0x358] ;  /* 0x0003580001287983 */ /* 0x000f620000300800 */
[----:B--2---:R-:W-:-:S04]  /*159a0*/  FFMA R15, R16, R15, R7 ;  /* 0x0000000f100f7223 */ /* 0x004fc80000000007 */
[----:B------:R-:W-:Y:S01]  /*159b0*/  FFMA R14, R20, R2, R15 ;  /* 0x00000002140e7223 */ /* 0x000fe2000000000f */
[----:B----4-:R-:W-:-:S04]  /*159c0*/  FFMA R23, R16, R23, R9 ;  /* 0x0000001710177223 */ /* 0x010fc80000000009 */
[----:B------:R-:W-:Y:S01]  /*159d0*/  FFMA R20, R26, R2, R23 ;  /* 0x000000021a147223 */ /* 0x000fe20000000017 */
[C-C-:B---3--:R-:W-:Y:S02]  /*159e0*/  FFMA R23, R16.reuse, R38, R7.reuse ;  /* 0x0000002610177223 */ /* 0x148fe40000000007 */
[----:B------:R-:W2:Y:S01]  /*159f0*/  LDL.LU R38, [R1+0x35c] ;  /* 0x00035c0001267983 */ /* 0x000ea20000300800 */
[----:B------:R-:W-:Y:S01]  /*15a00*/  FFMA R21, R16, R21, R7 ;  /* 0x0000001510157223 */ /* 0x000fe20000000007 */
[----:B------:R-:W-:Y:S01]  /*15a10*/  F2FP.F16.E4M3.UNPACK_B R25, R6 ;  /* 0x00000006ff19723e */ /* 0x000fe200020006ff */
[----:B------:R-:W-:Y:S02]  /*15a20*/  HADD2.F32 R22, -RZ, R22.H1_H1 ;  /* 0x30000016ff167230 */ /* 0x000fe40000004100 */
[----:B------:R-:W-:Y:S01]  /*15a30*/  FFMA R15, R24, R2, R21 ;  /* 0x00000002180f7223 */ /* 0x000fe20000000015 */
[----:B-----5:R-:W-:Y:S01]  /*15a40*/  FFMA R21, R16, R39, R9 ;  /* 0x0000002710157223 */ /* 0x020fe20000000009 */
[--C-:B------:R-:W-:Y:S01]  /*15a50*/  HADD2.F32 R26, -RZ, R25.reuse.H0_H0 ;  /* 0x20000019ff1a7230 */ /* 0x100fe20000004100 */
[----:B------:R-:W-:Y:S01]  /*15a60*/  F2FP.F16.E4M3.UNPACK_B R24, R6.H1 ;  /* 0x00000006ff18723e */ /* 0x000fe200030006ff */
[----:B------:R-:W-:-:S02]  /*15a70*/  HADD2.F32 R28, -RZ, R25.H1_H1 ;  /* 0x30000019ff1c7230 */ /* 0x000fc40000004100 */
[----:B------:R-:W-:Y:S01]  /*15a80*/  FFMA R25, R16, R35, R7 ;  /* 0x0000002310197223 */ /* 0x000fe20000000007 */
[-C--:B------:R-:W-:Y:S01]  /*15a90*/  FFMA R21, R22, R2.reuse, R21 ;  /* 0x0000000216157223 */ /* 0x080fe20000000015 */
[----:B------:R-:W-:Y:S01]  /*15aa0*/  FFMA R22, R26, R2, R23 ;  /* 0x000000021a167223 */ /* 0x000fe20000000017 */
[----:B------:R-:W-:Y:S01]  /*15ab0*/  F2FP.F16.E4M3.UNPACK_B R30, R4 ;  /* 0x00000004ff1e723e */ /* 0x000fe200020006ff */
[----:B------:R-:W-:Y:S01]  /*15ac0*/  FFMA R23, R28, R2, R25 ;  /* 0x000000021c177223 */ /* 0x000fe20000000019 */
[--C-:B------:R-:W-:Y:S02]  /*15ad0*/  HADD2.F32 R26, -RZ, R24.reuse.H0_H0 ;  /* 0x20000018ff1a7230 */ /* 0x100fe40000004100 */
[C-C-:B------:R-:W-:Y:S01]  /*15ae0*/  FFMA R25, R16.reuse, R32, R9.reuse ;  /* 0x0000002010197223 */ /* 0x140fe20000000009 */
[----:B------:R-:W-:Y:S02]  /*15af0*/  HADD2.F32 R28, -RZ, R24.H1_H1 ;  /* 0x30000018ff1c7230 */ /* 0x000fe40000004100 */
[----:B------:R-:W-:Y:S01]  /*15b00*/  FFMA R27, R16, R27, R9 ;  /* 0x0000001b101b7223 */ /* 0x000fe20000000009 */
[----:B------:R-:W-:-:S02]  /*15b10*/  HADD2.F32 R32, -RZ, R30.H0_H0 ;  /* 0x2000001eff207230 */ /* 0x000fc40000004100 */
[----:B------:R-:W-:Y:S01]  /*15b20*/  FFMA R29, R16, R29, R7 ;  /* 0x0000001d101d7223 */ /* 0x000fe20000000007 */
[----:B------:R-:W-:Y:S01]  /*15b30*/  F2FP.F16.E4M3.UNPACK_B R31, R4.H1 ;  /* 0x00000004ff1f723e */ /* 0x000fe200030006ff */
[-C--:B------:R-:W-:Y:S01]  /*15b40*/  FFMA R24, R26, R2.reuse, R25 ;  /* 0x000000021a187223 */ /* 0x080fe20000000019 */
[----:B------:R-:W-:Y:S02]  /*15b50*/  HADD2.F32 R30, -RZ, R30.H1_H1 ;  /* 0x3000001eff1e7230 */ /* 0x000fe40000004100 */
[----:B------:R-:W-:Y:S01]  /*15b60*/  FFMA R25, R16, R37, R7 ;  /* 0x0000002510197223 */ /* 0x000fe20000000007 */
[-C--:B------:R-:W-:Y:S01]  /*15b70*/  FFMA R35, R28, R2.reuse, R27 ;  /* 0x000000021c237223 */ /* 0x080fe2000000001b */
[-C--:B------:R-:W-:Y:S01]  /*15b80*/  FFMA R26, R32, R2.reuse, R29 ;  /* 0x00000002201a7223 */ /* 0x080fe2000000001d */
[--C-:B------:R-:W-:Y:S02]  /*15b90*/  HADD2.F32 R28, -RZ, R31.reuse.H0_H0 ;  /* 0x2000001fff1c7230 */ /* 0x100fe40000004100 */
[----:B------:R-:W-:Y:S01]  /*15ba0*/  FFMA R37, R30, R2, R25 ;  /* 0x000000021e257223 */ /* 0x000fe20000000019 */
[----:B------:R-:W-:Y:S01]  /*15bb0*/  HADD2.F32 R32, -RZ, R31.H1_H1 ;  /* 0x3000001fff207230 */ /* 0x000fe20000004100 */
[----:B------:R-:W-:Y:S01]  /*15bc0*/  F2FP.F16.E4M3.UNPACK_B R31, R0 ;  /* 0x00000000ff1f723e */ /* 0x000fe200020006ff */
[C-C-:B------:R-:W-:Y:S01]  /*15bd0*/  FFMA R29, R16.reuse, R34, R9.reuse ;  /* 0x00000022101d7223 */ /* 0x140fe20000000009 */
[----:B------:R-:W-:Y:S01]  /*15be0*/  F2FP.F16.E4M3.UNPACK_B R25, R0.H1 ;  /* 0x00000000ff19723e */ /* 0x000fe200030006ff */
[----:B------:R-:W-:-:S02]  /*15bf0*/  FFMA R27, R16, R36, R9 ;  /* 0x00000024101b7223 */ /* 0x000fc40000000009 */
[-C--:B------:R-:W-:Y:S01]  /*15c00*/  FFMA R39, R32, R2.reuse, R29 ;  /* 0x0000000220277223 */ /* 0x080fe2000000001d */
[----:B------:R-:W-:Y:S02]  /*15c10*/  HADD2.F32 R30, -RZ, R31.H0_H0 ;  /* 0x2000001fff1e7230 */ /* 0x000fe40000004100 */
[----:B------:R-:W-:Y:S01]  /*15c20*/  FFMA R28, R28, R2, R27 ;  /* 0x000000021c1c7223 */ /* 0x000fe2000000001b */
[--C-:B------:R-:W-:Y:S02]  /*15c30*/  HADD2.F32 R34, -RZ, R25.reuse.H0_H0 ;  /* 0x20000019ff227230 */ /* 0x100fe40000004100 */
[----:B------:R-:W-:Y:S02]  /*15c40*/  HADD2.F32 R36, -RZ, R25.H1_H1 ;  /* 0x30000019ff247230 */ /* 0x000fe40000004100 */
[C-C-:B------:R-:W-:Y:S01]  /*15c50*/  FFMA R25, R16.reuse, R42, R7.reuse ;  /* 0x0000002a10197223 */ /* 0x140fe20000000007 */
[----:B------:R-:W-:Y:S02]  /*15c60*/  HADD2.F32 R32, -RZ, R31.H1_H1 ;  /* 0x3000001fff207230 */ /* 0x000fe40000004100 */
[C---:B------:R-:W-:Y:S01]  /*15c70*/  FFMA R27, R16.reuse, R41, R7 ;  /* 0x00000029101b7223 */ /* 0x040fe20000000007 */
[----:B------:R-:W-:Y:S01]  /*15c80*/  FFMA R29, R16, R40, R9 ;  /* 0x00000028101d7223 */ /* 0x000fe20000000009 */
[----:B------:R-:W-:-:S02]  /*15c90*/  FFMA R25, R30, R2, R25 ;  /* 0x000000021e197223 */ /* 0x000fc40000000019 */
[-C--:B------:R-:W-:Y:S01]  /*15ca0*/  FFMA R30, R32, R2.reuse, R27 ;  /* 0x00000002201e7223 */ /* 0x080fe2000000001b */
[----:B------:R-:W-:Y:S01]  /*15cb0*/  FFMA R29, R34, R2, R29 ;  /* 0x00000002221d7223 */ /* 0x000fe2000000001d */
[----:B------:R-:W-:Y:S02]  /*15cc0*/  F2FP.SATFINITE.E4M3.F32.PACK_AB_MERGE_C R14, R15, R14, RZ ;  /* 0x0000000e0f0e723e */ /* 0x000fe400048070ff */
[----:B------:R-:W-:Y:S02]  /*15cd0*/  F2FP.SATFINITE.E4M3.F32.PACK_AB_MERGE_C R20, R21, R20, RZ ;  /* 0x000000141514723e */ /* 0x000fe400048070ff */
[----:B------:R-:W-:Y:S02]  /*15ce0*/  F2FP.SATFINITE.E4M3.F32.PACK_AB_MERGE_C R22, R23, R22, RZ ;  /* 0x000000161716723e */ /* 0x000fe400048070ff */
[----:B------:R-:W-:Y:S02]  /*15cf0*/  F2FP.SATFINITE.E4M3.F32.PACK_AB_MERGE_C R24, R35, R24, RZ ;  /* 0x000000182318723e */ /* 0x000fe400048070ff */
[----:B------:R-:W-:-:S02]  /*15d00*/  F2FP.SATFINITE.E4M3.F32.PACK_AB_MERGE_C R37, R37, R26, RZ ;  /* 0x0000001a2525723e */ /* 0x000fc400048070ff */
[----:B------:R-:W-:Y:S02]  /*15d10*/  F2FP.SATFINITE.E4M3.F32.PACK_AB_MERGE_C R39, R39, R28, RZ ;  /* 0x0000001c2727723e */ /* 0x000fe400048070ff */
[----:B------:R-:W-:Y:S01]  /*15d20*/  F2FP.SATFINITE.E4M3.F32.PACK_AB_MERGE_C R25, R30, R25, RZ ;  /* 0x000000191e19723e */ /* 0x000fe200048070ff */
[----:B--2---:R-:W-:-:S04]  /*15d30*/  FFMA R31, R16, R38, R9 ;  /* 0x00000026101f7223 */ /* 0x004fc80000000009 */
[----:B------:R-:W-:-:S05]  /*15d40*/  FFMA R32, R36, R2, R31 ;  /* 0x0000000224207223 */ /* 0x000fca000000001f */
[----:B------:R-:W-:Y:S01]  /*15d50*/  F2FP.SATFINITE.E4M3.F32.PACK_AB_MERGE_C R29, R32, R29, RZ ;  /* 0x0000001d201d723e */ /* 0x000fe200048070ff */
[----:B------:R-:W-:Y:S06]  /*15d60*/  @P0 BRA `(.L_x_116) ;  /* 0x0000000000040947 */ /* 0x000fec0003800000 */
[----:B------:R-:W-:-:S04]  /*15d70*/  DEPBAR.LE SB0, 0x1 ;  /* 0x000080400000791a */ /* 0x000fc80000000000 */
.L_x_116:
        /* <DEDUP_REMOVED lines=27> */
.L_x_118:
[----:B------:R-:W-:Y:S05]  /*15f30*/  BSYNC B0 ;  /* 0x0000000000007941 */ /* 0x000fea0003800000 */
.L_x_117:
[----:B------:R-:W-:Y:S04]  /*15f40*/  BSSY B0, `(.L_x_119) ;  /* 0x000003a000007945 */ /* 0x000fe80003800000 */
[----:B------:R-:W-:Y:S05]  /*15f50*/  @!P1 BRA `(.L_x_120) ;  /* 0x0000000000e09947 */ /* 0x000fea0003800000 */
[----:B------:R-:W-:-:S04]  /*15f60*/  MOV R14, UR44 ;  /* 0x0000002c000e7c02 */ /* 0x000fc80008000f00 */
[----:B------:R-:W-:-:S13]  /*15f70*/  ISETP.NE.AND P2, PT, R14, 0x3, PT ;  /* 0x000000030e00780c */ /* 0x000fda0003f45270 */
[----:B------:R-:W-:Y:S05]  /*15f80*/  @!P2 BRA `(.L_x_121) ;  /* 0x000000000004a947 */ /* 0x000fea0003800000 */
[----:B------:R-:W-:Y:S01]  /*15f90*/  BPT.TRAP 0x1 ;  /* 0x000000040000795c */ /* 0x000fe20000300000 */
.L_x_121:
[----:B------:R-:W-:Y:S01]  /*15fa0*/  LEA R14, R18, UR48, 0x3 ;  /* 0x00000030120e7c11 */ /* 0x000fe2000f8e18ff */
[----:B------:R-:W-:Y:S01]  /*15fb0*/  BSSY B1, `(.L_x_122) ;  /* 0x0000004000017945 */ /* 0x000fe20003800000 */
[----:B------:R-:W-:-:S04]  /*15fc0*/  SHF.L.U32 R15, R19, 0x1f, RZ ;  /* 0x0000001f130f7819 */ /* 0x000fc800000006ff */
[----:B------:R-:W1:Y:S02]  /*15fd0*/  SYNCS.PHASECHK.TRANS64.TRYWAIT P4, [R14+URZ+0x60], R15 ;  /* 0x0000600f0e0075a7 */ /* 0x000e64000808017f */
[----:B-1----:R-:W-:Y:S05]  /*15fe0*/  @!P4 BRA `(.L_x_123) ;  /* 0x000000ac000cc947 */ /* 0x002fea0003800000 */
.L_x_384:
[----:B------:R-:W-:Y:S05]  /*15ff0*/  BSYNC B1 ;  /* 0x0000000000017941 */ /* 0x000fea0003800000 */
.L_x_122:
        /* <DEDUP_REMOVED lines=22> */
.L_x_125:
[----:B------:R-:W-:Y:S05]  /*16160*/  BSYNC B1 ;  /* 0x0000000000017941 */ /* 0x000fea0003800000 */
.L_x_124:
        /* <DEDUP_REMOVED lines=8> */
.L_x_126:
        /* <DEDUP_REMOVED lines=15> */
.L_x_120:
[----:B------:R-:W-:Y:S05]  /*162e0*/  BSYNC B0 ;  /* 0x0000000000007941 */ /* 0x000fea0003800000 */
.L_x_119:
[----:B------:R-:W-:Y:S01]  /*162f0*/  F2FP.F16.E4M3.UNPACK_B R14, R8 ;  /* 0x00000008ff0e723e */ /* 0x000fe200020006ff */
[C-C-:B------:R-:W-:Y:S01]  /*16300*/  FFMA R15, R16.reuse, R198, R3.reuse ;  /* 0x000000c6100f7223 */ /* 0x140fe20000000003 */
[----:B------:R-:W-:Y:S01]  /*16310*/  F2FP.F16.E4M3.UNPACK_B R22, R8.H1 ;  /* 0x00000008ff16723e */ /* 0x000fe200030006ff */
[C---:B------:R-:W-:Y:S01]  /*16320*/  FFMA R199, R16.reuse, R199, R3 ;  /* 0x000000c710c77223 */ /* 0x040fe20000000003 */
[C-C-:B------:R-:W-:Y:S01]  /*16330*/  FFMA R21, R16.reuse, R200, R5.reuse ;  /* 0x000000c810157223 */ /* 0x140fe20000000005 */
[--C-:B------:R-:W-:Y:S01]  /*16340*/  HADD2.F32 R20, -RZ, R14.reuse.H0_H0 ;  /* 0x2000000eff147230 */ /* 0x100fe20000004100 */
[----:B------:R-:W-:Y:S01]  /*16350*/  F2FP.F16.E4M3.UNPACK_B R23, R6 ;  /* 0x00000006ff17723e */ /* 0x000fe200020006ff */
[----:B------:R-:W-:Y:S02]  /*16360*/  HADD2.F32 R24, -RZ, R14.H1_H1 ;  /* 0x3000000eff187230 */ /* 0x000fe40000004100 */
[----:B------:R-:W-:Y:S01]  /*16370*/  FFMA R201, R16, R201, R5 ;  /* 0x000000c910c97223 */ /* 0x000fe20000000005 */
[----:B------:R-:W-:-:S02]  /*16380*/  HADD2.F32 R26, -RZ, R22.H0_H0 ;  /* 0x20000016ff1a7230 */ /* 0x000fc40000004100 */
[-C--:B------:R-:W-:Y:S01]  /*16390*/  FFMA R14, R20, R2.reuse, R15 ;  /* 0x00000002140e7223 */ /* 0x080fe2000000000f */
[----:B------:R-:W-:Y:S02]  /*163a0*/  HADD2.F32 R22, -RZ, R22.H1_H1 ;  /* 0x30000016ff167230 */ /* 0x000fe40000004100 */
[-C--:B------:R-:W-:Y:S01]  /*163b0*/  FFMA R15, R24, R2.reuse, R199 ;  /* 0x00000002180f7223 */ /* 0x080fe200000000c7 */
[--C-:B------:R-:W-:Y:S02]  /*163c0*/  HADD2.F32 R24, -RZ, R23.reuse.H0_H0 ;  /* 0x20000017ff187230 */ /* 0x100fe40000004100 */
[----:B------:R-:W-:Y:S01]  /*163d0*/  FFMA R20, R26, R2, R21 ;  /* 0x000000021a147223 */ /* 0x000fe20000000015 */
[----:B------:R-:W-:Y:S02]  /*163e0*/  HADD2.F32 R26, -RZ, R23.H1_H1 ;  /* 0x30000017ff1a7230 */ /* 0x000fe40000004100 */
[C-C-:B------:R-:W-:Y:S01]  /*163f0*/  FFMA R21, R16.reuse, R202, R3.reuse ;  /* 0x000000ca10157223 */ /* 0x140fe20000000003 */
[----:B------:R-:W-:Y:S01]  /*16400*/  FFMA R203, R16, R203, R3 ;  /* 0x000000cb10cb7223 */ /* 0x000fe20000000003 */
[----:B------:R-:W-:Y:S01]  /*16410*/  F2FP.F16.E4M3.UNPACK_B R23, R6.H1 ;  /* 0x00000006ff17723e */ /* 0x000fe200030006ff */
[----:B------:R-:W-:Y:S01]  /*16420*/  FFMA R201, R22, R2, R201 ;  /* 0x0000000216c97223 */ /* 0x000fe200000000c9 */
[----:B------:R-:W-:Y:S01]  /*16430*/  F2FP.F16.E4M3.UNPACK_B R27, R4 ;  /* 0x00000004ff1b723e */ /* 0x000fe200020006ff */
[-C--:B------:R-:W-:Y:S01]  /*16440*/  FFMA R22, R24, R2.reuse, R21 ;  /* 0x0000000218167223 */ /* 0x080fe20000000015 */
[----:B------:R-:W-:Y:S01]  /*16450*/  FFMA R203, R26, R2, R203 ;  /* 0x000000021acb7223 */ /* 0x000fe200000000cb */
[--C-:B------:R-:W-:Y:S01]  /*16460*/  HADD2.F32 R24, -RZ, R23.reuse.H0_H0 ;  /* 0x20000017ff187230 */ /* 0x100fe20000004100 */
[----:B------:R-:W-:Y:S01]  /*16470*/  F2FP.F16.E4M3.UNPACK_B R28, R4.H1 ;  /* 0x00000004ff1c723e */ /* 0x000fe200030006ff */
[----:B------:R-:W-:-:S02]  /*16480*/  HADD2.F32 R26, -RZ, R23.H1_H1 ;  /* 0x30000017ff1a7230 */ /* 0x000fc40000004100 */
[C---:B------:R-:W-:Y:S01]  /*16490*/  FFMA R23, R16.reuse, R206, R3 ;  /* 0x000000ce10177223 */ /* 0x040fe20000000003 */
[--C-:B------:R-:W-:Y:S02]  /*164a0*/  HADD2.F32 R30, -RZ, R27.reuse.H0_H0 ;  /* 0x2000001bff1e7230 */ /* 0x100fe40000004100 */
[C-C-:B------:R-:W-:Y:S01]  /*164b0*/  FFMA R21, R16.reuse, R204, R5.reuse ;  /* 0x000000cc10157223 */ /* 0x140fe20000000005 */
[C---:B------:R-:W-:Y:S01]  /*164c0*/  FFMA R205, R16.reuse, R205, R5 ;  /* 0x000000cd10cd7223 */ /* 0x040fe20000000005 */
[----:B------:R-:W-:Y:S01]  /*164d0*/  F2FP.F16.E4M3.UNPACK_B R29, R0.H1 ;  /* 0x00000000ff1d723e */ /* 0x000fe200030006ff */
[----:B------:R-:W-:Y:S01]  /*164e0*/  FFMA R211, R16, R211, R3 ;  /* 0x000000d310d37223 */ /* 0x000fe20000000003 */
[-C--:B------:R-:W-:Y:S01]  /*164f0*/  FFMA R25, R30, R2.reuse, R23 ;  /* 0x000000021e197223 */ /* 0x080fe20000000017 */
[----:B------:R-:W-:Y:S01]  /*16500*/  FFMA R24, R24, R2, R21 ;  /* 0x0000000218187223 */ /* 0x000fe20000000015 */
[----:B------:R-:W-:Y:S02]  /*16510*/  HADD2.F32 R30, -RZ, R28.H0_H0 ;  /* 0x2000001cff1e7230 */ /* 0x000fe40000004100 */
[----:B------:R-:W-:Y:S01]  /*16520*/  FFMA R21, R16, R208, R5 ;  /* 0x000000d010157223 */ /* 0x000fe20000000005 */
[----:B------:R-:W-:Y:S01]  /*16530*/  F2FP.F16.E4M3.UNPACK_B R23, R0 ;  /* 0x00000000ff17723e */ /* 0x000fe200020006ff */
[----:B------:R-:W-:Y:S01]  /*16540*/  FFMA R205, R26, R2, R205 ;  /* 0x000000021acd7223 */ /* 0x000fe200000000cd */
[----:B------:R-:W-:-:S02]  /*16550*/  HADD2.F32 R26, -RZ, R27.H1_H1 ;  /* 0x3000001bff1a7230 */ /* 0x000fc40000004100 */
[----:B------:R-:W-:Y:S01]  /*16560*/  FFMA R27, R30, R2, R21 ;  /* 0x000000021e1b7223 */ /* 0x000fe20000000015 */
[C-C-:B------:R-:W-:Y:S01]  /*16570*/  FFMA R21, R16.reuse, R210, R3.reuse ;  /* 0x000000d210157223 */ /* 0x140fe20000000003 */
[--C-:B------:R-:W-:Y:S02]  /*16580*/  HADD2.F32 R30, -RZ, R23.reuse.H0_H0 ;  /* 0x20000017ff1e7230 */ /* 0x100fe40000004100 */
[C---:B------:R-:W-:Y:S01]  /*16590*/  FFMA R207, R16.reuse, R207, R3 ;  /* 0x000000cf10cf7223 */ /* 0x040fe20000000003 */
[----:B------:R-:W-:Y:S02]  /*165a0*/  HADD2.F32 R32, -RZ, R23.H1_H1 ;  /* 0x30000017ff207230 */ /* 0x000fe40000004100 */
[C-C-:B------:R-:W-:Y:S01]  /*165b0*/  FFMA R209, R16.reuse, R209, R5.reuse ;  /* 0x000000d110d17223 */ /* 0x140fe20000000005 */
[----:B------:R-:W-:Y:S02]  /*165c0*/  HADD2.F32 R28, -RZ, R28.H1_H1 ;  /* 0x3000001cff1c7230 */ /* 0x000fe40000004100 */
[----:B------:R-:W-:Y:S01]  /*165d0*/  FFMA R23, R16, R212, R5 ;  /* 0x000000d410177223 */ /* 0x000fe20000000005 */
[----:B------:R-:W-:-:S02]  /*165e0*/  HADD2.F32 R34, -RZ, R29.H0_H0 ;  /* 0x2000001dff227230 */ /* 0x000fc40000004100 */
[----:B------:R-:W-:Y:S01]  /*165f0*/  FFMA R213, R16, R213, R5 ;  /* 0x000000d510d57223 */ /* 0x000fe20000000005 */
[----:B------:R-:W-:Y:S02]  /*16600*/  HADD2.F32 R36, -RZ, R29.H1_H1 ;  /* 0x3000001dff247230 */ /* 0x000fe40000004100 */
[-C--:B------:R-:W-:Y:S01]  /*16610*/  FFMA R21, R30, R2.reuse, R21 ;  /* 0x000000021e157223 */ /* 0x080fe20000000015 */
[-C--:B------:R-:W-:Y:S01]  /*16620*/  FFMA R30, R32, R2.reuse, R211 ;  /* 0x00000002201e7223 */ /* 0x080fe200000000d3 */
[-C--:B------:R-:W-:Y:S01]  /*16630*/  FFMA R26, R26, R2.reuse, R207 ;  /* 0x000000021a1a7223 */ /* 0x080fe200000000cf */
[-C--:B------:R-:W-:Y:S01]  /*16640*/  FFMA R28, R28, R2.reuse, R209 ;  /* 0x000000021c1c7223 */ /* 0x080fe200000000d1 */
[-C--:B------:R-:W-:Y:S01]  /*16650*/  FFMA R23, R34, R2.reuse, R23 ;  /* 0x0000000222177223 */ /* 0x080fe20000000017 */
[----:B------:R-:W-:Y:S01]  /*16660*/  FFMA R32, R36, R2, R213 ;  /* 0x0000000224207223 */ /* 0x000fe200000000d5 */
[----:B------:R-:W-:Y:S02]  /*16670*/  F2FP.SATFINITE.E4M3.F32.PACK_AB_MERGE_C R14, R15, R14, RZ ;  /* 0x0000000e0f0e723e */ /* 0x000fe400048070ff */
[----:B------:R-:W-:-:S02]  /*16680*/  F2FP.SATFINITE.E4M3.F32.PACK_AB_MERGE_C R20, R201, R20, RZ ;  /* 0x00000014c914723e */ /* 0x000fc400048070ff */
[----:B------:R-:W-:Y:S02]  /*16690*/  F2FP.SATFINITE.E4M3.F32.PACK_AB_MERGE_C R22, R203, R22, RZ ;  /* 0x00000016cb16723e */ /* 0x000fe400048070ff */
[----:B------:R-:W-:Y:S02]  /*166a0*/  F2FP.SATFINITE.E4M3.F32.PACK_AB_MERGE_C R24, R205, R24, RZ ;  /* 0x00000018cd18723e */ /* 0x000fe400048070ff */
[----:B------:R-:W-:Y:S02]  /*166b0*/  F2FP.SATFINITE.E4M3.F32.PACK_AB_MERGE_C R25, R26, R25, RZ ;  /* 0x000000191a19723e */ /* 0x000fe400048070ff */
[----:B------:R-:W-:Y:S02]  /*166c0*/  F2FP.SATFINITE.E4M3.F32.PACK_AB_MERGE_C R27, R28, R27, RZ ;  /* 0x0000001b1c1b723e */ /* 0x000fe400048070ff */
[----:B------:R-:W-:Y:S02]  /*166d0*/  F2FP.SATFINITE.E4M3.F32.PACK_AB_MERGE_C R21, R30, R21, RZ ;  /* 0x000000151e15723e */ /* 0x000fe400048070ff */
[----:B------:R-:W-:Y:S01]  /*166e0*/  F2FP.SATFINITE.E4M3.F32.PACK_AB_MERGE_C R23, R32, R23, RZ ;  /* 0x000000172017723e */ /* 0x000fe200048070ff */
[----:B------:R-:W-:Y:S06]  /*166f0*/  @P0 BRA `(.L_x_127) ;  /* 0x0000000000040947 */ /* 0x000fec0003800000 */
[----:B------:R-:W-:-:S04]  /*16700*/  DEPBAR.LE SB0, 0x1 ;  /* 0x000080400000791a */ /* 0x000fc80000000000 */
.L_x_127:
        /* <DEDUP_REMOVED lines=27> */
.L_x_129:
[----:B------:R-:W-:Y:S05]  /*168c0*/  BSYNC B0 ;  /* 0x0000000000007941 */ /* 0x000fea0003800000 */
.L_x_128:
[----:B------:R-:W-:Y:S04]  /*168d0*/  BSSY B0, `(.L_x_130) ;  /* 0x000003a000007945 */ /* 0x000fe80003800000 */
[----:B------:R-:W-:Y:S05]  /*168e0*/  @!P1 BRA `(.L_x_131) ;  /* 0x0000000000e09947 */ /* 0x000fea0003800000 */
[----:B------:R-:W-:-:S04]  /*168f0*/  MOV R14, UR44 ;  /* 0x0000002c000e7c02 */ /* 0x000fc80008000f00 */
[----:B------:R-:W-:-:S13]  /*16900*/  ISETP.NE.AND P2, PT, R14, 0x3, PT ;  /* 0x000000030e00780c */ /* 0x000fda0003f45270 */
[----:B------:R-:W-:Y:S05]  /*16910*/  @!P2 BRA `(.L_x_132) ;  /* 0x000000000004a947 */ /* 0x000fea0003800000 */
[----:B------:R-:W-:Y:S01]  /*16920*/  BPT.TRAP 0x1 ;  /* 0x000000040000795c */ /* 0x000fe20000300000 */
.L_x_132:
[----:B------:R-:W-:Y:S01]  /*16930*/  LEA R14, R18, UR48, 0x3 ;  /* 0x00000030120e7c11 */ /* 0x000fe2000f8e18ff */
[----:B------:R-:W-:Y:S01]  /*16940*/  BSSY B1, `(.L_x_133) ;  /* 0x0000004000017945 */ /* 0x000fe20003800000 */
[----:B------:R-:W-:-:S04]  /*16950*/  SHF.L.U32 R15, R19, 0x1f, RZ ;  /* 0x0000001f130f7819 */ /* 0x000fc800000006ff */
[----:B------:R-:W1:Y:S02]  /*16960*/  SYNCS.PHASECHK.TRANS64.TRYWAIT P4, [R14+URZ+0x60], R15 ;  /* 0x0000600f0e0075a7 */ /* 0x000e64000808017f */
[----:B-1----:R-:W-:Y:S05]  /*16970*/  @!P4 BRA `(.L_x_134) ;  /* 0x000000a000bcc947 */ /* 0x002fea0003800000 */
.L_x_385:
[----:B------:R-:W-:Y:S05]  /*16980*/  BSYNC B1 ;  /* 0x0000000000017941 */ /* 0x000fea0003800000 */
.L_x_133:
        /* <DEDUP_REMOVED lines=22> */
.L_x_136:
[----:B------:R-:W-:Y:S05]  /*16af0*/  BSYNC B1 ;  /* 0x0000000000017941 */ /* 0x000fea0003800000 */
.L_x_135:
        /* <DEDUP_REMOVED lines=8> */
.L_x_137:
        /* <DEDUP_REMOVED lines=15> */
.L_x_131:
[----:B------:R-:W-:Y:S05]  /*16c70*/  BSYNC B0 ;  /* 0x0000000000007941 */ /* 0x000fea0003800000 */
.L_x_130:
[----:B------:R-:W2:Y:S04]  /*16c80*/  LDL.LU R15, [R1+0x360] ;  /* 0x00036000010f7983 */ /* 0x000ea80000300800 */
[----:B------:R-:W3:Y:S04]  /*16c90*/  LDL.LU R21, [R1+0x364] ;  /* 0x0003640001157983 */ /* 0x000ee80000300800 */
[----:B------:R-:W4:Y:S04]  /*16ca0*/  LDL.LU R23, [R1+0x368] ;  /* 0x0003680001177983 */ /* 0x000f280000300800 */
[----:B------:R-:W5:Y:S04]  /*16cb0*/  LDL.LU R38, [R1+0x36c] ;  /* 0x00036c0001267983 */ /* 0x000f680000300800 */
[----:B------:R-:W4:Y:S04]  /*16cc0*/  LDL.LU R31, [R1+0x370] ;  /* 0x00037000011f7983 */ /* 0x000f280000300800 */
[----:B------:R-:W4:Y:S04]  /*16cd0*/  LDL.LU R29, [R1+0x374] ;  /* 0x00037400011d7983 */ /* 0x000f280000300800 */
[----:B------:R-:W4:Y:S04]  /*16ce0*/  LDL.LU R39, [R1+0x378] ;  /* 0x0003780001277983 */ /* 0x000f280000300800 */
[----:B------:R-:W4:Y:S01]  /*16cf0*/  LDL.LU R32, [R1+0x37c] ;  /* 0x00037c0001207983 */ /* 0x000f220000300800 */
[----:B------:R-:W-:-:S02]  /*16d00*/  F2FP.F16.E4M3.UNPACK_B R14, R8 ;  /* 0x00000008ff0e723e */ /* 0x000fc400020006ff */
[----:B------:R-:W-:Y:S01]  /*16d10*/  F2FP.F16.E4M3.UNPACK_B R22, R8.H1 ;  /* 0x00000008ff16723e */ /* 0x000fe200030006ff */
[----:B------:R-:W4:Y:S02]  /*16d20*/  LDL.LU R35, [R1+0x380] ;  /* 0x0003800001237983 */ /* 0x000f240000300800 */
[--C-:B------:R-:W-:Y:S02]  /*16d30*/  HADD2.F32 R20, -RZ, R14.reuse.H0_H0 ;  /* 0x2000000eff147230 */ /* 0x100fe40000004100 */
[----:B------:R-:W4:Y:S01]  /*16d40*/  LDL.LU R37, [R1+0x384] ;  /* 0x0003840001257983 */ /* 0x000f220000300800 */
[----:B------:R-:W-:-:S03]  /*16d50*/  HADD2.F32 R24, -RZ, R14.H1_H1 ;  /* 0x3000000eff187230 */ /* 0x000fc60000004100 */
[----:B------:R-:W4:Y:S04]  /*16d60*/  LDL.LU R36, [R1+0x388] ;  /* 0x0003880001247983 */ /* 0x000f280000300800 */
[----:B------:R-:W4:Y:S04]  /*16d70*/  LDL.LU R34, [R1+0x38c] ;  /* 0x00038c0001227983 */ /* 0x000f280000300800 */
[----:B------:R-:W4:Y:S04]  /*16d80*/  LDL.LU R42, [R1+0x390] ;  /* 0x00039000012a7983 */ /* 0x000f280000300800 */
[----:B------:R-:W4:Y:S04]  /*16d90*/  LDL.LU R41, [R1+0x394] ;  /* 0x0003940001297983 */ /* 0x000f280000300800 */
[----:B------:R-:W4:Y:S01]  /*16da0*/  LDL.LU R40, [R1+0x398] ;  /* 0x0003980001287983 */ /* 0x000f220000300800 */
[----:B--2---:R-:W-:-:S04]  /*16db0*/  FFMA R15, R16, R15, R7 ;  /* 0x0000000f100f7223 */ /* 0x004fc80000000007 */
[----:B------:R-:W-:Y:S01]  /*16dc0*/  FFMA R14, R20, R2, R15 ;  /* 0x00000002140e7223 */ /* 0x000fe2000000000f */
[C---:B-----5:R-:W-:Y:S02]  /*16dd0*/  FFMA R15, R16.reuse, R38, R9 ;  /* 0x00000026100f7223 */ /* 0x060fe40000000009 */
[----:B------:R-:W2:Y:S01]  /*16de0*/  LDL.LU R38, [R1+0x39c] ;  /* 0x00039c0001267983 */ /* 0x000ea20000300800 */
[--C-:B------:R-:W-:Y:S01]  /*16df0*/  HADD2.F32 R26, -RZ, R22.reuse.H0_H0 ;  /* 0x20000016ff1a7230 */ /* 0x100fe20000004100 */
[----:B------:R-:W-:Y:S01]  /*16e00*/  F2FP.F16.E4M3.UNPACK_B R25, R6 ;  /* 0x00000006ff19723e */ /* 0x000fe200020006ff */
[C---:B---3--:R-:W-:Y:S01]  /*16e10*/  FFMA R21, R16.reuse, R21, R7 ;  /* 0x0000001510157223 */ /* 0x048fe20000000007 */
[----:B----4-:R-:W-:Y:S01]  /*16e20*/  FFMA R23, R16, R23, R9 ;  /* 0x0000001710177223 */ /* 0x010fe20000000009 */
[----:B------:R-:W-:Y:S02]  /*16e30*/  HADD2.F32 R22, -RZ, R22.H1_H1 ;  /* 0x30000016ff167230 */ /* 0x000fe40000004100 */
[-C--:B------:R-:W-:Y:S01]  /*16e40*/  FFMA R27, R24, R2.reuse, R21 ;  /* 0x00000002181b7223 */ /* 0x080fe20000000015 */
[----:B------:R-:W-:Y:S01]  /*16e50*/  FFMA R20, R26, R2, R23 ;  /* 0x000000021a147223 */ /* 0x000fe20000000017 */
[----:B------:R-:W-:-:S02]  /*16e60*/  HADD2.F32 R28, -RZ, R25.H1_H1 ;  /* 0x30000019ff1c7230 */ /* 0x000fc40000004100 */
[C-C-:B------:R-:W-:Y:S01]  /*16e70*/  FFMA R23, R16.reuse, R29, R7.reuse ;  /* 0x0000001d10177223 */ /* 0x140fe20000000007 */
[----:B------:R-:W-:Y:S01]  /*16e80*/  HADD2.F32 R26, -RZ, R25.H0_H0 ;  /* 0x20000019ff1a7230 */ /* 0x000fe20000004100 */
[----:B------:R-:W-:Y:S01]  /*16e90*/  F2FP.F16.E4M3.UNPACK_B R24, R6.H1 ;  /* 0x00000006ff18723e */ /* 0x000fe200030006ff */
[----:B------:R-:W-:Y:S01]  /*16ea0*/  FFMA R21, R16, R31, R7 ;  /* 0x0000001f10157223 */ /* 0x000fe20000000007 */
[-C--:B------:R-:W-:Y:S01]  /*16eb0*/  FFMA R29, R22, R2.reuse, R15 ;  /* 0x00000002161d7223 */ /* 0x080fe2000000000f */
[----:B------:R-:W-:Y:S01]  /*16ec0*/  FFMA R31, R28, R2, R23 ;  /* 0x000000021c1f7223 */ /* 0x000fe20000000017 */
[----:B------:R-:W-:Y:S01]  /*16ed0*/  F2FP.F16.E4M3.UNPACK_B R25, R4 ;  /* 0x00000004ff19723e */ /* 0x000fe200020006ff */
[----:B------:R-:W-:Y:S01]  /*16ee0*/  FFMA R22, R26, R2, R21 ;  /* 0x000000021a167223 */ /* 0x000fe20000000015 */
[--C-:B------:R-:W-:Y:S02]  /*16ef0*/  HADD2.F32 R28, -RZ, R24.reuse.H1_H1 ;  /* 0x30000018ff1c7230 */ /* 0x100fe40000004100 */
[----:B------:R-:W-:Y:S01]  /*16f00*/  FFMA R21, R16, R32, R9 ;  /* 0x0000002010157223 */ /* 0x000fe20000000009 */
[----:B------:R-:W-:-:S02]  /*16f10*/  HADD2.F32 R26, -RZ, R24.H0_H0 ;  /* 0x20000018ff1a7230 */ /* 0x000fc40000004100 */
[C---:B------:R-:W-:Y:S01]  /*16f20*/  FFMA R15, R16.reuse, R39, R9 ;  /* 0x00000027100f7223 */ /* 0x040fe20000000009 */
[--C-:B------:R-:W-:Y:S02]  /*16f30*/  HADD2.F32 R32, -RZ, R25.reuse.H0_H0 ;  /* 0x20000019ff207230 */ /* 0x100fe40000004100 */
[----:B------:R-:W-:Y:S01]  /*16f40*/  FFMA R23, R16, R35, R7 ;  /* 0x0000002310177223 */ /* 0x000fe20000000007 */
[----:B------:R-:W-:Y:S01]  /*16f50*/  F2FP.F16.E4M3.UNPACK_B R30, R4.H1 ;  /* 0x00000004ff1e723e */ /* 0x000fe200030006ff */
[-C--:B------:R-:W-:Y:S01]  /*16f60*/  FFMA R35, R28, R2.reuse, R21 ;  /* 0x000000021c237223 */ /* 0x080fe20000000015 */
[-C--:B------:R-:W-:Y:S01]  /*16f70*/  FFMA R24, R26, R2.reuse, R15 ;  /* 0x000000021a187223 */ /* 0x080fe2000000000f */
[----:B------:R-:W-:Y:S02]  /*16f80*/  HADD2.F32 R28, -RZ, R25.H1_H1 ;  /* 0x30000019ff1c7230 */ /* 0x000fe40000004100 */
[----:B------:R-:W-:Y:S01]  /*16f90*/  FFMA R15, R16, R37, R7 ;  /* 0x00000025100f7223 */ /* 0x000fe20000000007 */
[----:B------:R-:W-:Y:S01]  /*16fa0*/  FFMA R26, R32, R2, R23 ;  /* 0x00000002201a7223 */ /* 0x000fe20000000017 */
[----:B------:R-:W-:-:S02]  /*16fb0*/  HADD2.F32 R32, -RZ, R30.H0_H0 ;  /* 0x2000001eff207230 */ /* 0x000fc40000004100 */
[----:B------:R-:W-:Y:S01]  /*16fc0*/  FFMA R23, R16, R34, R9 ;  /* 0x0000002210177223 */ /* 0x000fe20000000009 */
[----:B------:R-:W-:Y:S02]  /*16fd0*/  HADD2.F32 R30, -RZ, R30.H1_H1 ;  /* 0x3000001eff1e7230 */ /* 0x000fe40000004100 */
[----:B------:R-:W-:Y:S01]  /*16fe0*/  FFMA R37, R28, R2, R15 ;  /* 0x000000021c257223 */ /* 0x000fe2000000000f */
[----:B------:R-:W-:Y:S01]  /*16ff0*/  F2FP.F16.E4M3.UNPACK_B R25, R0 ;  /* 0x00000000ff19723e */ /* 0x000fe200020006ff */
[----:B------:R-:W-:Y:S01]  /*17000*/  FFMA R21, R16, R36, R9 ;  /* 0x0000002410157223 */ /* 0x000fe20000000009 */
[----:B------:R-:W-:Y:S01]  /*17010*/  F2FP.F16.E4M3.UNPACK_B R15, R0.H1 ;  /* 0x00000000ff0f723e */ /* 0x000fe200030006ff */
[-C--:B------:R-:W-:Y:S02]  /*17020*/  FFMA R39, R30, R2.reuse, R23 ;  /* 0x000000021e277223 */ /* 0x080fe40000000017 */
[----:B------:R-:W-:Y:S01]  /*17030*/  FFMA R28, R32, R2, R21 ;  /* 0x00000002201c7223 */ /* 0x000fe20000000015 */
[----:B------:R-:W-:-:S02]  /*17040*/  HADD2.F32 R30, -RZ, R25.H0_H0 ;  /* 0x20000019ff1e7230 */ /* 0x000fc40000004100 */
[--C-:B------:R-:W-:Y:S02]  /*17050*/  HADD2.F32 R34, -RZ, R15.reuse.H0_H0 ;  /* 0x2000000fff227230 */ /* 0x100fe40000004100 */
[----:B------:R-:W-:Y:S02]  /*17060*/  HADD2.F32 R36, -RZ, R15.H1_H1 ;  /* 0x3000000fff247230 */ /* 0x000fe40000004100 */
[C-C-:B------:R-:W-:Y:S01]  /*17070*/  FFMA R15, R16.reuse, R42, R7.reuse ;  /* 0x0000002a100f7223 */ /* 0x140fe20000000007 */
[----:B------:R-:W-:Y:S02]  /*17080*/  HADD2.F32 R32, -RZ, R25.H1_H1 ;  /* 0x30000019ff207230 */ /* 0x000fe40000004100 */
[C---:B------:R-:W-:Y:S01]  /*17090*/  FFMA R21, R16.reuse, R41, R7 ;  /* 0x0000002910157223 */ /* 0x040fe20000000007 */
[----:B------:R-:W-:Y:S01]  /*170a0*/  FFMA R23, R16, R40, R9 ;  /* 0x0000002810177223 */ /* 0x000fe20000000009 */
[-C--:B------:R-:W-:Y:S02]  /*170b0*/  FFMA R15, R30, R2.reuse, R15 ;  /* 0x000000021e0f7223 */ /* 0x080fe4000000000f */
[-C--:B------:R-:W-:Y:S01]  /*170c0*/  FFMA R30, R32, R2.reuse, R21 ;  /* 0x00000002201e7223 */ /* 0x080fe20000000015 */
[----:B------:R-:W-:Y:S01]  /*170d0*/  FFMA R23, R34, R2, R23 ;  /* 0x0000000222177223 */ /* 0x000fe20000000017 */
[----:B------:R-:W-:-:S02]  /*170e0*/  F2FP.SATFINITE.E4M3.F32.PACK_AB_MERGE_C R14, R27, R14, RZ ;  /* 0x0000000e1b0e723e */ /* 0x000fc400048070ff */
[----:B------:R-:W-:Y:S02]  /*170f0*/  F2FP.SATFINITE.E4M3.F32.PACK_AB_MERGE_C R20, R29, R20, RZ ;  /* 0x000000141d14723e */ /* 0x000fe400048070ff */
[----:B------:R-:W-:Y:S02]  /*17100*/  F2FP.SATFINITE.E4M3.F32.PACK_AB_MERGE_C R22, R31, R22, RZ ;  /* 0x000000161f16723e */ /* 0x000fe400048070ff */
[----:B------:R-:W-:Y:S02]  /*17110*/  F2FP.SATFINITE.E4M3.F32.PACK_AB_MERGE_C R24, R35, R24, RZ ;  /* 0x000000182318723e */ /* 0x000fe400048070ff */
[----:B------:R-:W-:Y:S02]  /*17120*/  F2FP.SATFINITE.E4M3.F32.PACK_AB_MERGE_C R37, R37, R26, RZ ;  /* 0x0000001a2525723e */ /* 0x000fe400048070ff */
[----:B------:R-:W-:Y:S02]  /*17130*/  F2FP.SATFINITE.E4M3.F32.PACK_AB_MERGE_C R39, R39, R28, RZ ;  /* 0x0000001c2727723e */ /* 0x000fe400048070ff */
[----:B------:R-:W-:Y:S01]  /*17140*/  F2FP.SATFINITE.E4M3.F32.PACK_AB_MERGE_C R15, R30, R15, RZ ;  /* 0x0000000f1e0f723e */ /* 0x000fe200048070ff */
[----:B--2---:R-:W-:-:S04]  /*17150*/  FFMA R25, R16, R38, R9 ;  /* 0x0000002610197223 */ /* 0x004fc80000000009 */
[----:B------:R-:W-:-:S05]  /*17160*/  FFMA R32, R36, R2, R25 ;  /* 0x0000000224207223 */ /* 0x000fca0000000019 */
[----:B------:R-:W-:Y:S01]  /*17170*/  F2FP.SATFINITE.E4M3.F32.PACK_AB_MERGE_C R23, R32, R23, RZ ;  /* 0x000000172017723e */ /* 0x000fe200048070ff */
[----:B------:R-:W-:Y:S06]  /*17180*/  @P0 BRA `(.L_x_138) ;  /* 0x0000000000040947 */ /* 0x000fec0003800000 */
[----:B------:R-:W-:-:S04]  /*17190*/  DEPBAR.LE SB0, 0x1 ;  /* 0x000080400000791a */ /* 0x000fc80000000000 */
.L_x_138:
        /* <DEDUP_REMOVED lines=27> */
.L_x_140:
[----:B------:R-:W-:Y:S05]  /*17350*/  BSYNC B0 ;  /* 0x0000000000007941 */ /* 0x000fea0003800000 */
.L_x_139:
[----:B------:R-:W-:Y:S04]  /*17360*/  BSSY B0, `(.L_x_141) ;  /* 0x000003a000007945 */ /* 0x000fe80003800000 */
[----:B------:R-:W-:Y:S05]  /*17370*/  @!P1 BRA `(.L_x_142) ;  /* 0x0000000000e09947 */ /* 0x000fea0003800000 */
[----:B------:R-:W-:-:S04]  /*17380*/  MOV R14, UR44 ;  /* 0x0000002c000e7c02 */ /* 0x000fc80008000f00 */
[----:B------:R-:W-:-:S13]  /*17390*/  ISETP.NE.AND P2, PT, R14, 0x3, PT ;  /* 0x000000030e00780c */ /* 0x000fda0003f45270 */
[----:B------:R-:W-:Y:S05]  /*173a0*/  @!P2 BRA `(.L_x_143) ;  /* 0x000000000004a947 */ /* 0x000fea0003800000 */
[----:B------:R-:W-:Y:S01]  /*173b0*/  BPT.TRAP 0x1 ;  /* 0x000000040000795c */ /* 0x000fe20000300000 */
.L_x_143:
[----:B------:R-:W-:Y:S01]  /*173c0*/  LEA R14, R18, UR48, 0x3 ;  /* 0x00000030120e7c11 */ /* 0x000fe2000f8e18ff */
[----:B------:R-:W-:Y:S01]  /*173d0*/  BSSY B1, `(.L_x_144) ;  /* 0x0000004000017945 */ /* 0x000fe20003800000 */
[----:B------:R-:W-:-:S04]  /*173e0*/  SHF.L.U32 R15, R19, 0x1f, RZ ;  /* 0x0000001f130f7819 */ /* 0x000fc800000006ff */
[----:B------:R-:W1:Y:S02]  /*173f0*/  SYNCS.PHASECHK.TRANS64.TRYWAIT P4, [R14+URZ+0x60], R15 ;  /* 0x0000600f0e0075a7 */ /* 0x000e64000808017f */
[----:B-1----:R-:W-:Y:S05]  /*17400*/  @!P4 BRA `(.L_x_145) ;  /* 0x00000098002cc947 */ /* 0x002fea0003800000 */
.L_x_386:
[----:B------:R-:W-:Y:S05]  /*17410*/  BSYNC B1 ;  /* 0x0000000000017941 */ /* 0x000fea0003800000 */
.L_x_144:
        /* <DEDUP_REMOVED lines=22> */
.L_x_147:
[----:B------:R-:W-:Y:S05]  /*17580*/  BSYNC B1 ;  /* 0x0000000000017941 */ /* 0x000fea0003800000 */
.L_x_146:
        /* <DEDUP_REMOVED lines=8> */
.L_x_148:
        /* <DEDUP_REMOVED lines=15> */
.L_x_142:
[----:B------:R-:W-:Y:S05]  /*17700*/  BSYNC B0 ;  /* 0x0000000000007941 */ /* 0x000fea0003800000 */
.L_x_141:
        /* <DEDUP_REMOVED lines=66> */
.L_x_149:
        /* <DEDUP_REMOVED lines=27> */
.L_x_151:
[----:B------:R-:W-:Y:S05]  /*17ce0*/  BSYNC B0 ;  /* 0x0000000000007941 */ /* 0x000fea0003800000 */
.L_x_150:
[----:B------:R-:W-:Y:S04]  /*17cf0*/  BSSY B0, `(.L_x_152) ;  /* 0x000003a000007945 */ /* 0x000fe80003800000 */
[----:B------:R-:W-:Y:S05]  /*17d00*/  @!P1 BRA `(.L_x_153) ;  /* 0x0000000000e09947 */ /* 0x000fea0003800000 */
[----:B------:R-:W-:-:S04]  /*17d10*/  MOV R14, UR44 ;  /* 0x0000002c000e7c02 */ /* 0x000fc80008000f00 */
[----:B------:R-:W-:-:S13]  /*17d20*/  ISETP.NE.AND P2, PT, R14, 0x3, PT ;  /* 0x000000030e00780c */ /* 0x000fda0003f45270 */
[----:B------:R-:W-:Y:S05]  /*17d30*/  @!P2 BRA `(.L_x_154) ;  /* 0x000000000004a947 */ /* 0x000fea0003800000 */
[----:B------:R-:W-:Y:S01]  /*17d40*/  BPT.TRAP 0x1 ;  /* 0x000000040000795c */ /* 0x000fe20000300000 */
.L_x_154:
[----:B------:R-:W-:Y:S01]  /*17d50*/  LEA R14, R18, UR48, 0x3 ;  /* 0x00000030120e7c11 */ /* 0x000fe2000f8e18ff */
[----:B------:R-:W-:Y:S01]  /*17d60*/  BSSY B1, `(.L_x_155) ;  /* 0x0000004000017945 */ /* 0x000fe20003800000 */
[----:B------:R-:W-:-:S04]  /*17d70*/  SHF.L.U32 R15, R19, 0x1f, RZ ;  /* 0x0000001f130f7819 */ /* 0x000fc800000006ff */
[----:B------:R-:W1:Y:S02]  /*17d80*/  SYNCS.PHASECHK.TRANS64.TRYWAIT P4, [R14+URZ+0x60], R15 ;  /* 0x0000600f0e0075a7 */ /* 0x000e64000808017f */
[----:B-1----:R-:W-:Y:S05]  /*17d90*/  @!P4 BRA `(.L_x_156) ;  /* 0x0000008c00dcc947 */ /* 0x002fea0003800000 */
.L_x_387:
[----:B------:R-:W-:Y:S05]  /*17da0*/  BSYNC B1 ;  /* 0x0000000000017941 */ /* 0x000fea0003800000 */
.L_x_155:
        /* <DEDUP_REMOVED lines=22> */
.L_x_158:
[----:B------:R-:W-:Y:S05]  /*17f10*/  BSYNC B1 ;  /* 0x0000000000017941 */ /* 0x000fea0003800000 */
.L_x_157:
        /* <DEDUP_REMOVED lines=8> */
.L_x_159:
        /* <DEDUP_REMOVED lines=15> */
.L_x_153:
[----:B------:R-:W-:Y:S05]  /*18090*/  BSYNC B0 ;  /* 0x0000000000007941 */ /* 0x000fea0003800000 */
.L_x_152:
        /* <DEDUP_REMOVED lines=82> */
.L_x_160:
        /* <DEDUP_REMOVED lines=27> */
.L_x_162:
[----:B------:R-:W-:Y:S05]  /*18770*/  BSYNC B0 ;  /* 0x0000000000007941 */ /* 0x000fea0003800000 */
.L_x_161:
[----:B------:R-:W-:Y:S04]  /*18780*/  BSSY B0, `(.L_x_163) ;  /* 0x000003a000007945 */ /* 0x000fe80003800000 */
[----:B------:R-:W-:Y:S05]  /*18790*/  @!P1 BRA `(.L_x_164) ;  /* 0x0000000000e09947 */ /* 0x000fea0003800000 */
[----:B------:R-:W-:-:S04]  /*187a0*/  MOV R14, UR44 ;  /* 0x0000002c000e7c02 */ /* 0x000fc80008000f00 */
[----:B------:R-:W-:-:S13]  /*187b0*/  ISETP.NE.AND P2, PT, R14, 0x3, PT ;  /* 0x000000030e00780c */ /* 0x000fda0003f45270 */
[----:B------:R-:W-:Y:S05]  /*187c0*/  @!P2 BRA `(.L_x_165) ;  /* 0x000000000004a947 */ /* 0x000fea0003800000 */
[----:B------:R-:W-:Y:S01]  /*187d0*/  BPT.TRAP 0x1 ;  /* 0x000000040000795c */ /* 0x000fe20000300000 */
.L_x_165:
[----:B------:R-:W-:Y:S01]  /*187e0*/  LEA R14, R18, UR48, 0x3 ;  /* 0x00000030120e7c11 */ /* 0x000fe2000f8e18ff */
[----:B------:R-:W-:Y:S01]  /*187f0*/  BSSY B1, `(.L_x_166) ;  /* 0x0000004000017945 */ /* 0x000fe20003800000 */
[----:B------:R-:W-:-:S04]  /*18800*/  SHF.L.U32 R15, R19, 0x1f, RZ ;  /* 0x0000001f130f7819 */ /* 0x000fc800000006ff */
[----:B------:R-:W1:Y:S02]  /*18810*/  SYNCS.PHASECHK.TRANS64.TRYWAIT P4, [R14+URZ+0x60], R15 ;  /* 0x0000600f0e0075a7 */ /* 0x000e64000808017f */
[----:B-1----:R-:W-:Y:S05]  /*18820*/  @!P4 BRA `(.L_x_167) ;  /* 0x00000084004cc947 */ /* 0x002fea0003800000 */
.L_x_388:
[----:B------:R-:W-:Y:S05]  /*18830*/  BSYNC B1 ;  /* 0x0000000000017941 */ /* 0x000fea0003800000 */
.L_x_166:
        /* <DEDUP_REMOVED lines=22> */
.L_x_169:
[----:B------:R-:W-:Y:S05]  /*189a0*/  BSYNC B1 ;  /* 0x0000000000017941 */ /* 0x000fea0003800000 */
.L_x_168:
        /* <DEDUP_REMOVED lines=8> */
.L_x_170:
        /* <DEDUP_REMOVED lines=15> */
.L_x_164:
[----:B------:R-:W-:Y:S05]  /*18b20*/  BSYNC B0 ;  /* 0x0000000000007941 */ /* 0x000fea0003800000 */
.L_x_163:
[----:B------:R-:W2:Y:S04]  /*18b30*/  LDL.LU R30, [R1+0x200] ;  /* 0x00020000011e7983 */ /* 0x000ea80000300800 */
[----:B------:R-:W3:Y:S04]  /*18b40*/  LDL.LU R34, [R1+0x204] ;  /* 0x0002040001227983 */ /* 0x000ee80000300800 */
[----:B------:R-:W4:Y:S04]  /*18b50*/  LDL.LU R29, [R1+0x208] ;  /* 0x00020800011d7983 */ /* 0x000f280000300800 */
[----:B------:R-:W5:Y:S04]  /*18b60*/  LDL.LU R27, [R1+0x20c] ;  /* 0x00020c00011b7983 */ /* 0x000f680000300800 */
[----:B------:R-:W5:Y:S04]  /*18b70*/  LDL.LU R38, [R1+0x210] ;  /* 0x0002100001267983 */ /* 0x000f680000300800 */
[----:B------:R-:W5:Y:S04]  /*18b80*/  LDL.LU R37, [R1+0x214] ;  /* 0x0002140001257983 */ /* 0x000f680000300800 */
[----:B------:R-:W5:Y:S04]  /*18b90*/  LDL.LU R35, [R1+0x218] ;  /* 0x0002180001237983 */ /* 0x000f680000300800 */
[----:B------:R-:W5:Y:S01]  /*18ba0*/  LDL.LU R31, [R1+0x21c] ;  /* 0x00021c00011f7983 */ /* 0x000f620000300800 */
[----:B------:R-:W-:Y:S01]  /*18bb0*/  F2FP.F16.E4M3.UNPACK_B R14, R8 ;  /* 0x00000008ff0e723e */ /* 0x000fe200020006ff */
[C---:B------:R-:W-:Y:S01]  /*18bc0*/  FFMA R15, R16.reuse, R230, R3 ;  /* 0x000000e6100f7223 */ /* 0x040fe20000000003 */
[----:B------:R-:W-:Y:S01]  /*18bd0*/  F2FP.F16.E4M3.UNPACK_B R22, R8.H1 ;  /* 0x00000008ff16723e */ /* 0x000fe200030006ff */
[----:B------:R-:W-:Y:S01]  /*18be0*/  FFMA R21, R16, R232, R5 ;  /* 0x000000e810157223 */ /* 0x000fe20000000005 */
[----:B------:R-:W-:Y:S01]  /*18bf0*/  F2FP.F16.E4M3.UNPACK_B R23, R6 ;  /* 0x00000006ff17723e */ /* 0x000fe200020006ff */
[----:B------:R-:W-:-:S02]  /*18c00*/  HADD2.F32 R20, -RZ, R14.H0_H0 ;  /* 0x2000000eff147230 */ /* 0x000fc40000004100 */
[C---:B------:R-:W-:Y:S01]  /*18c10*/  FFMA R231, R16.reuse, R231, R3 ;  /* 0x000000e710e77223 */ /* 0x040fe20000000003 */
[----:B------:R-:W-:Y:S02]  /*18c20*/  HADD2.F32 R26, -RZ, R22.H0_H0 ;  /* 0x20000016ff1a7230 */ /* 0x000fe40000004100 */
[----:B------:R-:W-:Y:S01]  /*18c30*/  FFMA R233, R16, R233, R5 ;  /* 0x000000e910e97223 */ /* 0x000fe20000000005 */
[----:B------:R-:W-:Y:S02]  /*18c40*/  HADD2.F32 R24, -RZ, R14.H1_H1 ;  /* 0x3000000eff187230 */ /* 0x000fe40000004100 */
[-C--:B------:R-:W-:Y:S01]  /*18c50*/  FFMA R14, R20, R2.reuse, R15 ;  /* 0x00000002140e7223 */ /* 0x080fe2000000000f */
[----:B------:R-:W-:Y:S02]  /*18c60*/  HADD2.F32 R22, -RZ, R22.H1_H1 ;  /* 0x30000016ff167230 */ /* 0x000fe40000004100 */
[----:B------:R-:W-:Y:S01]  /*18c70*/  FFMA R20, R26, R2, R21 ;  /* 0x000000021a147223 */ /* 0x000fe20000000015 */
[----:B------:R-:W-:-:S02]  /*18c80*/  HADD2.F32 R26, -RZ, R23.H1_H1 ;  /* 0x30000017ff1a7230 */ /* 0x000fc40000004100 */
[----:B------:R-:W-:Y:S01]  /*18c90*/  FFMA R231, R24, R2, R231 ;  /* 0x0000000218e77223 */ /* 0x000fe200000000e7 */
[----:B------:R-:W-:Y:S02]  /*18ca0*/  HADD2.F32 R24, -RZ, R23.H0_H0 ;  /* 0x20000017ff187230 */ /* 0x000fe40000004100 */
[C-C-:B------:R-:W-:Y:S01]  /*18cb0*/  FFMA R235, R16.reuse, R235, R3.reuse ;  /* 0x000000eb10eb7223 */ /* 0x140fe20000000003 */
[----:B------:R-:W-:Y:S01]  /*18cc0*/  F2FP.F16.E4M3.UNPACK_B R21, R6.H1 ;  /* 0x00000006ff15723e */ /* 0x000fe200030006ff */
[----:B------:R-:W-:Y:S01]  /*18cd0*/  FFMA R15, R16, R234, R3 ;  /* 0x000000ea100f7223 */ /* 0x000fe20000000003 */
[----:B------:R-:W-:Y:S01]  /*18ce0*/  F2FP.F16.E4M3.UNPACK_B R23, R4 ;  /* 0x00000004ff17723e */ /* 0x000fe200020006ff */
[-C--:B------:R-:W-:Y:S01]  /*18cf0*/  FFMA R233, R22, R2.reuse, R233 ;  /* 0x0000000216e97223 */ /* 0x080fe200000000e9 */
[-C--:B------:R-:W-:Y:S01]  /*18d00*/  FFMA R235, R26, R2.reuse, R235 ;  /* 0x000000021aeb7223 */ /* 0x080fe200000000eb */
[----:B------:R-:W-:Y:S01]  /*18d10*/  FFMA R22, R24, R2, R15 ;  /* 0x0000000218167223 */ /* 0x000fe2000000000f */
[----:B------:R-:W-:-:S02]  /*18d20*/  HADD2.F32 R26, -RZ, R21.H1_H1 ;  /* 0x30000015ff1a7230 */ /* 0x000fc40000004100 */
[C-C-:B------:R-:W-:Y:S01]  /*18d30*/  FFMA R237, R16.reuse, R237, R5.reuse ;  /* 0x000000ed10ed7223 */ /* 0x140fe20000000005 */
[----:B------:R-:W-:Y:S02]  /*18d40*/  HADD2.F32 R24, -RZ, R21.H0_H0 ;  /* 0x20000015ff187230 */ /* 0x000fe40000004100 */
[----:B------:R-:W-:Y:S01]  /*18d50*/  FFMA R15, R16, R236, R5 ;  /* 0x000000ec100f7223 */ /* 0x000fe20000000005 */
[----:B------:R-:W-:Y:S02]  /*18d60*/  HADD2.F32 R28, -RZ, R23.H0_H0 ;  /* 0x20000017ff1c7230 */ /* 0x000fe40000004100 */
[----:B------:R-:W-:Y:S01]  /*18d70*/  FFMA R237, R26, R2, R237 ;  /* 0x000000021aed7223 */ /* 0x000fe200000000ed */
[----:B------:R-:W-:Y:S01]  /*18d80*/  F2FP.F16.E4M3.UNPACK_B R25, R4.H1 ;  /* 0x00000004ff19723e */ /* 0x000fe200030006ff */
[----:B------:R-:W-:Y:S01]  /*18d90*/  FFMA R24, R24, R2, R15 ;  /* 0x0000000218187223 */ /* 0x000fe2000000000f */
[----:B------:R-:W-:Y:S02]  /*18da0*/  F2FP.SATFINITE.E4M3.F32.PACK_AB_MERGE_C R14, R231, R14, RZ ;  /* 0x0000000ee70e723e */ /* 0x000fe400048070ff */
[----:B------:R-:W-:Y:S01]  /*18db0*/  F2FP.SATFINITE.E4M3.F32.PACK_AB_MERGE_C R20, R233, R20, RZ ;  /* 0x00000014e914723e */ /* 0x000fe200048070ff */
[----:B------:R-:W-:Y:S01]  /*18dc0*/  HADD2.F32 R32, -RZ, R25.H1_H1 ;  /* 0x30000019ff207230 */ /* 0x000fe20000004100 */
[----:B------:R-:W-:-:S02]  /*18dd0*/  F2FP.SATFINITE.E4M3.F32.PACK_AB_MERGE_C R22, R235, R22, RZ ;  /* 0x00000016eb16723e */ /* 0x000fc400048070ff */
[----:B------:R-:W-:Y:S01]  /*18de0*/  F2FP.SATFINITE.E4M3.F32.PACK_AB_MERGE_C R24, R237, R24, RZ ;  /* 0x00000018ed18723e */ /* 0x000fe200048070ff */
[----:B--2---:R-:W-:Y:S01]  /*18df0*/  FFMA R21, R16, R30, R3 ;  /* 0x0000001e10157223 */ /* 0x004fe20000000003 */
[----:B------:R-:W-:Y:S01]  /*18e00*/  HADD2.F32 R30, -RZ, R25.H0_H0 ;  /* 0x20000019ff1e7230 */ /* 0x000fe20000004100 */
[----:B------:R-:W-:Y:S02]  /*18e10*/  F2FP.F16.E4M3.UNPACK_B R25, R0 ;  /* 0x00000000ff19723e */ /* 0x000fe400020006ff */
[----:B------:R-:W-:Y:S01]  /*18e20*/  FFMA R26, R28, R2, R21 ;  /* 0x000000021c1a7223 */ /* 0x000fe20000000015 */
[----:B------:R-:W-:Y:S02]  /*18e30*/  HADD2.F32 R28, -RZ, R23.H1_H1 ;  /* 0x30000017ff1c7230 */ /* 0x000fe40000004100 */
[C---:B---3--:R-:W-:Y:S01]  /*18e40*/  FFMA R15, R16.reuse, R34, R3 ;  /* 0x00000022100f7223 */ /* 0x048fe20000000003 */
[C-C-:B----4-:R-:W-:Y:S01]  /*18e50*/  FFMA R21, R16.reuse, R29, R5.reuse ;  /* 0x0000001d10157223 */ /* 0x150fe20000000005 */
[----:B-----5:R-:W-:-:S02]  /*18e60*/  FFMA R23, R16, R27, R5 ;  /* 0x0000001b10177223 */ /* 0x020fc40000000005 */
[----:B------:R-:W-:Y:S01]  /*18e70*/  FFMA R27, R28, R2, R15 ;  /* 0x000000021c1b7223 */ /* 0x000fe2000000000f */
[----:B------:R-:W-:Y:S01]  /*18e80*/  F2FP.F16.E4M3.UNPACK_B R15, R0.H1 ;  /* 0x00000000ff0f723e */ /* 0x000fe200030006ff */
[-C--:B------:R-:W-:Y:S01]  /*18e90*/  FFMA R28, R30, R2.reuse, R21 ;  /* 0x000000021e1c7223 */ /* 0x080fe20000000015 */
[----:B------:R-:W-:Y:S01]  /*18ea0*/  FFMA R29, R32, R2, R23 ;  /* 0x00000002201d7223 */ /* 0x000fe20000000017 */
[----:B------:R-:W-:Y:S01]  /*18eb0*/  HADD2.F32 R30, -RZ, R25.H0_H0 ;  /* 0x20000019ff1e7230 */ /* 0x000fe20000004100 */
[----:B------:R-:W-:Y:S01]  /*18ec0*/  F2FP.SATFINITE.E4M3.F32.PACK_AB_MERGE_C R27, R27, R26, RZ ;  /* 0x0000001a1b1b723e */ /* 0x000fe200048070ff */
[--C-:B------:R-:W-:Y:S02]  /*18ed0*/  HADD2.F32 R34, -RZ, R15.reuse.H0_H0 ;  /* 0x2000000fff227230 */ /* 0x100fe40000004100 */
[C-C-:B------:R-:W-:Y:S01]  /*18ee0*/  FFMA R21, R16.reuse, R37, R3.reuse ;  /* 0x0000002510157223 */ /* 0x140fe20000000003 */
[----:B------:R-:W-:Y:S02]  /*18ef0*/  HADD2.F32 R36, -RZ, R15.H1_H1 ;  /* 0x3000000fff247230 */ /* 0x000fe40000004100 */
[----:B------:R-:W-:Y:S01]  /*18f00*/  FFMA R15, R16, R38, R3 ;  /* 0x00000026100f7223 */ /* 0x000fe20000000003 */
[----:B------:R-:W-:-:S02]  /*18f10*/  HADD2.F32 R32, -RZ, R25.H1_H1 ;  /* 0x30000019ff207230 */ /* 0x000fc40000004100 */
[----:B------:R-:W-:Y:S01]  /*18f20*/  FFMA R23, R16, R35, R5 ;  /* 0x0000002310177223 */ /* 0x000fe20000000005 */
[----:B------:R-:W-:Y:S01]  /*18f30*/  F2FP.SATFINITE.E4M3.F32.PACK_AB_MERGE_C R29, R29, R28, RZ ;  /* 0x0000001c1d1d723e */ /* 0x000fe200048070ff */
[-C--:B------:R-:W-:Y:S01]  /*18f40*/  FFMA R15, R30, R2.reuse, R15 ;  /* 0x000000021e0f7223 */ /* 0x080fe2000000000f */
[----:B------:R-:W-:Y:S01]  /*18f50*/  FFMA R25, R16, R31, R5 ;  /* 0x0000001f10197223 */ /* 0x000fe20000000005 */
[-C--:B------:R-:W-:Y:S01]  /*18f60*/  FFMA R30, R32, R2.reuse, R21 ;  /* 0x00000002201e7223 */ /* 0x080fe20000000015 */
[-C--:B------:R-:W-:Y:S02]  /*18f70*/  FFMA R23, R34, R2.reuse, R23 ;  /* 0x0000000222177223 */ /* 0x080fe40000000017 */
[----:B------:R-:W-:Y:S02]  /*18f80*/  FFMA R32, R36, R2, R25 ;  /* 0x0000000224207223 */ /* 0x000fe40000000019 */
[----:B------:R-:W-:-:S03]  /*18f90*/  F2FP.SATFINITE.E4M3.F32.PACK_AB_MERGE_C R15, R30, R15, RZ ;  /* 0x0000000f1e0f723e */ /* 0x000fc600048070ff */
[----:B------:R-:W-:Y:S01]  /*18fa0*/  F2FP.SATFINITE.E4M3.F32.PACK_AB_MERGE_C R23, R32, R23, RZ ;  /* 0x000000172017723e */ /* 0x000fe200048070ff */
[----:B------:R-:W-:Y:S06]  /*18fb0*/  @P0 BRA `(.L_x_171) ;  /* 0x0000000000040947 */ /* 0x000fec0003800000 */
[----:B------:R-:W-:-:S04]  /*18fc0*/  DEPBAR.LE SB0, 0x1 ;  /* 0x000080400000791a */ /* 0x000fc80000000000 */
.L_x_171:
        /* <DEDUP_REMOVED lines=27> */
.L_x_173:
[----:B------:R-:W-:Y:S05]  /*19180*/  BSYNC B0 ;  /* 0x0000000000007941 */ /* 0x000fea0003800000 */
.L_x_172:
[----:B------:R-:W-:Y:S04]  /*19190*/  BSSY B0, `(.L_x_174) ;  /* 0x000003a000007945 */ /* 0x000fe80003800000 */
[----:B------:R-:W-:Y:S05]  /*191a0*/  @!P1 BRA `(.L_x_175) ;  /* 0x0000000000e09947 */ /* 0x000fea0003800000 */
[----:B------:R-:W-:-:S04]  /*191b0*/  MOV R14, UR44 ;  /* 0x0000002c000e7c02 */ /* 0x000fc80008000f00 */
[----:B------:R-:W-:-:S13]  /*191c0*/  ISETP.NE.AND P2, PT, R14, 0x3, PT ;  /* 0x000000030e00780c */ /* 0x000fda0003f45270 */
[----:B------:R-:W-:Y:S05]  /*191d0*/  @!P2 BRA `(.L_x_176) ;  /* 0x000000000004a947 */ /* 0x000fea0003800000 */
[----:B------:R-:W-:Y:S01]  /*191e0*/  BPT.TRAP 0x1 ;  /* 0x000000040000795c */ /* 0x000fe20000300000 */
.L_x_176:
[----:B------:R-:W-:Y:S01]  /*191f0*/  LEA R14, R18, UR48, 0x3 ;  /* 0x00000030120e7c11 */ /* 0x000fe2000f8e18ff */
[----:B------:R-:W-:Y:S01]  /*19200*/  BSSY B1, `(.L_x_177) ;  /* 0x0000004000017945 */ /* 0x000fe20003800000 */
[----:B------:R-:W-:-:S04]  /*19210*/  SHF.L.U32 R15, R19, 0x1f, RZ ;  /* 0x0000001f130f7819 */ /* 0x000fc800000006ff */
[----:B------:R-:W1:Y:S02]  /*19220*/  SYNCS.PHASECHK.TRANS64.TRYWAIT P4, [R14+URZ+0x60], R15 ;  /* 0x0000600f0e0075a7 */ /* 0x000e64000808017f */
[----:B-1----:R-:W-:Y:S05]  /*19230*/  @!P4 BRA `(.L_x_178) ;  /* 0x0000007800dcc947 */ /* 0x002fea0003800000 */
.L_x_389:
[----:B------:R-:W-:Y:S05]  /*19240*/  BSYNC B1 ;  /* 0x0000000000017941 */ /* 0x000fea0003800000 */
.L_x_177:
        /* <DEDUP_REMOVED lines=22> */
.L_x_180:
[----:B------:R-:W-:Y:S05]  /*193b0*/  BSYNC B1 ;  /* 0x0000000000017941 */ /* 0x000fea0003800000 */
.L_x_179:
        /* <DEDUP_REMOVED lines=8> */
.L_x_181:
        /* <DEDUP_REMOVED lines=15> */
.L_x_175:
[----:B------:R-:W-:Y:S05]  /*19530*/  BSYNC B0 ;  /* 0x0000000000007941 */ /* 0x000fea0003800000 */
.L_x_174:
        /* <DEDUP_REMOVED lines=82> */
.L_x_182:
        /* <DEDUP_REMOVED lines=27> */
.L_x_184:
[----:B------:R-:W-:Y:S05]  /*19c10*/  BSYNC B0 ;  /* 0x0000000000007941 */ /* 0x000fea0003800000 */
.L_x_183:
[----:B------:R-:W-:Y:S04]  /*19c20*/  BSSY B0, `(.L_x_185) ;  /* 0x000003a000007945 */ /* 0x000fe80003800000 */
[----:B------:R-:W-:Y:S05]  /*19c30*/  @!P1 BRA `(.L_x_186) ;  /* 0x0000000000e09947 */ /* 0x000fea0003800000 */
[----:B------:R-:W-:-:S04]  /*19c40*/  MOV R14, UR44 ;  /* 0x0000002c000e7c02 */ /* 0x000fc80008000f00 */
[----:B------:R-:W-:-:S13]  /*19c50*/  ISETP.NE.AND P2, PT, R14, 0x3, PT ;  /* 0x000000030e00780c */ /* 0x000fda0003f45270 */
[----:B------:R-:W-:Y:S05]  /*19c60*/  @!P2 BRA `(.L_x_187) ;  /* 0x000000000004a947 */ /* 0x000fea0003800000 */
[----:B------:R-:W-:Y:S01]  /*19c70*/  BPT.TRAP 0x1 ;  /* 0x000000040000795c */ /* 0x000fe20000300000 */
.L_x_187:
[----:B------:R-:W-:Y:S01]  /*19c80*/  LEA R14, R18, UR48, 0x3 ;  /* 0x00000030120e7c11 */ /* 0x000fe2000f8e18ff */
[----:B------:R-:W-:Y:S01]  /*19c90*/  BSSY B1, `(.L_x_188) ;  /* 0x0000004000017945 */ /* 0x000fe20003800000 */
[----:B------:R-:W-:-:S04]  /*19ca0*/  SHF.L.U32 R15, R19, 0x1f, RZ ;  /* 0x0000001f130f7819 */ /* 0x000fc800000006ff */
[----:B------:R-:W1:Y:S02]  /*19cb0*/  SYNCS.PHASECHK.TRANS64.TRYWAIT P4, [R14+URZ+0x60], R15 ;  /* 0x0000600f0e0075a7 */ /* 0x000e64000808017f */
[----:B-1----:R-:W-:Y:S05]  /*19cc0*/  @!P4 BRA `(.L_x_189) ;  /* 0x00000070004cc947 */ /* 0x002fea0003800000 */
.L_x_390:
[----:B------:R-:W-:Y:S05]  /*19cd0*/  BSYNC B1 ;  /* 0x0000000000017941 */ /* 0x000fea0003800000 */
.L_x_188:
        /* <DEDUP_REMOVED lines=22> */
.L_x_191:
[----:B------:R-:W-:Y:S05]  /*19e40*/  BSYNC B1 ;  /* 0x0000000000017941 */ /* 0x000fea0003800000 */
.L_x_190:
        /* <DEDUP_REMOVED lines=8> */
.L_x_192:
        /* <DEDUP_REMOVED lines=15> */
.L_x_186:
[----:B------:R-:W-:Y:S05]  /*19fc0*/  BSYNC B0 ;  /* 0x0000000000007941 */ /* 0x000fea0003800000 */
.L_x_185:
        /* <DEDUP_REMOVED lines=82> */
.L_x_193:
        /* <DEDUP_REMOVED lines=27> */
.L_x_195:
[----:B------:R-:W-:Y:S05]  /*1a6a0*/  BSYNC B0 ;  /* 0x0000000000007941 */ /* 0x000fea0003800000 */
.L_x_194:
[----:B------:R-:W-:Y:S04]  /*1a6b0*/  BSSY B0, `(.L_x_196) ;  /* 0x000003a000007945 */ /* 0x000fe80003800000 */
[----:B------:R-:W-:Y:S05]  /*1a6c0*/  @!P1 BRA `(.L_x_197) ;  /* 0x0000000000e09947 */ /* 0x000fea0003800000 */
[----:B------:R-:W-:-:S04]  /*1a6d0*/  MOV R14, UR44 ;  /* 0x0000002c000e7c02 */ /* 0x000fc80008000f00 */
[----:B------:R-:W-:-:S13]  /*1a6e0*/  ISETP.NE.AND P2, PT, R14, 0x3, PT ;  /* 0x000000030e00780c */ /* 0x000fda0003f45270 */
[----:B------:R-:W-:Y:S05]  /*1a6f0*/  @!P2 BRA `(.L_x_198) ;  /* 0x000000000004a947 */ /* 0x000fea0003800000 */
[----:B------:R-:W-:Y:S01]  /*1a700*/  BPT.TRAP 0x1 ;  /* 0x000000040000795c */ /* 0x000fe20000300000 */
.L_x_198:
[----:B------:R-:W-:Y:S01]  /*1a710*/  LEA R14, R18, UR48, 0x3 ;  /* 0x00000030120e7c11 */ /* 0x000fe2000f8e18ff */
[----:B------:R-:W-:Y:S01]  /*1a720*/  BSSY B1, `(.L_x_199) ;  /* 0x0000004000017945 */ /* 0x000fe20003800000 */
[----:B------:R-:W-:-:S04]  /*1a730*/  SHF.L.U32 R15, R19, 0x1f, RZ ;  /* 0x0000001f130f7819 */ /* 0x000fc800000006ff */
[----:B------:R-:W1:Y:S02]  /*1a740*/  SYNCS.PHASECHK.TRANS64.TRYWAIT P4, [R14+URZ+0x60], R15 ;  /* 0x0000600f0e0075a7 */ /* 0x000e64000808017f */
[----:B-1----:R-:W-:Y:S05]  /*1a750*/  @!P4 BRA `(.L_x_200) ;  /* 0x0000006400bcc947 */ /* 0x002fea0003800000 */
.L_x_391:
[----:B------:R-:W-:Y:S05]  /*1a760*/  BSYNC B1 ;  /* 0x0000000000017941 */ /* 0x000fea0003800000 */
.L_x_199:
        /* <DEDUP_REMOVED lines=22> */
.L_x_202:
[----:B------:R-:W-:Y:S05]  /*1a8d0*/  BSYNC B1 ;  /* 0x0000000000017941 */ /* 0x000fea0003800000 */
.L_x_201:
        /* <DEDUP_REMOVED lines=8> */
.L_x_203:
        /* <DEDUP_REMOVED lines=15> */
.L_x_197:
[----:B------:R-:W-:Y:S05]  /*1aa50*/  BSYNC B0 ;  /* 0x0000000000007941 */ /* 0x000fea0003800000 */
.L_x_196:
        /* <DEDUP_REMOVED lines=82> */
.L_x_204:
        /* <DEDUP_REMOVED lines=27> */
.L_x_206:
[----:B------:R-:W-:Y:S05]  /*1b130*/  BSYNC B0 ;  /* 0x0000000000007941 */ /* 0x000fea0003800000 */
.L_x_205:
[----:B------:R-:W-:Y:S04]  /*1b140*/  BSSY B0, `(.L_x_207) ;  /* 0x000003a000007945 */ /* 0x000fe80003800000 */
[----:B------:R-:W-:Y:S05]  /*1b150*/  @!P1 BRA `(.L_x_208) ;  /* 0x0000000000e09947 */ /* 0x000fea0003800000 */
[----:B------:R-:W-:-:S04]  /*1b160*/  MOV R14, UR44 ;  /* 0x0000002c000e7c02 */ /* 0x000fc80008000f00 */
[----:B------:R-:W-:-:S13]  /*1b170*/  ISETP.NE.AND P2, PT, R14, 0x3, PT ;  /* 0x000000030e00780c */ /* 0x000fda0003f45270 */
[----:B------:R-:W-:Y:S05]  /*1b180*/  @!P2 BRA `(.L_x_209) ;  /* 0x000000000004a947 */ /* 0x000fea0003800000 */
[----:B------:R-:W-:Y:S01]  /*1b190*/  BPT.TRAP 0x1 ;  /* 0x000000040000795c */ /* 0x000fe20000300000 */
.L_x_209:
[----:B------:R-:W-:Y:S01]  /*1b1a0*/  LEA R14, R18, UR48, 0x3 ;  /* 0x00000030120e7c11 */ /* 0x000fe2000f8e18ff */
[----:B------:R-:W-:Y:S01]  /*1b1b0*/  BSSY B1, `(.L_x_210) ;  /* 0x0000004000017945 */ /* 0x000fe20003800000 */
[----:B------:R-:W-:-:S04]  /*1b1c0*/  SHF.L.U32 R15, R19, 0x1f, RZ ;  /* 0x0000001f130f7819 */ /* 0x000fc800000006ff */
[----:B------:R-:W1:Y:S02]  /*1b1d0*/  SYNCS.PHASECHK.TRANS64.TRYWAIT P4, [R14+URZ+0x60], R15 ;  /* 0x0000600f0e0075a7 */ /* 0x000e64000808017f */
[----:B-1----:R-:W-:Y:S05]  /*1b1e0*/  @!P4 BRA `(.L_x_211) ;  /* 0x0000005c002cc947 */ /* 0x002fea0003800000 */
.L_x_392:
[----:B------:R-:W-:Y:S05]  /*1b1f0*/  BSYNC B1 ;  /* 0x0000000000017941 */ /* 0x000fea0003800000 */
.L_x_210:
        /* <DEDUP_REMOVED lines=22> */
.L_x_213:
[----:B------:R-:W-:Y:S05]  /*1b360*/  BSYNC B1 ;  /* 0x0000000000017941 */ /* 0x000fea0003800000 */
.L_x_212:
        /* <DEDUP_REMOVED lines=8> */
.L_x_214:
        /* <DEDUP_REMOVED lines=15> */
.L_x_208:
[----:B------:R-:W-:Y:S05]  /*1b4e0*/  BSYNC B0 ;  /* 0x0000000000007941 */ /* 0x000fea0003800000 */
.L_x_207:
[----:B------:R-:W2:Y:S04]  /*1b4f0*/  LDL.LU R15, [R1+0x260] ;  /* 0x00026000010f7983 */ /* 0x000ea80000300800 */
[----:B------:R-:W3:Y:S04]  /*1b500*/  LDL.LU R21, [R1+0x264] ;  /* 0x0002640001157983 */ /* 0x000ee80000300800 */
[----:B------:R-:W4:Y:S04]  /*1b510*/  LDL.LU R25, [R1+0x270] ;  /* 0x0002700001197983 */ /* 0x000f280000300800 */
[----:B------:R-:W5:Y:S04]  /*1b520*/  LDL.LU R27, [R1+0x274] ;  /* 0x00027400011b7983 */ /* 0x000f680000300800 */
        /* <DEDUP_REMOVED lines=11> */
[----:B------:R-:W5:Y:S01]  /*1b5e0*/  LDL.LU R24, [R1+0x29c] ;  /* 0x00029c0001187983 */ /* 0x000f620000300800 */
[----:B------:R-:W-:-:S02]  /*1b5f0*/  F2FP.F16.E4M3.UNPACK_B R14, R8 ;  /* 0x00000008ff0e723e */ /* 0x000fc400020006ff */
[----:B------:R-:W-:Y:S02]  /*1b600*/  F2FP.F16.E4M3.UNPACK_B R20, R8.H1 ;  /* 0x00000008ff14723e */ /* 0x000fe400030006ff */
[----:B------:R-:W-:Y:S01]  /*1b610*/  F2FP.F16.E4M3.UNPACK_B R26, R6 ;  /* 0x00000006ff1a723e */ /* 0x000fe200020006ff */
[C-C-:B--2---:R-:W-:Y:S01]  /*1b620*/  FFMA R15, R16.reuse, R15, R3.reuse ;  /* 0x0000000f100f7223 */ /* 0x144fe20000000003 */
[C-C-:B---3--:R-:W-:Y:S01]  /*1b630*/  FFMA R21, R16.reuse, R21, R3.reuse ;  /* 0x0000001510157223 */ /* 0x148fe20000000003 */
[C-C-:B----4-:R-:W-:Y:S01]  /*1b640*/  FFMA R25, R16.reuse, R25, R3.reuse ;  /* 0x0000001910197223 */ /* 0x150fe20000000003 */
[C-C-:B-----5:R-:W-:Y:S01]  /*1b650*/  FFMA R27, R16.reuse, R27, R3.reuse ;  /* 0x0000001b101b7223 */ /* 0x160fe20000000003 */
[C-C-:B------:R-:W-:Y:S01]  /*1b660*/  FFMA R35, R16.reuse, R35, R3.reuse ;  /* 0x0000002310237223 */ /* 0x140fe20000000003 */
[C-C-:B------:R-:W-:Y:S01]  /*1b670*/  FFMA R37, R16.reuse, R37, R3.reuse ;  /* 0x0000002510257223 */ /* 0x140fe20000000003 */
[C-C-:B------:R-:W-:Y:S01]  /*1b680*/  FFMA R43, R16.reuse, R36, R3.reuse ;  /* 0x00000024102b7223 */ /* 0x140fe20000000003 */
[----:B------:R-:W-:Y:S01]  /*1b690*/  FFMA R45, R16, R22, R3 ;  /* 0x00000016102d7223 */ /* 0x000fe20000000003 */
[----:B------:R-:W-:-:S02]  /*1b6a0*/  HADD2.F32 R22, -RZ, R14.H0_H0 ;  /* 0x2000000eff167230 */ /* 0x000fc40000004100 */
[----:B------:R-:W-:Y:S02]  /*1b6b0*/  HADD2.F32 R14, -RZ, R14.H1_H1 ;  /* 0x3000000eff0e7230 */ /* 0x000fe40000004100 */
[----:B------:R-:W-:Y:S01]  /*1b6c0*/  FFMA R3, R16, R34, R5 ;  /* 0x0000002210037223 */ /* 0x000fe20000000005 */
[-C--:B------:R-:W-:Y:S01]  /*1b6d0*/  FFMA R15, R22, R2.reuse, R15 ;  /* 0x00000002160f7223 */ /* 0x080fe2000000000f */
[--C-:B------:R-:W-:Y:S02]  /*1b6e0*/  HADD2.F32 R22, -RZ, R26.reuse.H0_H0 ;  /* 0x2000001aff167230 */ /* 0x100fe40000004100 */
[----:B------:R-:W-:Y:S01]  /*1b6f0*/  FFMA R23, R16, R23, R5 ;  /* 0x0000001710177223 */ /* 0x000fe20000000005 */
[----:B------:R-:W-:Y:S01]  /*1b700*/  FFMA R14, R14, R2, R21 ;  /* 0x000000020e0e7223 */ /* 0x000fe20000000015 */
[----:B------:R-:W-:Y:S01]  /*1b710*/  HADD2.F32 R26, -RZ, R26.H1_H1 ;  /* 0x3000001aff1a7230 */ /* 0x000fe20000004100 */
[----:B------:R-:W-:Y:S01]  /*1b720*/  F2FP.F16.E4M3.UNPACK_B R21, R6.H1 ;  /* 0x00000006ff15723e */ /* 0x000fe200030006ff */
[----:B------:R-:W-:Y:S01]  /*1b730*/  FFMA R29, R16, R29, R5 ;  /* 0x0000001d101d7223 */ /* 0x000fe20000000005 */
[-C--:B------:R-:W-:Y:S01]  /*1b740*/  FFMA R25, R22, R2.reuse, R25 ;  /* 0x0000000216197223 */ /* 0x080fe20000000019 */
[----:B------:R-:W-:Y:S01]  /*1b750*/  F2FP.SATFINITE.E4M3.F32.PACK_AB_MERGE_C R14, R14, R15, RZ ;  /* 0x0000000f0e0e723e */ /* 0x000fe200048070ff */
[----:B------:R-:W-:Y:S01]  /*1b760*/  FFMA R22, R26, R2, R27 ;  /* 0x000000021a167223 */ /* 0x000fe2000000001b */
[C-C-:B------:R-:W-:Y:S01]  /*1b770*/  FFMA R31, R16.reuse, R31, R5.reuse ;  /* 0x0000001f101f7223 */ /* 0x140fe20000000005 */
[----:B------:R-:W-:Y:S01]  /*1b780*/  HADD2.F32 R26, -RZ, R21.H1_H1 ;  /* 0x30000015ff1a7230 */ /* 0x000fe20000004100 */
[----:B------:R-:W-:Y:S01]  /*1b790*/  F2FP.F16.E4M3.UNPACK_B R27, R0.H1 ;  /* 0x00000000ff1b723e */ /* 0x000fe200030006ff */
[----:B------:R-:W-:Y:S01]  /*1b7a0*/  FFMA R39, R16, R32, R5 ;  /* 0x0000002010277223 */ /* 0x000fe20000000005 */
[----:B------:R-:W-:-:S03]  /*1b7b0*/  F2FP.SATFINITE.E4M3.F32.PACK_AB_MERGE_C R22, R22, R25, RZ ;  /* 0x000000191616723e */ /* 0x000fc600048070ff */
[--C-:B------:R-:W-:Y:S02]  /*1b7c0*/  HADD2.F32 R34, -RZ, R27.reuse.H0_H0 ;  /* 0x2000001bff227230 */ /* 0x100fe40000004100 */
[C-C-:B------:R-:W-:Y:S01]  /*1b7d0*/  FFMA R41, R16.reuse, R30, R5.reuse ;  /* 0x0000001e10297223 */ /* 0x140fe20000000005 */
[----:B------:R-:W-:Y:S02]  /*1b7e0*/  HADD2.F32 R36, -RZ, R27.H1_H1 ;  /* 0x3000001bff247230 */ /* 0x000fe40000004100 */
[C-C-:B------:R-:W-:Y:S01]  /*1b7f0*/  FFMA R47, R16.reuse, R28, R5.reuse ;  /* 0x0000001c102f7223 */ /* 0x140fe20000000005 */
[----:B------:R-:W-:Y:S01]  /*1b800*/  FFMA R5, R16, R24, R5 ;  /* 0x0000001810057223 */ /* 0x000fe20000000005 */
[--C-:B------:R-:W-:Y:S02]  /*1b810*/  HADD2.F32 R24, -RZ, R20.reuse.H0_H0 ;  /* 0x20000014ff187230 */ /* 0x100fe40000004100 */
[----:B------:R-:W-:Y:S01]  /*1b820*/  FFMA R47, R34, R2, R47 ;  /* 0x00000002222f7223 */ /* 0x000fe2000000002f */
[----:B------:R-:W-:-:S02]  /*1b830*/  HADD2.F32 R20, -RZ, R20.H1_H1 ;  /* 0x30000014ff147230 */ /* 0x000fc40000004100 */
[-C--:B------:R-:W-:Y:S01]  /*1b840*/  FFMA R3, R24, R2.reuse, R3 ;  /* 0x0000000218037223 */ /* 0x080fe20000000003 */
[----:B------:R-:W-:Y:S02]  /*1b850*/  HADD2.F32 R24, -RZ, R21.H0_H0 ;  /* 0x20000015ff187230 */ /* 0x000fe40000004100 */
[----:B------:R-:W-:Y:S01]  /*1b860*/  FFMA R20, R20, R2, R23 ;  /* 0x0000000214147223 */ /* 0x000fe20000000017 */
[-C--:B------:R-:W-:Y:S02]  /*1b870*/  F2FP.F16.E4M3.UNPACK_B R23, R4.reuse ;  /* 0x00000004ff17723e */ /* 0x080fe400020006ff */
[----:B------:R-:W-:Y:S01]  /*1b880*/  F2FP.F16.E4M3.UNPACK_B R21, R4.H1 ;  /* 0x00000004ff15723e */ /* 0x000fe200030006ff */
[-C--:B------:R-:W-:Y:S01]  /*1b890*/  FFMA R29, R24, R2.reuse, R29 ;  /* 0x00000002181d7223 */ /* 0x080fe2000000001d */
[----:B------:R-:W-:Y:S01]  /*1b8a0*/  FFMA R24, R26, R2, R31 ;  /* 0x000000021a187223 */ /* 0x000fe2000000001f */
[--C-:B------:R-:W-:Y:S01]  /*1b8b0*/  HADD2.F32 R28, -RZ, R23.reuse.H0_H0 ;  /* 0x20000017ff1c7230 */ /* 0x100fe20000004100 */
[----:B------:R-:W-:Y:S01]  /*1b8c0*/  F2FP.SATFINITE.E4M3.F32.PACK_AB_MERGE_C R20, R20, R3, RZ ;  /* 0x000000031414723e */ /* 0x000fe200048070ff */
[----:B------:R-:W-:Y:S01]  /*1b8d0*/  HADD2.F32 R30, -RZ, R23.H1_H1 ;  /* 0x30000017ff1e7230 */ /* 0x000fe20000004100 */
[----:B------:R-:W-:Y:S01]  /*1b8e0*/  F2FP.F16.E4M3.UNPACK_B R23, R0 ;  /* 0x00000000ff17723e */ /* 0x000fe200020006ff */
[----:B------:R-:W-:-:S02]  /*1b8f0*/  HADD2.F32 R32, -RZ, R21.H0_H0 ;  /* 0x20000015ff207230 */ /* 0x000fc40000004100 */
[-C--:B------:R-:W-:Y:S01]  /*1b900*/  FFMA R35, R28, R2.reuse, R35 ;  /* 0x000000021c237223 */ /* 0x080fe20000000023 */
[----:B------:R-:W-:Y:S02]  /*1b910*/  HADD2.F32 R28, -RZ, R21.H1_H1 ;  /* 0x30000015ff1c7230 */ /* 0x000fe40000004100 */
[-C--:B------:R-:W-:Y:S01]  /*1b920*/  FFMA R26, R30, R2.reuse, R37 ;  /* 0x000000021e1a7223 */ /* 0x080fe20000000025 */
[--C-:B------:R-:W-:Y:S02]  /*1b930*/  HADD2.F32 R30, -RZ, R23.reuse.H0_H0 ;  /* 0x20000017ff1e7230 */ /* 0x100fe40000004100 */
[-C--:B------:R-:W-:Y:S01]  /*1b940*/  FFMA R39, R32, R2.reuse, R39 ;  /* 0x0000000220277223 */ /* 0x080fe20000000027 */
[----:B------:R-:W-:Y:S02]  /*1b950*/  HADD2.F32 R32, -RZ, R23.H1_H1 ;  /* 0x30000017ff207230 */ /* 0x000fe40000004100 */
[-C--:B------:R-:W-:Y:S01]  /*1b960*/  FFMA R28, R28, R2.reuse, R41 ;  /* 0x000000021c1c7223 */ /* 0x080fe20000000029 */
[----:B------:R-:W-:Y:S01]  /*1b970*/  F2FP.SATFINITE.E4M3.F32.PACK_AB_MERGE_C R24, R24, R29, RZ ;  /* 0x0000001d1818723e */ /* 0x000fe200048070ff */
[-C--:B------:R-:W-:Y:S01]  /*1b980*/  FFMA R43, R30, R2.reuse, R43 ;  /* 0x000000021e2b7223 */ /* 0x080fe2000000002b */
[----:B------:R-:W-:Y:S01]  /*1b990*/  F2FP.SATFINITE.E4M3.F32.PACK_AB_MERGE_C R35, R26, R35, RZ ;  /* 0x000000231a23723e */ /* 0x000fe200048070ff */
[-C--:B------:R-:W-:Y:S01]  /*1b9a0*/  FFMA R30, R32, R2.reuse, R45 ;  /* 0x00000002201e7223 */ /* 0x080fe2000000002d */
[----:B------:R-:W-:Y:S01]  /*1b9b0*/  FFMA R32, R36, R2, R5 ;  /* 0x0000000224207223 */ /* 0x000fe20000000005 */
[----:B------:R-:W-:-:S03]  /*1b9c0*/  F2FP.SATFINITE.E4M3.F32.PACK_AB_MERGE_C R39, R28, R39, RZ ;  /* 0x000000271c27723e */ /* 0x000fc600048070ff */
[----:B------:R-:W-:Y:S02]  /*1b9d0*/  F2FP.SATFINITE.E4M3.F32.PACK_AB_MERGE_C R43, R30, R43, RZ ;  /* 0x0000002b1e2b723e */ /* 0x000fe400048070ff */
[----:B------:R-:W-:Y:S01]  /*1b9e0*/  F2FP.SATFINITE.E4M3.F32.PACK_AB_MERGE_C R47, R32, R47, RZ ;  /* 0x0000002f202f723e */ /* 0x000fe200048070ff */
[----:B------:R-:W-:Y:S06]  /*1b9f0*/  @P0 BRA `(.L_x_215) ;  /* 0x0000000000040947 */ /* 0x000fec0003800000 */
[----:B------:R-:W-:-:S04]  /*1ba00*/  DEPBAR.LE SB0, 0x1 ;  /* 0x000080400000791a */ /* 0x000fc80000000000 */
.L_x_215:
        /* <DEDUP_REMOVED lines=27> */
.L_x_217:
[----:B------:R-:W-:Y:S05]  /*1bbc0*/  BSYNC B0 ;  /* 0x0000000000007941 */ /* 0x000fea0003800000 */
.L_x_216:
[----:B------:R-:W-:Y:S04]  /*1bbd0*/  BSSY B0, `(.L_x_218) ;  /* 0x0000035000007945 */ /* 0x000fe80003800000 */
[----:B------:R-:W-:Y:S05]  /*1bbe0*/  @!P1 BRA `(.L_x_219) ;  /* 0x0000000000cc9947 */ /* 0x000fea0003800000 */
[----:B------:R-:W-:-:S04]  /*1bbf0*/  MOV R3, UR44 ;  /* 0x0000002c00037c02 */ /* 0x000fc80008000f00 */
[----:B------:R-:W-:-:S13]  /*1bc00*/  ISETP.NE.AND P2, PT, R3, 0x3, PT ;  /* 0x000000030300780c */ /* 0x000fda0003f45270 */
[----:B------:R-:W-:Y:S05]  /*1bc10*/  @!P2 BRA `(.L_x_220) ;  /* 0x000000000004a947 */ /* 0x000fea0003800000 */
[----:B------:R-:W-:Y:S01]  /*1bc20*/  BPT.TRAP 0x1 ;  /* 0x000000040000795c */ /* 0x000fe20000300000 */
.L_x_220:
[----:B------:R-:W-:Y:S01]  /*1bc30*/  SHF.L.U32 R3, R19, 0x1f, RZ ;  /* 0x0000001f13037819 */ /* 0x000fe200000006ff */
[----:B------:R-:W-:Y:S01]  /*1bc40*/  BSSY B1, `(.L_x_221) ;  /* 0x0000004000017945 */ /* 0x000fe20003800000 */
[----:B------:R-:W-:-:S04]  /*1bc50*/  LEA R14, R18, UR48, 0x3 ;  /* 0x00000030120e7c11 */ /* 0x000fc8000f8e18ff */
[----:B------:R-:W1:Y:S02]  /*1bc60*/  SYNCS.PHASECHK.TRANS64.TRYWAIT P1, [R14+URZ+0x60], R3 ;  /* 0x000060030e0075a7 */ /* 0x000e64000802017f */
[----:B-1----:R-:W-:Y:S05]  /*1bc70*/  @!P1 BRA `(.L_x_222) ;  /* 0x00000050009c9947 */ /* 0x002fea0003800000 */
.L_x_393:
[----:B------:R-:W-:Y:S05]  /*1bc80*/  BSYNC B1 ;  /* 0x0000000000017941 */ /* 0x000fea0003800000 */
.L_x_221:
[----:B------:R-:W-:Y:S04]  /*1bc90*/  BSSY B1, `(.L_x_223) ;  /* 0x0000016000017945 */ /* 0x000fe80003800000 */
[----:B------:R-:W-:Y:S05]  /*1bca0*/  @P3 BRA `(.L_x_224) ;  /* 0x0000000000503947 */ /* 0x000fea0003800000 */
[----:B------:R-:W2:Y:S01]  /*1bcb0*/  S2R R5, SR_TID.X ;  /* 0x0000000000057919 */ /* 0x000ea20000002100 */
[----:B------:R-:W-:-:S04]  /*1bcc0*/  LEA R0, R18, R17, 0xc ;  /* 0x0000001112007211 */ /* 0x000fc800078e60ff */
[----:B-1----:R-:W-:Y:S01]  /*1bcd0*/  IADD3 R3, R0, UR48, RZ ;  /* 0x0000003000037c10 */ /* 0x002fe2000fffe0ff */
[----:B------:R-:W-:Y:S04]  /*1bce0*/  LDS.U16 R8, [R0+UR48+0x200] ;  /* 0x0002003000087984 */ /* 0x000fe80008000400 */
[----:B------:R-:W-:Y:S01]  /*1bcf0*/  LDS.U16 R6, [R0+UR48+0x208] ;  /* 0x0002083000067984 */ /* 0x000fe20008000400 */
[----:B--2---:R-:W-:-:S04]  /*1bd00*/  SHF.R.U32.HI R5, RZ, 0x4, R5 ;  /* 0x00000004ff057819 */ /* 0x004fc80000011605 */
[----:B------:R-:W-:Y:S02]  /*1bd10*/  LOP3.LUT P1, RZ, R5, 0x1, RZ, 0xc0, !PT ;  /* 0x0000000105ff7812 */ /* 0x000fe4000782c0ff */
[----:B------:R-:W-:-:S04]  /*1bd20*/  MOV R5, 0x8 ;  /* 0x0000000800057802 */ /* 0x000fc80000000f00 */
[----:B------:R-:W-:-:S04]  /*1bd30*/  SEL R5, R5, 0xfffffff8, !P1 ;  /* 0xfffffff805057807 */ /* 0x000fc80004800000 */
[----:B------:R-:W-:Y:S02]  /*1bd40*/  LEA R18, R5, R3, 0x1 ;  /* 0x0000000305127211 */ /* 0x000fe400078e08ff */
[----:B------:R-:W1:Y:S04]  /*1bd50*/  LDS.U16 R3, [R0+UR48+0x100] ;  /* 0x0001003000037984 */ /* 0x000e680008000400 */
[----:B------:R-:W2:Y:S04]  /*1bd60*/  LDS.U16 R5, [R0+UR48+0x108] ;  /* 0x0001083000057984 */ /* 0x000ea80008000400 */
[----:B------:R-:W-:Y:S04]  /*1bd70*/  LDS.U16 R4, [R18+0x200] ;  /* 0x0002000012047984 */ /* 0x000fe80000000400 */
[----:B------:R-:W3:Y:S04]  /*1bd80*/  LDS.U16 R15, [R18+0x100] ;  /* 0x00010000120f7984 */ /* 0x000ee80000000400 */
[----:B------:R-:W-:Y:S04]  /*1bd90*/  LDS.U16 R14, [R18+0x208] ;  /* 0x00020800120e7984 */ /* 0x000fe80000000400 */
[----:B------:R-:W4:Y:S01]  /*1bda0*/  LDS.U16 R19, [R18+0x108] ;  /* 0x0001080012137984 */ /* 0x000f220000000400 */
[----:B-1----:R-:W-:-:S02]  /*1bdb0*/  PRMT R8, R3, 0x5410, R8 ;  /* 0x0000541003087816 */ /* 0x002fc40000000008 */
[----:B--2---:R-:W-:Y:S02]  /*1bdc0*/  PRMT R6, R5, 0x5410, R6 ;  /* 0x0000541005067816 */ /* 0x004fe40000000006 */
[----:B---3--:R-:W-:Y:S02]  /*1bdd0*/  PRMT R4, R15, 0x5410, R4 ;  /* 0x000054100f047816 */ /* 0x008fe40000000004 */
[----:B----4-:R-:W-:-:S07]  /*1bde0*/  PRMT R0, R19, 0x5410, R14 ;  /* 0x0000541013007816 */ /* 0x010fce000000000e */
.L_x_224:
[----:B------:R-:W-:Y:S05]  /*1bdf0*/  BSYNC B1 ;  /* 0x0000000000017941 */ /* 0x000fea0003800000 */
.L_x_223:
        /* <DEDUP_REMOVED lines=8> */
.L_x_225:
[----:B-1----:R-:W1:Y:S01]  /*1be80*/  S2R R14, SR_CgaCtaId ;  /* 0x00000000000e7919 */ /* 0x002e620000008800 */
[C---:B------:R-:W-:Y:S02]  /*1be90*/  LEA R3, R11.reuse, UR48, 0x3 ;  /* 0x000000300b037c11 */ /* 0x040fe4000f8e18ff */
[----:B------:R-:W-:Y:S02]  /*1bea0*/  IADD3 R11, R11, 0x1, RZ ;  /* 0x000000010b0b7810 */ /* 0x000fe40007ffe0ff */
[----:B------:R-:W-:Y:S02]  /*1beb0*/  IADD3 R3, R3, 0x80, RZ ;  /* 0x0000008003037810 */ /* 0x000fe40007ffe0ff */
[----:B------:R-:W-:-:S04]  /*1bec0*/  ISETP.NE.AND P1, PT, R11, 0x4, PT ;  /* 0x000000040b00780c */ /* 0x000fc80003f25270 */
[----:B------:R-:W-:Y:S02]  /*1bed0*/  SEL R11, R11, RZ, P1 ;  /* 0x000000ff0b0b7207 */ /* 0x000fe40000800000 */
[----:B-1----:R-:W-:-:S04]  /*1bee0*/  PRMT R3, R14, 0x654, R3 ;  /* 0x000006540e037816 */ /* 0x002fc80000000003 */
[----:B--2---:R1:W-:Y:S02]  /*1bef0*/  SYNCS.ARRIVE.TRANS64.RED.A1T0 RZ, [R3+URZ], RZ ;  /* 0x000000ff03ff79a7 */ /* 0x0043e4000810043f */
[----:B-1----:R-:W-:-:S04]  /*1bf00*/  SEL R3, RZ, 0x1, P1 ;  /* 0x00000001ff037807 */ /* 0x002fc80000800000 */
[----:B------:R-:W-:-:S07]  /*1bf10*/  LOP3.LUT R12, R12, R3, RZ, 0x3c, !PT ;  /* 0x000000030c0c7212 */ /* 0x000fce00078e3cff */
.L_x_219:
[----:B------:R-:W-:Y:S05]  /*1bf20*/  BSYNC B0 ;  /* 0x0000000000007941 */ /* 0x000fea0003800000 */
.L_x_218:
        /* <DEDUP_REMOVED lines=16> */
[----:B------:R-:W-:-:S02]  /*1c030*/  F2FP.F16.E4M3.UNPACK_B R20, R0.H1 ;  /* 0x00000000ff14723e */ /* 0x000fc400030006ff */
[-C--:B------:R-:W-:Y:S02]  /*1c040*/  F2FP.F16.E4M3.UNPACK_B R14, R8.reuse ;  /* 0x00000008ff0e723e */ /* 0x080fe400020006ff */
[----:B------:R-:W-:Y:S01]  /*1c050*/  F2FP.F16.E4M3.UNPACK_B R8, R8.H1 ;  /* 0x00000008ff08723e */ /* 0x000fe200030006ff */
[C-C-:B--2---:R-:W-:Y:S01]  /*1c060*/  FFMA R3, R16.reuse, R3, R7.reuse ;  /* 0x0000000310037223 */ /* 0x144fe20000000007 */
[C-C-:B---3--:R-:W-:Y:S01]  /*1c070*/  FFMA R5, R16.reuse, R5, R7.reuse ;  /* 0x0000000510057223 */ /* 0x148fe20000000007 */
[C-C-:B----4-:R-:W-:Y:S01]  /*1c080*/  FFMA R19, R16.reuse, R19, R7.reuse ;  /* 0x0000001310137223 */ /* 0x150fe20000000007 */
[C-C-:B-----5:R-:W-:Y:S01]  /*1c090*/  FFMA R21, R16.reuse, R21, R7.reuse ;  /* 0x0000001510157223 */ /* 0x160fe20000000007 */
[C-C-:B------:R-:W-:Y:S01]  /*1c0a0*/  FFMA R27, R16.reuse, R27, R7.reuse ;  /* 0x0000001b101b7223 */ /* 0x140fe20000000007 */
[C-C-:B------:R-:W-:Y:S01]  /*1c0b0*/  FFMA R29, R16.reuse, R29, R7.reuse ;  /* 0x0000001d101d7223 */ /* 0x140fe20000000007 */
[C-C-:B------:R-:W-:Y:S01]  /*1c0c0*/  FFMA R37, R16.reuse, R31, R7.reuse ;  /* 0x0000001f10257223 */ /* 0x140fe20000000007 */
[C---:B------:R-:W-:Y:S01]  /*1c0d0*/  FFMA R39, R16.reuse, R30, R7 ;  /* 0x0000001e10277223 */ /* 0x040fe20000000007 */
[C-C-:B------:R-:W-:Y:S01]  /*1c0e0*/  FFMA R7, R16.reuse, R28, R9.reuse ;  /* 0x0000001c10077223 */ /* 0x140fe20000000009 */
[C-C-:B------:R-:W-:Y:S01]  /*1c0f0*/  FFMA R15, R16.reuse, R15, R9.reuse ;  /* 0x0000000f100f7223 */ /* 0x140fe20000000009 */
[C-C-:B------:R-:W-:Y:S01]  /*1c100*/  FFMA R23, R16.reuse, R23, R9.reuse ;  /* 0x0000001710177223 */ /* 0x140fe20000000009 */
[C-C-:B------:R-:W-:Y:S01]  /*1c110*/  FFMA R25, R16.reuse, R25, R9.reuse ;  /* 0x0000001910197223 */ /* 0x140fe20000000009 */
[C-C-:B------:R-:W-:Y:S01]  /*1c120*/  FFMA R31, R16.reuse, R26, R9.reuse ;  /* 0x0000001a101f7223 */ /* 0x140fe20000000009 */
[----:B------:R-:W-:Y:S01]  /*1c130*/  FFMA R35, R16, R22, R9 ;  /* 0x0000001610237223 */ /* 0x000fe20000000009 */
[----:B------:R-:W-:-:S02]  /*1c140*/  HADD2.F32 R22, -RZ, R20.H1_H1 ;  /* 0x30000014ff167230 */ /* 0x000fc40000004100 */
[----:B------:R-:W-:Y:S02]  /*1c150*/  HADD2.F32 R20, -RZ, R20.H0_H0 ;  /* 0x20000014ff147230 */ /* 0x000fe40000004100 */
[----:B------:R-:W-:Y:S01]  /*1c160*/  FFMA R41, R16, R18, R9 ;  /* 0x0000001210297223 */ /* 0x000fe20000000009 */
[--C-:B------:R-:W-:Y:S02]  /*1c170*/  HADD2.F32 R18, -RZ, R14.reuse.H0_H0 ;  /* 0x2000000eff127230 */ /* 0x100fe40000004100 */
[----:B------:R-:W-:Y:S02]  /*1c180*/  HADD2.F32 R14, -RZ, R14.H1_H1 ;  /* 0x3000000eff0e7230 */ /* 0x000fe40000004100 */
[----:B------:R-:W-:Y:S01]  /*1c190*/  FFMA R28, R22, R2, R41 ;  /* 0x00000002161c7223 */ /* 0x000fe20000000029 */
[----:B------:R-:W-:Y:S01]  /*1c1a0*/  FFMA R9, R16, R24, R9 ;  /* 0x0000001810097223 */ /* 0x000fe20000000009 */
[----:B------:R-:W-:Y:S01]  /*1c1b0*/  FFMA R22, R18, R2, R3 ;  /* 0x0000000212167223 */ /* 0x000fe20000000003 */
[--C-:B------:R-:W-:Y:S01]  /*1c1c0*/  HADD2.F32 R18, -RZ, R8.reuse.H0_H0 ;  /* 0x20000008ff127230 */ /* 0x100fe20000004100 */
[-C--:B------:R-:W-:Y:S01]  /*1c1d0*/  F2FP.F16.E4M3.UNPACK_B R3, R6.reuse ;  /* 0x00000006ff03723e */ /* 0x080fe200020006ff */
[----:B------:R-:W-:Y:S01]  /*1c1e0*/  HADD2.F32 R8, -RZ, R8.H1_H1 ;  /* 0x30000008ff087230 */ /* 0x000fe20000004100 */
[----:B------:R-:W-:Y:S01]  /*1c1f0*/  F2FP.F16.E4M3.UNPACK_B R6, R6.H1 ;  /* 0x00000006ff06723e */ /* 0x000fe200030006ff */
[-C--:B------:R-:W-:Y:S01]  /*1c200*/  FFMA R5, R14, R2.reuse, R5 ;  /* 0x000000020e057223 */ /* 0x080fe20000000005 */
[----:B------:R-:W-:Y:S01]  /*1c210*/  FFMA R7, R18, R2, R7 ;  /* 0x0000000212077223 */ /* 0x000fe20000000007 */
[----:B------:R-:W-:-:S02]  /*1c220*/  HADD2.F32 R14, -RZ, R3.H0_H0 ;  /* 0x20000003ff0e7230 */ /* 0x000fc40000004100 */
[----:B------:R-:W-:Y:S01]  /*1c230*/  FFMA R24, R8, R2, R15 ;  /* 0x0000000208187223 */ /* 0x000fe2000000000f */
[----:B------:R-:W-:Y:S01]  /*1c240*/  HADD2.F32 R18, -RZ, R3.H1_H1 ;  /* 0x30000003ff127230 */ /* 0x000fe20000004100 */
[----:B------:R-:W-:Y:S01]  /*1c250*/  F2FP.F16.E4M3.UNPACK_B R3, R4 ;  /* 0x00000004ff03723e */ /* 0x000fe200020006ff */
[--C-:B------:R-:W-:Y:S02]  /*1c260*/  HADD2.F32 R8, -RZ, R6.reuse.H0_H0 ;  /* 0x20000006ff087230 */ /* 0x100fe40000004100 */
[----:B------:R-:W-:Y:S01]  /*1c270*/  FFMA R19, R14, R2, R19 ;  /* 0x000000020e137223 */ /* 0x000fe20000000013 */
[----:B------:R-:W-:Y:S01]  /*1c280*/  HADD2.F32 R6, -RZ, R6.H1_H1 ;  /* 0x30000006ff067230 */ /* 0x000fe20000004100 */
[----:B------:R-:W-:Y:S01]  /*1c290*/  F2FP.F16.E4M3.UNPACK_B R4, R4.H1 ;  /* 0x00000004ff04723e */ /* 0x000fe200030006ff */
[--C-:B------:R-:W-:Y:S02]  /*1c2a0*/  HADD2.F32 R14, -RZ, R3.reuse.H1_H1 ;  /* 0x30000003ff0e7230 */ /* 0x100fe40000004100 */
[----:B------:R-:W-:Y:S01]  /*1c2b0*/  FFMA R23, R8, R2, R23 ;  /* 0x0000000208177223 */ /* 0x000fe20000000017 */
[----:B------:R-:W-:Y:S01]  /*1c2c0*/  HADD2.F32 R8, -RZ, R3.H0_H0 ;  /* 0x20000003ff087230 */ /* 0x000fe20000004100 */
[----:B------:R-:W-:Y:S01]  /*1c2d0*/  F2FP.F16.E4M3.UNPACK_B R3, R0 ;  /* 0x00000000ff03723e */ /* 0x000fe200020006ff */
[----:B------:R-:W-:Y:S01]  /*1c2e0*/  FFMA R26, R6, R2, R25 ;  /* 0x00000002061a7223 */ /* 0x000fe20000000019 */
[----:B------:R-:W-:-:S02]  /*1c2f0*/  HADD2.F32 R0, -RZ, R4.H0_H0 ;  /* 0x20000004ff007230 */ /* 0x000fc40000004100 */
[-C--:B------:R-:W-:Y:S01]  /*1c300*/  FFMA R18, R18, R2.reuse, R21 ;  /* 0x0000000212127223 */ /* 0x080fe20000000015 */
[-C--:B------:R-:W-:Y:S01]  /*1c310*/  FFMA R27, R8, R2.reuse, R27 ;  /* 0x00000002081b7223 */ /* 0x080fe2000000001b */
[----:B------:R-:W-:Y:S02]  /*1c320*/  HADD2.F32 R4, -RZ, R4.H1_H1 ;  /* 0x30000004ff047230 */ /* 0x000fe40000004100 */
[-C--:B------:R-:W-:Y:S01]  /*1c330*/  FFMA R14, R14, R2.reuse, R29 ;  /* 0x000000020e0e7223 */ /* 0x080fe2000000001d */
[--C-:B------:R-:W-:Y:S02]  /*1c340*/  HADD2.F32 R6, -RZ, R3.reuse.H0_H0 ;  /* 0x20000003ff067230 */ /* 0x100fe40000004100 */
[-C--:B------:R-:W-:Y:S01]  /*1c350*/  FFMA R0, R0, R2.reuse, R31 ;  /* 0x0000000200007223 */ /* 0x080fe2000000001f */
[----:B------:R-:W-:Y:S02]  /*1c360*/  HADD2.F32 R8, -RZ, R3.H1_H1 ;  /* 0x30000003ff087230 */ /* 0x000fe40000004100 */
[-C--:B------:R-:W-:Y:S01]  /*1c370*/  FFMA R35, R4, R2.reuse, R35 ;  /* 0x0000000204237223 */ /* 0x080fe20000000023 */
[-C--:B------:R-:W-:Y:S01]  /*1c380*/  FFMA R9, R20, R2.reuse, R9 ;  /* 0x0000000214097223 */ /* 0x080fe20000000009 */
[----:B------:R-:W-:Y:S01]  /*1c390*/  FFMA R6, R6, R2, R37 ;  /* 0x0000000206067223 */ /* 0x000fe20000000025 */
[----:B------:R-:W-:Y:S01]  /*1c3a0*/  F2FP.SATFINITE.E4M3.F32.PACK_AB_MERGE_C R22, R5, R22, RZ ;  /* 0x000000160516723e */ /* 0x000fe200048070ff */
        /* <DEDUP_REMOVED lines=10> */
.L_x_226:
[----:B------:R-:W2:Y:S01]  /*1c450*/  LDL.LU R19, [R1+0x4b0] ;  /* 0x0004b00001137983 */ /* 0x000ea20000300800 */
        /* <DEDUP_REMOVED lines=16> */
[----:B---3--:R-:W3:Y:S02]  /*1c560*/  FENCE.VIEW.ASYNC.S ;  /* 0x00000000000073c6 */ /* 0x008ee40000000000 */
[----:B---3--:R-:W-:Y:S01]  /*1c570*/  BAR.SYNC.DEFER_BLOCKING 0x1, 0x100 ;  /* 0x0044000000007b1d */ /* 0x008fe20000010000 */
[----:B--2---:R-:W-:-:S05]  /*1c580*/  IADD3 R19, P1, R19, UR54, RZ ;  /* 0x0000003613137c10 */ /* 0x004fca000ff3e0ff */
[----:B------:R1:W-:Y:S01]  /*1c590*/  STL [R1+0x4b0], R19 ;  /* 0x0004b01301007387 */ /* 0x0003e20000100800 */
[----:B------:R-:W-:Y:S07]  /*1c5a0*/  @P0 BRA `(.L_x_228) ;  /* 0x0000000000200947 */ /* 0x000fee0003800000 */
[----:B------:R-:W-:Y:S02]  /*1c5b0*/  UIADD3 UR8, UP0, UR58, 0x4f0, URZ ;  /* 0x000004f03a087890 */ /* 0x000fe4000ff1e03f */
[----:B------:R-:W-:Y:S02]  /*1c5c0*/  UIADD3 UR6, UR42, 0x80, URZ ;  /* 0x000000802a067890 */ /* 0x000fe4000fffe03f */
[----:B------:R-:W-:Y:S02]  /*1c5d0*/  UIADD3 UR5, UR41, 0xe0, URZ ;  /* 0x000000e029057890 */ /* 0x000fe4000fffe03f */
[----:B------:R-:W-:Y:S02]  /*1c5e0*/  UIADD3 UR4, UR48, 0x5100, URZ ;  /* 0x0000510030047890 */ /* 0x000fe4000fffe03f */
[----:B------:R-:W-:Y:S01]  /*1c5f0*/  UIADD3.X UR9, URZ, UR59, URZ, UP0, !UPT ;  /* 0x0000003b3f097290 */ /* 0x000fe200087fe43f */
[----:B------:R-:W-:-:S08]  /*1c600*/  UMOV UR7, UR43 ;  /* 0x0000002b00077c82 */ /* 0x000fd00008000000 */
[----:B------:R2:W-:Y:S02]  /*1c610*/  UTMASTG.3D [UR4], [UR8] ;  /* 0x00000004080073b5 */ /* 0x0005e40008010000 */
[----:B--2---:R0:W-:Y:S02]  /*1c620*/  UTMACMDFLUSH ;  /* 0x00000000000079b7 */ /* 0x0041e40000000000 */
.L_x_228:
[----:B------:R-:W-:Y:S05]  /*1c630*/  BSYNC B0 ;  /* 0x0000000000007941 */ /* 0x000fea0003800000 */
.L_x_227:
[----:B-1----:R-:W2:Y:S01]  /*1c640*/  LDL.LU R18, [R1+0x4b4] ;  /* 0x0004b40001127983 */ /* 0x002ea20000300800 */
[----:B------:R-:W-:Y:S01]  /*1c650*/  MOV R2, 0xffffffff ;  /* 0xffffffff00027802 */ /* 0x000fe20000000f00 */
[----:B------:R-:W-:Y:S01]  /*1c660*/  ULDC.64 UR4, c[0x0][0x8f8] ;  /* 0x00023e0000047ab9 */ /* 0x000fe20000000a00 */
[----:B------:R-:W-:Y:S01]  /*1c670*/  UMOV UR52, 0xffffffff ;  /* 0xffffffff00347882 */ /* 0x000fe20000000000 */
[----:B------:R-:W-:Y:S01]  /*1c680*/  ISETP.GE.U32.AND P0, PT, R19, UR4, PT ;  /* 0x0000000413007c0c */ /* 0x000fe2000bf06070 */
[----:B------:R-:W-:Y:S01]  /*1c690*/  UMOV UR43, 0xffffffff ;  /* 0xffffffff002b7882 */ /* 0x000fe20000000000 */
[----:B------:R-:W-:Y:S02]  /*1c6a0*/  PRMT R0, RZ, 0x7610, R0 ;  /* 0x00007610ff007816 */ /* 0x000fe40000000000 */
[----:B--2---:R-:W-:-:S04]  /*1c6b0*/  IADD3.X R18, R18, UR39, RZ, P1, !PT ;  /* 0x0000002712127c10 */ /* 0x004fc80008ffe4ff */
[----:B------:R-:W-:Y:S01]  /*1c6c0*/  ISETP.GE.U32.AND.EX P0, PT, R18, UR5, PT, P0 ;  /* 0x0000000512007c0c */ /* 0x000fe2000bf06100 */
[----:B------:R1:W-:Y:S04]  /*1c6d0*/  STL [R1+0x4b4], R18 ;  /* 0x0004b41201007387 */ /* 0x0003e80000100800 */
[----:B------:R1:W-:Y:S08]  /*1c6e0*/  STL [R1+0x4c4], R2 ;  /* 0x0004c40201007387 */ /* 0x0003f00000100800 */
[----:B------:R-:W-:Y:S05]  /*1c6f0*/  @P0 BRA `(.L_x_229) ;  /* 0x0000000400780947 */ /* 0x000fea0003800000 */
[----:B------:R-:W2:Y:S01]  /*1c700*/  LDC.64 R8, c[0x0][0x8d0] ;  /* 0x00023400ff087b82 */ /* 0x000ea20000000a00 */
[----:B------:R-:W3:Y:S01]  /*1c710*/  S2R R14, SR_CTAID.X ;  /* 0x00000000000e7919 */ /* 0x000ee20000002500 */
[----:B------:R-:W-:Y:S02]  /*1c720*/  MOV R6, R19 ;  /* 0x0000001300067202 */ /* 0x000fe40000000f00 */
[----:B------:R-:W-:-:S04]  /*1c730*/  MOV R7, R18 ;  /* 0x0000001200077202 */ /* 0x000fc80000000f00 */
[----:B------:R-:W4:Y:S08]  /*1c740*/  LDC R10, c[0x0][0x8d8] ;  /* 0x00023600ff0a7b82 */ /* 0x000f300000000800 */
[----:B------:R-:W1:Y:S01]  /*1c750*/  LDC.64 R20, c[0x0][0x8c8] ;  /* 0x00023200ff147b82 */ /* 0x000e620000000a00 */
[----:B--2---:R-:W-:-:S04]  /*1c760*/  ISETP.NE.U32.AND P0, PT, R8, RZ, PT ;  /* 0x000000ff0800720c */ /* 0x004fc80003f05070 */
[----:B------:R-:W-:-:S13]  /*1c770*/  ISETP.NE.AND.EX P0, PT, R9, RZ, PT, P0 ;  /* 0x000000ff0900720c */ /* 0x000fda0003f05300 */
[----:B-1-34-:R-:W-:Y:S05]  /*1c780*/  @!P0 BRA `(.L_x_230) ;  /* 0x0000000000288947 */ /* 0x01afea0003800000 */
[----:B------:R-:W1:Y:S02]  /*1c790*/  LDC R0, c[0x0][0x8dc] ;  /* 0x00023700ff007b82 */ /* 0x000e640000000800 */
[----:B-1----:R-:W-:-:S04]  /*1c7a0*/  IADD3 R7, P0, R19, R0, RZ ;  /* 0x0000000013077210 */ /* 0x002fc80007f1e0ff */
        /* <DEDUP_REMOVED lines=8> */
.L_x_230:
[----:B------:R-:W1:Y:S01]  /*1c830*/  S2R R22, SR_CTAID.Y ;  /* 0x0000000000167919 */ /* 0x000e620000002600 */
[-CC-:B------:R-:W-:Y:S01]  /*1c840*/  SHF.R.U64 R30, R6, R10.reuse, R7.reuse ;  /* 0x0000000a061e7219 */ /* 0x180fe20000001207 */
[----:B------:R-:W2:Y:S01]  /*1c850*/  LDC R4, c[0x0][0x8c0] ;  /* 0x00023000ff047b82 */ /* 0x000ea20000000800 */
[----:B------:R-:W-:Y:S01]  /*1c860*/  SHF.R.U32.HI R0, RZ, R10, R7 ;  /* 0x0000000aff007219 */ /* 0x000fe20000011607 */
[----:B------:R-:W-:Y:S01]  /*1c870*/  ULDC UR4, c[0x0][0x150] ;  /* 0x0000540000047ab9 */ /* 0x000fe20000000800 */
[----:B------:R-:W-:Y:S02]  /*1c880*/  IADD3 R5, P0, RZ, -R30, RZ ;  /* 0x8000001eff057210 */ /* 0x000fe40007f1e0ff */
[----:B------:R-:W-:Y:S02]  /*1c890*/  MOV R2, R19 ;  /* 0x0000001300027202 */ /* 0x000fe40000000f00 */
[----:B------:R-:W-:Y:S01]  /*1c8a0*/  IADD3.X R7, RZ, ~R0, RZ, P0, !PT ;  /* 0x80000000ff077210 */ /* 0x000fe200007fe4ff */
[----:B------:R-:W3:Y:S01]  /*1c8b0*/  LDC R24, c[0x0][0x900] ;  /* 0x00024000ff187b82 */ /* 0x000ee20000000800 */
[----:B------:R-:W-:-:S02]  /*1c8c0*/  MOV R3, R18 ;  /* 0x0000001200037202 */ /* 0x000fc40000000f00 */
[----:B------:R-:W-:Y:S01]  /*1c8d0*/  I2FP.F32.U32 R6, R14 ;  /* 0x0000000e00067245 */ /* 0x000fe20000201000 */
[-C--:B------:R-:W-:Y:S02]  /*1c8e0*/  IMAD R0, R7, R20.reuse, RZ ;  /* 0x0000001407007224 */ /* 0x080fe400078e02ff */
[C---:B------:R-:W-:Y:S02]  /*1c8f0*/  IMAD.WIDE.U32 R2, R5.reuse, R20, R2 ;  /* 0x0000001405027225 */ /* 0x040fe400078e0002 */
[----:B------:R-:W4:Y:S02]  /*1c900*/  LDC.64 R18, c[0x0][0x8e8] ;  /* 0x00023a00ff127b82 */ /* 0x000f240000000a00 */
[----:B------:R-:W-:Y:S01]  /*1c910*/  FMUL R6, R6, UR4 ;  /* 0x0000000406067c20 */ /* 0x000fe20008400000 */
[----:B------:R-:W-:Y:S01]  /*1c920*/  IMAD R5, R5, R21, R0 ;  /* 0x0000001505057224 */ /* 0x000fe200078e0200 */
[----:B------:R-:W-:-:S04]  /*1c930*/  ULDC UR4, c[0x0][0x154] ;  /* 0x0000550000047ab9 */ /* 0x000fc80000000800 */
[----:B------:R-:W-:Y:S01]  /*1c940*/  IADD3 R3, R3, R5, RZ ;  /* 0x0000000503037210 */ /* 0x000fe20007ffe0ff */
[----:B------:R-:W5:Y:S01]  /*1c950*/  LDC R20, c[0x0][0x8b0] ;  /* 0x00022c00ff147b82 */ /* 0x000f620000000800 */
[----:B------:R-:W4:Y:S01]  /*1c960*/  F2I.U32.TRUNC.NTZ R6, R6 ;  /* 0x0000000600067305 */ /* 0x000f22000020f000 */
[----:B------:R-:W-:Y:S02]  /*1c970*/  MOV R5, 0xffffffff ;  /* 0xffffffff00057802 */ /* 0x000fe40000000f00 */
[--C-:B--2---:R-:W-:Y:S02]  /*1c980*/  SHF.R.U64 R10, R2, R4, R3.reuse ;  /* 0x00000004020a7219 */ /* 0x104fe40000001203 */
[----:B-1----:R-:W-:Y:S02]  /*1c990*/  I2FP.F32.U32 R0, R22 ;  /* 0x0000001600007245 */ /* 0x002fe40000201000 */
[----:B------:R-:W1:Y:S01]  /*1c9a0*/  LDC R7, c[0x0][0x144] ;  /* 0x00005100ff077b82 */ /* 0x000e620000000800 */
[----:B------:R-:W-:-:S02]  /*1c9b0*/  SHF.R.U32.HI R3, RZ, R4, R3 ;  /* 0x00000004ff037219 */ /* 0x000fc40000011603 */
[----:B------:R-:W-:Y:S01]  /*1c9c0*/  FMUL R0, R0, UR4 ;  /* 0x0000000400007c20 */ /* 0x000fe20008400000 */
[-C--:B---3--:R-:W-:Y:S02]  /*1c9d0*/  SHF.L.U32 R5, R5, R24.reuse, RZ ;  /* 0x0000001805057219 */ /* 0x088fe400000006ff */
[----:B------:R-:W-:Y:S02]  /*1c9e0*/  SHF.L.U32 R33, R33, R24, RZ ;  /* 0x0000001821217219 */ /* 0x000fe400000006ff */
[----:B------:R-:W2:Y:S01]  /*1c9f0*/  LDC R21, c[0x0][0x148] ;  /* 0x00005200ff157b82 */ /* 0x000ea20000000800 */
[----:B----4-:R-:W-:Y:S02]  /*1ca00*/  ISETP.NE.U32.AND P0, PT, R18, RZ, PT ;  /* 0x000000ff1200720c */ /* 0x010fe40003f05070 */
[----:B------:R-:W-:Y:S02]  /*1ca10*/  IADD3 R6, -R6, RZ, RZ ;  /* 0x000000ff06067210 */ /* 0x000fe40007ffe1ff */
[----:B------:R-:W-:-:S02]  /*1ca20*/  ISETP.NE.AND.EX P0, PT, R19, RZ, PT, P0 ;  /* 0x000000ff1300720c */ /* 0x000fc40003f05300 */
[----:B------:R-:W-:Y:S01]  /*1ca30*/  LOP3.LUT R27, RZ, R5, RZ, 0x33, !PT ;  /* 0x00000005ff1b7212 */ /* 0x000fe200078e33ff */
[----:B------:R-:W3:Y:S01]  /*1ca40*/  LDC R23, c[0x0][0x8a8] ;  /* 0x00022a00ff177b82 */ /* 0x000ee20000000800 */
[-CC-:B-----5:R-:W-:Y:S02]  /*1ca50*/  SHF.R.U64 R8, R10, R20.reuse, R3.reuse ;  /* 0x000000140a087219 */ /* 0x1a0fe40000001203 */
[----:B------:R-:W-:Y:S02]  /*1ca60*/  SHF.R.U32.HI R3, RZ, R20, R3 ;  /* 0x00000014ff037219 */ /* 0x000fe40000011603 */
[----:B------:R4:W1:Y:S02]  /*1ca70*/  F2I.U32.TRUNC.NTZ R20, R0 ;  /* 0x0000000000147305 */ /* 0x000864000020f000 */
[--C-:B------:R-:W-:Y:S01]  /*1ca80*/  SHF.R.U64 R15, R8, R24, R3.reuse ;  /* 0x00000018080f7219 */ /* 0x100fe20000001203 */
[----:B------:R-:W2:Y:S01]  /*1ca90*/  LDC R26, c[0x0][0x8f0] ;  /* 0x00023c00ff1a7b82 */ /* 0x000ea20000000800 */
[----:B-1----:R-:W-:Y:S01]  /*1caa0*/  IMAD R25, R7, R6, R14 ;  /* 0x0000000607197224 */ /* 0x002fe200078e020e */
[----:B------:R-:W-:-:S02]  /*1cab0*/  SHF.R.U32.HI R3, RZ, R24, R3 ;  /* 0x00000018ff037219 */ /* 0x000fc40000011603 */
[----:B------:R-:W-:-:S04]  /*1cac0*/  MOV R2, R15 ;  /* 0x0000000f00027202 */ /* 0x000fc80000000f00 */
[----:B------:R-:W1:Y:S08]  /*1cad0*/  LDC R28, c[0x0][0x8e0] ;  /* 0x00023800ff1c7b82 */ /* 0x000e700000000800 */
[----:B------:R-:W1:Y:S01]  /*1cae0*/  LDC R29, c[0x0][0x8b8] ;  /* 0x00022e00ff1d7b82 */ /* 0x000e620000000800 */
[----:B----4-:R-:W-:Y:S05]  /*1caf0*/  @!P0 BRA `(.L_x_231) ;  /* 0x0000000000288947 */ /* 0x010fea0003800000 */
        /* <DEDUP_REMOVED lines=10> */
.L_x_231:
[----:B------:R-:W4:Y:S01]  /*1cba0*/  LDC R4, c[0x0][0x904] ;  /* 0x00024100ff047b82 */ /* 0x000f220000000800 */
[----:B--2---:R-:W-:Y:S02]  /*1cbb0*/  SHF.R.U64 R0, R2, R26, R3 ;  /* 0x0000001a02007219 */ /* 0x004fe40000001203 */
[----:B------:R-:W-:Y:S02]  /*1cbc0*/  IADD3 R20, -R20, RZ, RZ ;  /* 0x000000ff14147210 */ /* 0x000fe40007ffe1ff */
[----:B------:R-:W-:Y:S02]  /*1cbd0*/  LOP3.LUT R5, R8, R27, RZ, 0xc0, !PT ;  /* 0x0000001b08057212 */ /* 0x000fe400078ec0ff */
[----:B---3--:R-:W-:Y:S02]  /*1cbe0*/  IADD3 R3, R23, -0x1, RZ ;  /* 0xffffffff17037810 */ /* 0x008fe40007ffe0ff */
[----:B------:R-:W-:Y:S01]  /*1cbf0*/  IADD3 R2, -R0, RZ, RZ ;  /* 0x000000ff00027210 */ /* 0x000fe20007ffe1ff */
[----:B------:R-:W-:Y:S01]  /*1cc00*/  IMAD R0, R33, R0, R5 ;  /* 0x0000000021007224 */ /* 0x000fe200078e0205 */
[----:B------:R-:W-:-:S02]  /*1cc10*/  LOP3.LUT R3, R10, R3, RZ, 0xc0, !PT ;  /* 0x000000030a037212 */ /* 0x000fc400078ec0ff */
[----:B------:R-:W-:Y:S01]  /*1cc20*/  R2UR UR43, R30 ;  /* 0x000000001e2b72ca */ /* 0x000fe200000e0000 */
[----:B-1----:R-:W-:-:S04]  /*1cc30*/  IMAD R2, R2, R28, R15 ;  /* 0x0000001c02027224 */ /* 0x002fc800078e020f */
[----:B------:R-:W-:Y:S01]  /*1cc40*/  IMAD R3, R2, R23, R3 ;  /* 0x0000001702037224 */ /* 0x000fe200078e0203 */
[----:B----4-:R-:W-:-:S13]  /*1cc50*/  ISETP.NE.AND P0, PT, R4, 0x1, PT ;  /* 0x000000010400780c */ /* 0x010fda0003f05270 */
[----:B------:R-:W-:-:S04]  /*1cc60*/  @P0 IMAD R25, R21, R20, R22 ;  /* 0x0000001415190224 */ /* 0x000fc800078e0216 */
[----:B------:R-:W-:-:S05]  /*1cc70*/  IMAD R0, R0, R29, R25 ;  /* 0x0000001d00007224 */ /* 0x000fca00078e0219 */
[----:B------:R-:W-:Y:S02]  /*1cc80*/  SEL R2, R3, R0, !P0 ;  /* 0x0000000003027207 */ /* 0x000fe40004000000 */
[----:B------:R-:W-:Y:S02]  /*1cc90*/  SEL R3, R0, R3, !P0 ;  /* 0x0000000300037207 */ /* 0x000fe40004000000 */
[----:B------:R-:W-:Y:S02]  /*1cca0*/  R2UR UR52, R2 ;  /* 0x00000000023472ca */ /* 0x000fe400000e0000 */
[----:B------:R-:W-:Y:S01]  /*1ccb0*/  MOV R2, 0x1 ;  /* 0x0000000100027802 */ /* 0x000fe20000000f00 */
[----:B------:R2:W-:Y:S03]  /*1ccc0*/  STL [R1+0x4c4], R3 ;  /* 0x0004c40301007387 */ /* 0x0005e60000100800 */
[----:B------:R-:W-:-:S09]  /*1ccd0*/  PRMT R0, R2, 0x7610, R0 ;  /* 0x0000761002007816 */ /* 0x000fd20000000000 */
.L_x_229:
[----:B------:R-:W-:Y:S01]  /*1cce0*/  LOP3.LUT P0, RZ, R0, 0xff, RZ, 0xc0, !PT ;  /* 0x000000ff00ff7812 */ /* 0x000fe2000780c0ff */
[----:B------:R-:W-:Y:S01]  /*1ccf0*/  UIMAD.WIDE.U32 UR4, UR51, -0x55555555, URZ ;  /* 0xaaaaaaab330478a5 */ /* 0x000fe2000f8e003f */
[----:B-1----:R-:W-:Y:S02]  /*1cd00*/  MOV R2, R13 ;  /* 0x0000000d00027202 */ /* 0x002fe40000000f00 */
[----:B------:R-:W-:Y:S01]  /*1cd10*/  MOV R19, R12 ;  /* 0x0000000c00137202 */ /* 0x000fe20000000f00 */
[----:B------:R-:W-:Y:S01]  /*1cd20*/  USHF.R.U32.HI UR4, URZ, 0x2, UR5 ;  /* 0x000000023f047899 */ /* 0x000fe20008011605 */
[----:B------:R-:W-:-:S03]  /*1cd30*/  MOV R18, R11 ;  /* 0x0000000b00127202 */ /* 0x000fc60000000f00 */
[----:B------:R-:W-:-:S04]  /*1cd40*/  UIMAD UR51, UR4, -0x6, UR51 ;  /* 0xfffffffa043378a4 */ /* 0x000fc8000f8e0233 */
[----:B------:R-:W-:Y:S08]  /*1cd50*/  @P0 BRA `(.L_x_232) ;  /* 0xfffffe4c00080947 */ /* 0x000ff0000383ffff */
[----:B------:R-:W-:-:S04]  /*1cd60*/  DEPBAR.LE SB0, 0x0 ;  /* 0x000080000000791a */ /* 0x000fc80000000000 */
[----:B------:R-:W-:Y:S05]  /*1cd70*/  EXIT ;  /* 0x000000000000794d */ /* 0x000fea0003800000 */
.L_x_11:
[----:B------:R-:W3:Y:S01]  /*1cd80*/  LDL R163, [R1+0x4b0] ;  /* 0x0004b00001a37983 */ /* 0x000ee20000100800 */
[----:B------:R-:W-:-:S03]  /*1cd90*/  ULDC.64 UR4, c[0x0][0x8f8] ;  /* 0x00023e0000047ab9 */ /* 0x000fc60000000a00 */
[----:B------:R-:W4:Y:S01]  /*1cda0*/  LDL R162, [R1+0x4b4] ;  /* 0x0004b40001a27983 */ /* 0x000f220000100800 */
[----:B------:R-:W-:Y:S02]  /*1cdb0*/  PRMT R9, RZ, 0x7610, R9 ;  /* 0x00007610ff097816 */ /* 0x000fe40000000009 */
[----:B------:R-:W-:Y:S02]  /*1cdc0*/  MOV R2, 0xffffffff ;  /* 0xffffffff00027802 */ /* 0x000fe40000000f00 */
[----:B------:R-:W-:Y:S02]  /*1cdd0*/  MOV R3, 0xffffffff ;  /* 0xffffffff00037802 */ /* 0x000fe40000000f00 */
[----:B------:R-:W-:Y:S02]  /*1cde0*/  MOV R10, 0xffffffff ;  /* 0xffffffff000a7802 */ /* 0x000fe40000000f00 */
[----:B---3--:R-:W-:-:S04]  /*1cdf0*/  ISETP.GE.U32.AND P0, PT, R163, UR4, PT ;  /* 0x00000004a3007c0c */ /* 0x008fc8000bf06070 */
[----:B----4-:R-:W-:-:S13]  /*1ce00*/  ISETP.GE.U32.AND.EX P0, PT, R162, UR5, PT, P0 ;  /* 0x00000005a2007c0c */ /* 0x010fda000bf06100 */
[----:B------:R-:W-:Y:S05]  /*1ce10*/  @P0 BRA `(.L_x_233) ;  /* 0x0000000400300947 */ /* 0x000fea0003800000 */
[----:B------:R-:W3:Y:S01]  /*1ce20*/  LDC.64 R18, c[0x0][0x8d0] ;  /* 0x00023400ff127b82 */ /* 0x000ee20000000a00 */
[----:B-1----:R-:W-:Y:S02]  /*1ce30*/  MOV R12, R163 ;  /* 0x000000a3000c7202 */ /* 0x002fe40000000f00 */
[----:B------:R-:W-:-:S05]  /*1ce40*/  MOV R13, R162 ;  /* 0x000000a2000d7202 */ /* 0x000fca0000000f00 */
[----:B------:R-:W1:Y:S08]  /*1ce50*/  LDC R14, c[0x0][0x8d8] ;  /* 0x00023600ff0e7b82 */ /* 0x000e700000000800 */
[----:B------:R-:W4:Y:S01]  /*1ce60*/  LDC.64 R20, c[0x0][0x8c8] ;  /* 0x00023200ff147b82 */ /* 0x000f220000000a00 */
[----:B---3--:R-:W-:-:S04]  /*1ce70*/  ISETP.NE.U32.AND P0, PT, R18, RZ, PT ;  /* 0x000000ff1200720c */ /* 0x008fc80003f05070 */
[----:B------:R-:W-:-:S13]  /*1ce80*/  ISETP.NE.AND.EX P0, PT, R19, RZ, PT, P0 ;  /* 0x000000ff1300720c */ /* 0x000fda0003f05300 */
[----:B-1--4-:R-:W-:Y:S05]  /*1ce90*/  @!P0 BRA `(.L_x_234) ;  /* 0x0000000000288947 */ /* 0x012fea0003800000 */
        /* <DEDUP_REMOVED lines=10> */
.L_x_234:
[-CC-:B------:R-:W-:Y:S01]  /*1cf40*/  SHF.R.U64 R18, R12, R14.reuse, R13.reuse ;  /* 0x0000000e0c127219 */ /* 0x180fe2000000120d */
[----:B------:R-:W1:Y:S01]  /*1cf50*/  LDC.64 R24, c[0x0][0x8e8] ;  /* 0x00023a00ff187b82 */ /* 0x000e620000000a00 */
[----:B------:R-:W-:Y:S01]  /*1cf60*/  SHF.R.U32.HI R2, RZ, R14, R13 ;  /* 0x0000000eff027219 */ /* 0x000fe2000001160d */
[----:B------:R-:W-:Y:S01]  /*1cf70*/  ULDC UR4, c[0x0][0x900] ;  /* 0x0002400000047ab9 */ /* 0x000fe20000000800 */
[----:B------:R-:W-:-:S04]  /*1cf80*/  IADD3 R9, P0, RZ, -R18, RZ ;  /* 0x80000012ff097210 */ /* 0x000fc80007f1e0ff */
[----:B------:R-:W-:Y:S01]  /*1cf90*/  IADD3.X R3, RZ, ~R2, RZ, P0, !PT ;  /* 0x80000002ff037210 */ /* 0x000fe200007fe4ff */
[----:B------:R-:W3:Y:S01]  /*1cfa0*/  LDC R12, c[0x0][0x8c0] ;  /* 0x00023000ff0c7b82 */ /* 0x000ee20000000800 */
[----:B------:R-:W-:-:S03]  /*1cfb0*/  MOV R2, R163 ;  /* 0x000000a300027202 */ /* 0x000fc60000000f00 */
[----:B------:R-:W-:Y:S01]  /*1cfc0*/  IMAD R10, R3, R20, RZ ;  /* 0x00000014030a7224 */ /* 0x000fe200078e02ff */
[----:B------:R-:W-:-:S03]  /*1cfd0*/  MOV R3, R162 ;  /* 0x000000a200037202 */ /* 0x000fc60000000f00 */
[----:B------:R-:W4:Y:S01]  /*1cfe0*/  LDC R22, c[0x0][0x8b0] ;  /* 0x00022c00ff167b82 */ /* 0x000f220000000800 */
[----:B------:R-:W-:-:S04]  /*1cff0*/  IMAD.WIDE.U32 R2, R9, R20, R2 ;  /* 0x0000001409027225 */ /* 0x000fc800078e0002 */
[----:B------:R-:W-:-:S03]  /*1d000*/  IMAD R9, R9, R21, R10 ;  /* 0x0000001509097224 */ /* 0x000fc600078e020a */
[----:B------:R-:W2:Y:S01]  /*1d010*/  LDC R21, c[0x0][0x8a8] ;  /* 0x00022a00ff157b82 */ /* 0x000ea20000000800 */
[----:B-1----:R-:W-:Y:S02]  /*1d020*/  ISETP.NE.U32.AND P0, PT, R24, RZ, PT ;  /* 0x000000ff1800720c */ /* 0x002fe40003f05070 */
[----:B------:R-:W-:Y:S02]  /*1d030*/  IADD3 R3, R3, R9, RZ ;  /* 0x0000000903037210 */ /* 0x000fe40007ffe0ff */
[----:B------:R-:W-:-:S03]  /*1d040*/  ISETP.NE.AND.EX P0, PT, R25, RZ, PT, P0 ;  /* 0x000000ff1900720c */ /* 0x000fc60003f05300 */
[----:B------:R-:W1:Y:S01]  /*1d050*/  LDC R23, c[0x0][0x8f0] ;  /* 0x00023c00ff177b82 */ /* 0x000e620000000800 */
[-CC-:B---3--:R-:W-:Y:S02]  /*1d060*/  SHF.R.U64 R14, R2, R12.reuse, R3.reuse ;  /* 0x0000000c020e7219 */ /* 0x188fe40000001203 */
[----:B------:R-:W-:-:S05]  /*1d070*/  SHF.R.U32.HI R3, RZ, R12, R3 ;  /* 0x0000000cff037219 */ /* 0x000fca0000011603 */
[----:B------:R-:W3:Y:S01]  /*1d080*/  LDC R26, c[0x0][0x8e0] ;  /* 0x00023800ff1a7b82 */ /* 0x000ee20000000800 */
[-CC-:B----4-:R-:W-:Y:S02]  /*1d090*/  SHF.R.U64 R19, R14, R22.reuse, R3.reuse ;  /* 0x000000160e137219 */ /* 0x190fe40000001203 */
[----:B------:R-:W-:Y:S02]  /*1d0a0*/  SHF.R.U32.HI R2, RZ, R22, R3 ;  /* 0x00000016ff027219 */ /* 0x000fe40000011603 */
[----:B------:R-:W-:Y:S02]  /*1d0b0*/  MOV R3, 0xffffffff ;  /* 0xffffffff00037802 */ /* 0x000fe40000000f00 */
[--C-:B------:R-:W-:Y:S01]  /*1d0c0*/  SHF.R.U64 R20, R19, UR4, R2.reuse ;  /* 0x0000000413147c19 */ /* 0x100fe20008001202 */
[----:B------:R-:W4:Y:S01]  /*1d0d0*/  LDC R27, c[0x0][0x8b8] ;  /* 0x00022e00ff1b7b82 */ /* 0x000f220000000800 */
[----:B------:R-:W-:Y:S02]  /*1d0e0*/  SHF.L.U32 R9, R3, UR4, RZ ;  /* 0x0000000403097c19 */ /* 0x000fe400080006ff */
[----:B------:R-:W-:-:S02]  /*1d0f0*/  SHF.R.U32.HI R3, RZ, UR4, R2 ;  /* 0x00000004ff037c19 */ /* 0x000fc40008011602 */
[----:B------:R-:W-:Y:S02]  /*1d100*/  LOP3.LUT R22, RZ, R9, RZ, 0x33, !PT ;  /* 0x00000009ff167212 */ /* 0x000fe400078e33ff */
[----:B------:R-:W-:Y:S01]  /*1d110*/  MOV R2, R20 ;  /* 0x0000001400027202 */ /* 0x000fe20000000f00 */
[----:B--2---:R-:W-:Y:S06]  /*1d120*/  @!P0 BRA `(.L_x_235) ;  /* 0x0000000000288947 */ /* 0x004fec0003800000 */
        /* <DEDUP_REMOVED lines=10> */
.L_x_235:
[----:B------:R-:W2:Y:S01]  /*1d1d0*/  LDC R9, c[0x0][0x904] ;  /* 0x00024100ff097b82 */ /* 0x000ea20000000800 */
[----:B-1----:R-:W-:Y:S01]  /*1d1e0*/  SHF.R.U64 R3, R2, R23, R3 ;  /* 0x0000001702037219 */ /* 0x002fe20000001203 */
[----:B------:R-:W-:Y:S01]  /*1d1f0*/  USHF.L.U32 UR4, UR38, UR4, URZ ;  /* 0x0000000426047299 */ /* 0x000fe2000800063f */
[----:B------:R-:W-:Y:S02]  /*1d200*/  LOP3.LUT R2, R19, R22, RZ, 0xc0, !PT ;  /* 0x0000001613027212 */ /* 0x000fe400078ec0ff */
[----:B------:R-:W-:Y:S02]  /*1d210*/  IADD3 R11, R21, -0x1, RZ ;  /* 0xffffffff150b7810 */ /* 0x000fe40007ffe0ff */
[----:B------:R-:W-:Y:S01]  /*1d220*/  MOV R10, R18 ;  /* 0x00000012000a7202 */ /* 0x000fe20000000f00 */
[----:B------:R-:W-:Y:S01]  /*1d230*/  IMAD R7, R3, UR4, R2 ;  /* 0x0000000403077c24 */ /* 0x000fe2000f8e0202 */
[----:B------:R-:W-:Y:S02]  /*1d240*/  LOP3.LUT R14, R14, R11, RZ, 0xc0, !PT ;  /* 0x0000000b0e0e7212 */ /* 0x000fe400078ec0ff */
[----:B--2---:R-:W-:-:S02]  /*1d250*/  ISETP.NE.AND P0, PT, R9, 0x1, PT ;  /* 0x000000010900780c */ /* 0x004fc40003f05270 */
[----:B------:R-:W-:-:S05]  /*1d260*/  IADD3 R9, -R3, RZ, RZ ;  /* 0x000000ff03097210 */ /* 0x000fca0007ffe1ff */
[----:B---3--:R-:W-:Y:S01]  /*1d270*/  IMAD R3, R9, R26, R20 ;  /* 0x0000001a09037224 */ /* 0x008fe200078e0214 */
[----:B------:R-:W-:-:S05]  /*1d280*/  MOV R9, 0x1 ;  /* 0x0000000100097802 */ /* 0x000fca0000000f00 */
[----:B------:R-:W-:-:S04]  /*1d290*/  @P0 IMAD R8, R15, R16, R6 ;  /* 0x000000100f080224 */ /* 0x000fc800078e0206 */
[----:B----4-:R-:W-:Y:S02]  /*1d2a0*/  IMAD R2, R7, R27, R8 ;  /* 0x0000001b07027224 */ /* 0x010fe400078e0208 */
[----:B------:R-:W-:-:S05]  /*1d2b0*/  IMAD R7, R3, R21, R14 ;  /* 0x0000001503077224 */ /* 0x000fca00078e020e */
[----:B------:R-:W-:Y:S02]  /*1d2c0*/  SEL R3, R7, R2, !P0 ;  /* 0x0000000207037207 */ /* 0x000fe40004000000 */
[----:B------:R-:W-:-:S07]  /*1d2d0*/  SEL R2, R2, R7, !P0 ;  /* 0x0000000702027207 */ /* 0x000fce0004000000 */
.L_x_233:
[----:B------:R-:W-:-:S08]  /*1d2e0*/  NOP ;  /* 0x0000000000007918 */ /* 0x000fd00000000000 */
[----:B-1----:R-:W1:-:S00]  /*1d2f0*/  USETMAXREG.DEALLOC.CTAPOOL 0x18 ;  /* 0x00000018000079c8 */ /* 0x002e4000080e0500 */
[----:B------:R-:W-:-:S06]  /*1d300*/  UISETP.NE.AND UP0, UPT, UR47, 0x1, UPT ;  /* 0x000000012f00788c */ /* 0x000fcc000bf05270 */
[----:B------:R-:W-:-:S13]  /*1d310*/  PLOP3.LUT P0, PT, PT, PT, UP0, 0x80, 0x0 ;  /* 0x000000000000781c */ /* 0x000fda0003f0f008 */
[----:B--2---:R-:W-:Y:S05]  /*1d320*/  @!P0 EXIT ;  /* 0x000000000000894d */ /* 0x004fea0003800000 */
[----:B------:R-:W-:-:S06]  /*1d330*/  UISETP.NE.AND UP0, UPT, UR47, URZ, UPT ;  /* 0x0000003f2f00728c */ /* 0x000fcc000bf05270 */
[----:B------:R-:W-:-:S13]  /*1d340*/  PLOP3.LUT P0, PT, PT, PT, UP0, 0x80, 0x0 ;  /* 0x000000000000781c */ /* 0x000fda0003f0f008 */
[----:B-1----:R-:W-:Y:S05]  /*1d350*/  @!P0 BRA `(.L_x_236) ;  /* 0x0000002400388947 */ /* 0x002fea0003800000 */
[----:B------:R-:W-:-:S04]  /*1d360*/  PRMT R0, R0, 0x9910, RZ ;  /* 0x0000991000007816 */ /* 0x000fc800000000ff */
[----:B------:R-:W-:-:S13]  /*1d370*/  R2UR UR4, R0 ;  /* 0x00000000000472ca */ /* 0x000fda00000e0000 */
[----:B------:R-:W-:-:S04]  /*1d380*/  UISETP.NE.AND UP0, UPT, UR4, URZ, UPT ;  /* 0x0000003f0400728c */ /* 0x000fc8000bf05270 */
[----:B------:R-:W-:-:S06]  /*1d390*/  UISETP.NE.OR UP0, UPT, UR47, 0x2, !UP0 ;  /* 0x000000022f00788c */ /* 0x000fcc000c705670 */
[----:B------:R-:W-:-:S13]  /*1d3a0*/  PLOP3.LUT P0, PT, PT, PT, UP0, 0x80, 0x0 ;  /* 0x000000000000781c */ /* 0x000fda0003f0f008 */
[----:B------:R-:W-:Y:S05]  /*1d3b0*/  @P0 EXIT ;  /* 0x000000000000094d */ /* 0x000fea0003800000 */
[----:B------:R-:W-:-:S13]  /*1d3c0*/  LOP3.LUT P2, RZ, R9, 0xff, RZ, 0xc0, !PT ;  /* 0x000000ff09ff7812 */ /* 0x000fda000784c0ff */
[----:B------:R-:W-:Y:S05]  /*1d3d0*/  @!P2 BRA `(.L_x_237) ;  /* 0x000000000018a947 */ /* 0x000fea0003800000 */
[----:B------:R-:W-:Y:S01]  /*1d3e0*/  UMOV UR4, 0x400 ;  /* 0x0000040000047882 */ /* 0x000fe20000000000 */
[----:B------:R-:W-:Y:S01]  /*1d3f0*/  MOV R0, RZ ;  /* 0x000000ff00007202 */ /* 0x000fe20000000f00 */
[----:B------:R-:W-:-:S03]  /*1d400*/  ULEA UR4, UR37, UR4, 0x18 ;  /* 0x0000000425047291 */ /* 0x000fc6000f8ec03f */
[----:B------:R-:W-:-:S06]  /*1d410*/  SHF.L.U32 R0, R0, 0x1f, RZ ;  /* 0x0000001f00007819 */ /* 0x000fcc00000006ff */
[----:B------:R-:W1:Y:S02]  /*1d420*/  SYNCS.PHASECHK.TRANS64.TRYWAIT P0, [UR4+0xa8], R0 ;  /* 0x0000a800ff0075a7 */ /* 0x000e640008000144 */
[----:B-1----:R-:W-:Y:S05]  /*1d430*/  @!P0 BRA `(.L_x_238) ;  /* 0x0000003800c08947 */ /* 0x002fea0003800000 */
.L_x_237:
[----:B-1----:R-:W-:Y:S01]  /*1d440*/  PRMT R7, RZ, 0x7610, R7 ;  /* 0x00007610ff077816 */ /* 0x002fe20000000007 */
[----:B------:R-:W-:Y:S06]  /*1d450*/  @P1 BRA `(.L_x_239) ;  /* 0x0000000000241947 */ /* 0x000fec0003800000 */
[----:B------:R-:W-:Y:S02]  /*1d460*/  ULDC.64 UR4, c[0x0][0x588] ;  /* 0x0001620000047ab9 */ /* 0x000fe40000000a00 */
[----:B------:R-:W-:-:S04]  /*1d470*/  ISETP.NE.U32.AND P0, PT, RZ, UR4, PT ;  /* 0x00000004ff007c0c */ /* 0x000fc8000bf05070 */
[----:B------:R-:W-:-:S13]  /*1d480*/  ISETP.NE.AND.EX P0, PT, RZ, UR5, PT, P0 ;  /* 0x00000005ff007c0c */ /* 0x000fda000bf05300 */
[----:B------:R-:W-:Y:S05]  /*1d490*/  @!P0 BRA `(.L_x_240) ;  /* 0x00000000000c8947 */ /* 0x000fea0003800000 */
[----:B------:R1:W5:Y:S01]  /*1d4a0*/  LDG.E R6, desc[UR56][R4.64] ;  /* 0x0000003804067981 */ /* 0x000362000c1e1900 */
[----:B------:R-:W-:Y:S01]  /*1d4b0*/  MOV R7, 0x1 ;  /* 0x0000000100077802 */ /* 0x000fe20000000f00 */
[----:B------:R-:W-:Y:S06]  /*1d4c0*/  BRA `(.L_x_239) ;  /* 0x0000000000087947 */ /* 0x000fec0003800000 */
.L_x_240:
[----:B------:R-:W2:Y:S01]  /*1d4d0*/  LDC R6, c[0x0][0x580] ;  /* 0x00016000ff067b82 */ /* 0x000ea20000000800 */
[----:B------:R-:W-:-:S07]  /*1d4e0*/  MOV R7, 0x1 ;  /* 0x0000000100077802 */ /* 0x000fce0000000f00 */
.L_x_239:
[----:B------:R-:W-:Y:S05]  /*1d4f0*/  @!P2 BRA `(.L_x_241) ;  /* 0x00000020004ca947 */ /* 0x000fea0003800000 */
[----:B------:R-:W3:Y:S01]  /*1d500*/  LDC R16, c[0x0][0x8a8] ;  /* 0x00022a00ff107b82 */ /* 0x000ee20000000800 */
[----:B------:R-:W-:Y:S01]  /*1d510*/  MOV R0, 0xffffffff ;  /* 0xffffffff00007802 */ /* 0x000fe20000000f00 */
[----:B------:R-:W-:Y:S01]  /*1d520*/  ULDC UR4, c[0x0][0x900] ;  /* 0x0002400000047ab9 */ /* 0x000fe20000000800 */
[----:B------:R-:W-:Y:S02]  /*1d530*/  ULOP3.LUT UR22, UR45, 0x2, URZ, 0xfc, !UPT ;  /* 0x000000022d167892 */ /* 0x000fe4000f8efc3f */
[----:B------:R-:W-:Y:S01]  /*1d540*/  SHF.L.U32 R0, R0, UR4, RZ ;  /* 0x0000000400007c19 */ /* 0x000fe200080006ff */
[----:B------:R-:W-:Y:S01]  /*1d550*/  USHF.L.U32 UR21, UR38, UR4, URZ ;  /* 0x0000000426157299 */ /* 0x000fe2000800063f */
[----:B------:R-:W-:Y:S02]  /*1d560*/  ULDC.64 UR58, c[0x0][0x198] ;  /* 0x00006600003a7ab9 */ /* 0x000fe40000000a00 */
[----:B------:R-:W-:Y:S01]  /*1d570*/  LOP3.LUT R14, RZ, R0, RZ, 0x33, !PT ;  /* 0x00000000ff0e7212 */ /* 0x000fe200078e33ff */
[----:B------:R-:W-:Y:S01]  /*1d580*/  ULDC.64 UR6, c[0x0][0x588] ;  /* 0x0001620000067ab9 */ /* 0x000fe20000000a00 */
[----:B------:R-:W-:Y:S01]  /*1d590*/  ULDC.64 UR4, c[0x0][0x8f8] ;  /* 0x00023e0000047ab9 */ /* 0x000fe20000000a00 */
[----:B------:R-:W-:Y:S01]  /*1d5a0*/  ULDC.64 UR14, c[0x0][0x590] ;  /* 0x00016400000e7ab9 */ /* 0x000fe20000000a00 */
[----:B---3--:R-:W-:-:S07]  /*1d5b0*/  IADD3 R16, R16, -0x1, RZ ;  /* 0xffffffff10107810 */ /* 0x008fce0007ffe0ff */
.L_x_345:
[----:B------:R-:W-:Y:S02]  /*1d5c0*/  ISETP.NE.U32.AND P0, PT, RZ, UR14, PT ;  /* 0x0000000eff007c0c */ /* 0x000fe4000bf05070 */
[----:B------:R-:W-:Y:S02]  /*1d5d0*/  R2UR UR51, R2 ;  /* 0x00000000023372ca */ /* 0x000fe400000e0000 */
[----:B------:R-:W-:Y:S02]  /*1d5e0*/  R2UR UR50, R3 ;  /* 0x00000000033272ca */ /* 0x000fe400000e0000 */
[----:B------:R-:W-:-:S09]  /*1d5f0*/  ISETP.NE.AND.EX P0, PT, RZ, UR15, PT, P0 ;  /* 0x0000000fff007c0c */ /* 0x000fd2000bf05300 */
[----:B------:R-:W-:Y:S02]  /*1d600*/  USHF.L.U32 UR51, UR51, 0x8, URZ ;  /* 0x0000000833337899 */ /* 0x000fe4000800063f */
[----:B------:R-:W-:Y:S02]  /*1d610*/  USHF.L.U32 UR50, UR50, 0x8, URZ ;  /* 0x0000000832327899 */ /* 0x000fe4000800063f */
[----:B------:R-:W-:Y:S10]  /*1d620*/  @!P0 BRA `(.L_x_242) ;  /* 0x00000000002c8947 */ /* 0x000ff40003800000 */
[----:B------:R-:W-:-:S04]  /*1d630*/  ISETP.NE.U32.AND P1, PT, RZ, UR6, PT ;  /* 0x00000006ff007c0c */ /* 0x000fc8000bf25070 */
[----:B------:R-:W-:-:S13]  /*1d640*/  ISETP.NE.AND.EX P1, PT, RZ, UR7, PT, P1 ;  /* 0x00000007ff007c0c */ /* 0x000fda000bf25310 */
[----:B------:R-:W-:Y:S05]  /*1d650*/  @!P1 BRA `(.L_x_243) ;  /* 0x0000000000189947 */ /* 0x000fea0003800000 */
[----:B------:R-:W3:Y:S01]  /*1d660*/  LDC.64 R2, c[0x0][0x588] ;  /* 0x00016200ff027b82 */ /* 0x000ee20000000a00 */
[----:B-1----:R-:W-:-:S04]  /*1d670*/  IMAD R5, R10, UR14, RZ ;  /* 0x0000000e0a057c24 */ /* 0x002fc8000f8e02ff */
[----:B---3--:R-:W-:-:S05]  /*1d680*/  IMAD.WIDE R2, R5, 0x4, R2 ;  /* 0x0000000405027825 */ /* 0x008fca00078e0202 */
[----:B--2--5:R3:W5:Y:S01]  /*1d690*/  LDG.E R6, desc[UR56][R2.64] ;  /* 0x0000003802067981 */ /* 0x024762000c1e1900 */
[----:B------:R-:W-:Y:S01]  /*1d6a0*/  MOV R7, 0x1 ;  /* 0x0000000100077802 */ /* 0x000fe20000000f00 */
[----:B------:R-:W-:Y:S06]  /*1d6b0*/  BRA `(.L_x_242) ;  /* 0x0000000000087947 */ /* 0x000fec0003800000 */
.L_x_243:
[----:B--2--5:R-:W4:Y:S01]  /*1d6c0*/  LDC R6, c[0x0][0x580] ;  /* 0x00016000ff067b82 */ /* 0x024f220000000800 */
[----:B------:R-:W-:-:S07]  /*1d6d0*/  MOV R7, 0x1 ;  /* 0x0000000100077802 */ /* 0x000fce0000000f00 */
.L_x_242:
[----:B------:R-:W-:Y:S05]  /*1d6e0*/  @!P0 BRA `(.L_x_244) ;  /* 0x00000000001c8947 */ /* 0x000fea0003800000 */
[----:B------:R-:W-:-:S13]  /*1d6f0*/  LOP3.LUT P2, RZ, R7, 0xff, RZ, 0xc0, !PT ;  /* 0x000000ff07ff7812 */ /* 0x000fda000784c0ff */
[----:B---3--:R-:W3:Y:S02]  /*1d700*/  @!P2 LDC.64 R2, c[0x0][0x588] ;  /* 0x00016200ff02ab82 */ /* 0x008ee40000000a00 */
[----:B---3--:R-:W-:-:S04]  /*1d710*/  @!P2 ISETP.NE.U32.AND P0, PT, R2, RZ, PT ;  /* 0x000000ff0200a20c */ /* 0x008fc80003f05070 */
[----:B------:R-:W-:Y:S02]  /*1d720*/  @!P2 ISETP.NE.AND.EX P1, PT, R3, RZ, PT, P0 ;  /* 0x000000ff0300a20c */ /* 0x000fe40003f25300 */
[----:B--2-45:R-:W-:Y:S02]  /*1d730*/  @P2 FSETP.EQ.AND P0, PT, R6, RZ, PT ;  /* 0x000000ff0600220b */ /* 0x034fe40003f02000 */
[----:B------:R-:W-:Y:S01]  /*1d740*/  @!P2 PLOP3.LUT P0, PT, P1, PT, PT, 0x8, 0x0 ;  /* 0x000000000000a81c */ /* 0x000fe20000f0e170 */
[----:B------:R-:W-:-:S12]  /*1d750*/  BRA `(.L_x_245) ;  /* 0x0000000000047947 */ /* 0x000fd80003800000 */
.L_x_244:
[----:B--2-45:R-:W-:-:S13]  /*1d760*/  FSETP.EQ.AND P0, PT, R6, RZ, PT ;  /* 0x000000ff0600720b */ /* 0x034fda0003f02000 */
.L_x_245:
[----:B------:R-:W-:Y:S01]  /*1d770*/  UISETP.NE.AND UP0, UPT, UR22, 0x3, UPT ;  /* 0x000000031600788c */ /* 0x000fe2000bf05270 */
[----:B------:R-:W-:-:S04]  /*1d780*/  ELECT P1, URZ, PT ;  /* 0x00000000003f782f */ /* 0x000fc80003820000 */
[----:B------:R-:W-:Y:S02]  /*1d790*/  PLOP3.LUT P0, PT, P1, P0, PT, 0x20, 0x0 ;  /* 0x000000000000781c */ /* 0x000fe40000f00470 */
[----:B------:R-:W-:-:S13]  /*1d7a0*/  PLOP3.LUT P1, PT, PT, PT, UP0, 0x80, 0x0 ;  /* 0x000000000000781c */ /* 0x000fda0003f2f008 */
[----:B------:R-:W-:Y:S05]  /*1d7b0*/  @!P1 BRA `(.L_x_246) ;  /* 0x0000000000049947 */ /* 0x000fea0003800000 */
[----:B------:R-:W-:Y:S01]  /*1d7c0*/  BPT.TRAP 0x1 ;  /* 0x000000040000795c */ /* 0x000fe20000300000 */
.L_x_246:
[----:B------:R-:W2:Y:S01]  /*1d7d0*/  S2UR UR37, SR_CgaCtaId ;  /* 0x00000000002579c3 */ /* 0x000ea20000008800 */
[----:B------:R-:W-:Y:S01]  /*1d7e0*/  UMOV UR13, 0x400 ;  /* 0x00000400000d7882 */ /* 0x000fe20000000000 */
[----:B------:R-:W-:-:S04]  /*1d7f0*/  MOV R0, 0x1 ;  /* 0x0000000100007802 */ /* 0x000fc80000000f00 */
[----:B------:R-:W-:Y:S01]  /*1d800*/  SHF.L.U32 R0, R0, 0x1f, RZ ;  /* 0x0000001f00007819 */ /* 0x000fe200000006ff */
[----:B--2---:R-:W-:-:S09]  /*1d810*/  ULEA UR13, UR37, UR13, 0x18 ;  /* 0x0000000d250d7291 */ /* 0x004fd2000f8ec03f */
[----:B------:R-:W2:Y:S02]  /*1d820*/  SYNCS.PHASECHK.TRANS64.TRYWAIT P2, [UR13+0x80], R0 ;  /* 0x00008000ff0075a7 */ /* 0x000ea4000804014d */
[----:B--2---:R-:W-:Y:S05]  /*1d830*/  @!P2 BRA `(.L_x_247) ;  /* 0x0000003400d8a947 */ /* 0x004fea0003800000 */
.L_x_394:
[----:B------:R-:W-:Y:S04]  /*1d840*/  BSSY B0, `(.L_x_248) ;  /* 0x000000e000007945 */ /* 0x000fe80003800000 */
[----:B------:R-:W-:Y:S05]  /*1d850*/  @!P0 BRA `(.L_x_249) ;  /* 0x0000000000308947 */ /* 0x000fea0003800000 */
[----:B------:R-:W-:Y:S01]  /*1d860*/  R2UR UR52, R10 ;  /* 0x000000000a3472ca */ /* 0x000fe200000e0000 */
[----:B------:R-:W-:Y:S02]  /*1d870*/  UIADD3 UR8, UP0, UR58, 0x3f0, URZ ;  /* 0x000003f03a087890 */ /* 0x000fe4000ff1e03f */
[----:B------:R-:W-:Y:S02]  /*1d880*/  UIADD3 UR48, UR13, 0x100, URZ ;  /* 0x000001000d307890 */ /* 0x000fe4000fffe03f */
[----:B------:R-:W-:Y:S02]  /*1d890*/  UIADD3 UR49, UR13, 0x60, URZ ;  /* 0x000000600d317890 */ /* 0x000fe4000fffe03f */
[----:B------:R-:W-:Y:S01]  /*1d8a0*/  UIADD3.X UR9, URZ, UR59, URZ, UP0, !UPT ;  /* 0x0000003b3f097290 */ /* 0x000fe200087fe43f */
[----:B------:R-:W-:Y:S01]  /*1d8b0*/  UMOV UR10, 0x0 ;  /* 0x00000000000a7882 */ /* 0x000fe20000000000 */
[----:B------:R-:W-:-:S07]  /*1d8c0*/  UMOV UR11, 0x10000000 ;  /* 0x10000000000b7882 */ /* 0x000fce0000000000 */
[----:B------:R4:W-:Y:S02]  /*1d8d0*/  UTMALDG.3D [UR48], [UR8], desc[UR10] ;  /* 0x00000a30080075b4 */ /* 0x0009e40008011000 */
[----:B----4-:R-:W-:Y:S05]  /*1d8e0*/  @!P1 BRA `(.L_x_250) ;  /* 0x0000000000049947 */ /* 0x010fea0003800000 */
[----:B------:R-:W-:Y:S01]  /*1d8f0*/  BPT.TRAP 0x1 ;  /* 0x000000040000795c */ /* 0x000fe20000300000 */
.L_x_250:
[----:B---3--:R-:W3:Y:S02]  /*1d900*/  LDC R2, c[0x0][0x800] ;  /* 0x00020000ff027b82 */ /* 0x008ee40000000800 */
[----:B---3--:R4:W-:Y:S02]  /*1d910*/  SYNCS.ARRIVE.TRANS64.RED.A0TR RZ, [UR13+0x60], R2 ;  /* 0x00006002ffff79a7 */ /* 0x0089e4000830040d */
.L_x_249:
[----:B------:R-:W-:Y:S05]  /*1d920*/  BSYNC B0 ;  /* 0x0000000000007941 */ /* 0x000fea0003800000 */
.L_x_248:
[----:B------:R-:W-:Y:S05]  /*1d930*/  @!P1 BRA `(.L_x_251) ;  /* 0x0000000000049947 */ /* 0x000fea0003800000 */
[----:B------:R-:W-:Y:S01]  /*1d940*/  BPT.TRAP 0x1 ;  /* 0x000000040000795c */ /* 0x000fe20000300000 */
.L_x_251:
[----:B------:R-:W-:-:S04]  /*1d950*/  UIADD3 UR41, UR13, 0x60, URZ ;  /* 0x000000600d297890 */ /* 0x000fc8000fffe03f */
[----:B------:R-:W-:-:S09]  /*1d960*/  UPRMT UR31, UR37, 0x654, UR41 ;  /* 0x00000654251f7896 */ /* 0x000fd20008000029 */
[----:B------:R-:W-:Y:S01]  /*1d970*/  SYNCS.ARRIVE.TRANS64.RED.A1T0 RZ, [UR31], RZ ;  /* 0x000000ffffff79a7 */ /* 0x000fe2000810041f */
[----:B------:R-:W-:Y:S05]  /*1d980*/  @!P1 BRA `(.L_x_252) ;  /* 0x0000000000049947 */ /* 0x000fea0003800000 */
[----:B------:R-:W-:Y:S01]  /*1d990*/  BPT.TRAP 0x1 ;  /* 0x000000040000795c */ /* 0x000fe20000300000 */
.L_x_252:
[----:B------:R-:W5:Y:S02]  /*1d9a0*/  SYNCS.PHASECHK.TRANS64.TRYWAIT P2, [UR13+0x88], R0 ;  /* 0x00008800ff0075a7 */ /* 0x000f64000804014d */
[----:B-----5:R-:W-:Y:S05]  /*1d9b0*/  @!P2 BRA `(.L_x_253) ;  /* 0x000000340090a947 */ /* 0x020fea0003800000 */
.L_x_395:
[----:B------:R-:W-:Y:S04]  /*1d9c0*/  BSSY B0, `(.L_x_254) ;  /* 0x0000010000007945 */ /* 0x000fe80003800000 */
[----:B------:R-:W-:Y:S05]  /*1d9d0*/  @!P0 BRA `(.L_x_255) ;  /* 0x0000000000388947 */ /* 0x000fea0003800000 */
[----:B------:R-:W-:Y:S01]  /*1d9e0*/  UIADD3 UR16, UP0, UR58, 0x3f0, URZ ;  /* 0x000003f03a107890 */ /* 0x000fe2000ff1e03f */
[----:B------:R-:W-:Y:S01]  /*1d9f0*/  R2UR UR12, R10 ;  /* 0x000000000a0c72ca */ /* 0x000fe200000e0000 */
[----:B------:R-:W-:Y:S02]  /*1da00*/  UIADD3 UR11, UR51, 0x80, URZ ;  /* 0x00000080330b7890 */ /* 0x000fe4000fffe03f */
[----:B------:R-:W-:Y:S02]  /*1da10*/  UIADD3 UR8, UR13, 0x1100, URZ ;  /* 0x000011000d087890 */ /* 0x000fe4000fffe03f */
[----:B------:R-:W-:Y:S02]  /*1da20*/  UIADD3 UR9, UR13, 0x68, URZ ;  /* 0x000000680d097890 */ /* 0x000fe4000fffe03f */
[----:B------:R-:W-:Y:S01]  /*1da30*/  UIADD3.X UR17, URZ, UR59, URZ, UP0, !UPT ;  /* 0x0000003b3f117290 */ /* 0x000fe200087fe43f */
[----:B------:R-:W-:Y:S01]  /*1da40*/  UMOV UR18, 0x0 ;  /* 0x0000000000127882 */ /* 0x000fe20000000000 */
[----:B------:R-:W-:Y:S01]  /*1da50*/  UMOV UR19, 0x10000000 ;  /* 0x1000000000137882 */ /* 0x000fe20000000000 */
[----:B------:R-:W-:-:S06]  /*1da60*/  UMOV UR10, UR50 ;  /* 0x00000032000a7c82 */ /* 0x000fcc0008000000 */
[----:B------:R1:W-:Y:S02]  /*1da70*/  UTMALDG.3D [UR8], [UR16], desc[UR18] ;  /* 0x00001208100075b4 */ /* 0x0003e40008011000 */
[----:B-1----:R-:W-:Y:S05]  /*1da80*/  @!P1 BRA `(.L_x_256) ;  /* 0x0000000000049947 */ /* 0x002fea0003800000 */
[----:B------:R-:W-:Y:S01]  /*1da90*/  BPT.TRAP 0x1 ;  /* 0x000000040000795c */ /* 0x000fe20000300000 */
.L_x_256:
[----:B---34-:R-:W1:Y:S02]  /*1daa0*/  LDC R2, c[0x0][0x800] ;  /* 0x00020000ff027b82 */ /* 0x018e640000000800 */
[----:B-1----:R1:W-:Y:S02]  /*1dab0*/  SYNCS.ARRIVE.TRANS64.RED.A0TR RZ, [UR13+0x68], R2 ;  /* 0x00006802ffff79a7 */ /* 0x0023e4000830040d */
.L_x_255:
[----:B------:R-:W-:Y:S05]  /*1dac0*/  BSYNC B0 ;  /* 0x0000000000007941 */ /* 0x000fea0003800000 */
.L_x_254:
[----:B------:R-:W-:Y:S05]  /*1dad0*/  @!P1 BRA `(.L_x_257) ;  /* 0x0000000000049947 */ /* 0x000fea0003800000 */
[----:B------:R-:W-:Y:S01]  /*1dae0*/  BPT.TRAP 0x1 ;  /* 0x000000040000795c */ /* 0x000fe20000300000 */
.L_x_257:
[----:B------:R-:W-:Y:S02]  /*1daf0*/  UIADD3 UR33, UR13, 0x68, URZ ;  /* 0x000000680d217890 */ /* 0x000fe4000fffe03f */
[----:B------:R-:W-:Y:S02]  /*1db00*/  UIADD3 UR10, UR50, 0x20, URZ ;  /* 0x00000020320a7890 */ /* 0x000fe4000fffe03f */
[----:B------:R-:W-:-:S09]  /*1db10*/  UPRMT UR30, UR37, 0x654, UR33 ;  /* 0x00000654251e7896 */ /* 0x000fd20008000021 */
[----:B------:R-:W-:Y:S01]  /*1db20*/  SYNCS.ARRIVE.TRANS64.RED.A1T0 RZ, [UR30], RZ ;  /* 0x000000ffffff79a7 */ /* 0x000fe2000810041e */
[----:B------:R-:W-:Y:S05]  /*1db30*/  @!P1 BRA `(.L_x_258) ;  /* 0x0000000000049947 */ /* 0x000fea0003800000 */
[----:B------:R-:W-:Y:S01]  /*1db40*/  BPT.TRAP 0x1 ;  /* 0x000000040000795c */ /* 0x000fe20000300000 */
.L_x_258:
[----:B------:R-:W5:Y:S02]  /*1db50*/  SYNCS.PHASECHK.TRANS64.TRYWAIT P2, [UR13+0x90], R0 ;  /* 0x00009000ff0075a7 */ /* 0x000f64000804014d */
[----:B-----5:R-:W-:Y:S05]  /*1db60*/  @!P2 BRA `(.L_x_259) ;  /* 0x00000034003ca947 */ /* 0x020fea0003800000 */
.L_x_396:
        /* <DEDUP_REMOVED lines=13> */
.L_x_262:
[----:B---34-:R-:W1:Y:S02]  /*1dc40*/  LDC R2, c[0x0][0x800] ;  /* 0x00020000ff027b82 */ /* 0x018e640000000800 */
[----:B-1----:R1:W-:Y:S02]  /*1dc50*/  SYNCS.ARRIVE.TRANS64.RED.A0TR RZ, [UR13+0x70], R2 ;  /* 0x00007002ffff79a7 */ /* 0x0023e4000830040d */
.L_x_261:
[----:B------:R-:W-:Y:S05]  /*1dc60*/  BSYNC B0 ;  /* 0x0000000000007941 */ /* 0x000fea0003800000 */
.L_x_260:
[----:B------:R-:W-:Y:S05]  /*1dc70*/  @!P1 BRA `(.L_x_263) ;  /* 0x0000000000049947 */ /* 0x000fea0003800000 */
[----:B------:R-:W-:Y:S01]  /*1dc80*/  BPT.TRAP 0x1 ;  /* 0x000000040000795c */ /* 0x000fe20000300000 */
.L_x_263:
[----:B------:R-:W-:-:S04]  /*1dc90*/  UIADD3 UR25, UR13, 0x70, URZ ;  /* 0x000000700d197890 */ /* 0x000fc8000fffe03f */
[----:B------:R-:W-:-:S09]  /*1dca0*/  UPRMT UR23, UR37, 0x654, UR25 ;  /* 0x0000065425177896 */ /* 0x000fd20008000019 */
[----:B------:R-:W-:Y:S01]  /*1dcb0*/  SYNCS.ARRIVE.TRANS64.RED.A1T0 RZ, [UR23], RZ ;  /* 0x000000ffffff79a7 */ /* 0x000fe20008100417 */
[----:B------:R-:W-:Y:S05]  /*1dcc0*/  @!P1 BRA `(.L_x_264) ;  /* 0x0000000000049947 */ /* 0x000fea0003800000 */
[----:B------:R-:W-:Y:S01]  /*1dcd0*/  BPT.TRAP 0x1 ;  /* 0x000000040000795c */ /* 0x000fe20000300000 */
.L_x_264:
[----:B------:R-:W5:Y:S02]  /*1dce0*/  SYNCS.PHASECHK.TRANS64.TRYWAIT P2, [UR13+0x98], R0 ;  /* 0x00009800ff0075a7 */ /* 0x000f64000804014d */
[----:B-----5:R-:W-:Y:S05]  /*1dcf0*/  @!P2 BRA `(.L_x_265) ;  /* 0x0000003000f0a947 */ /* 0x020fea0003800000 */
.L_x_397:
        /* <DEDUP_REMOVED lines=9> */
[----:B------:R-:W-:-:S07]  /*1dd90*/  UMOV UR19, 0x10000000 ;  /* 0x1000000000137882 */ /* 0x000fce0000000000 */
[----:B------:R1:W-:Y:S02]  /*1dda0*/  UTMALDG.3D [UR8], [UR16], desc[UR18] ;  /* 0x00001208100075b4 */ /* 0x0003e40008011000 */
[----:B-1----:R-:W-:Y:S05]  /*1ddb0*/  @!P1 BRA `(.L_x_268) ;  /* 0x0000000000049947 */ /* 0x002fea0003800000 */
[----:B------:R-:W-:Y:S01]  /*1ddc0*/  BPT.TRAP 0x1 ;  /* 0x000000040000795c */ /* 0x000fe20000300000 */
.L_x_268:
[----:B---34-:R-:W1:Y:S02]  /*1ddd0*/  LDC R2, c[0x0][0x800] ;  /* 0x00020000ff027b82 */ /* 0x018e640000000800 */
[----:B-1----:R1:W-:Y:S02]  /*1dde0*/  SYNCS.ARRIVE.TRANS64.RED.A0TR RZ, [UR13+0x78], R2 ;  /* 0x00007802ffff79a7 */ /* 0x0023e4000830040d */
.L_x_267:
[----:B------:R-:W-:Y:S05]  /*1ddf0*/  BSYNC B0 ;  /* 0x0000000000007941 */ /* 0x000fea0003800000 */
.L_x_266:
[----:B------:R-:W-:Y:S05]  /*1de00*/  @!P1 BRA `(.L_x_269) ;  /* 0x0000000000049947 */ /* 0x000fea0003800000 */
[----:B------:R-:W-:Y:S01]  /*1de10*/  BPT.TRAP 0x1 ;  /* 0x000000040000795c */ /* 0x000fe20000300000 */
.L_x_269:
[----:B------:R-:W-:Y:S02]  /*1de20*/  UIADD3 UR17, UR13, 0x78, URZ ;  /* 0x000000780d117890 */ /* 0x000fe4000fffe03f */
[----:B------:R-:W-:Y:S02]  /*1de30*/  UIADD3 UR42, UR50, 0x40, URZ ;  /* 0x00000040322a7890 */ /* 0x000fe4000fffe03f */
[----:B------:R-:W-:-:S09]  /*1de40*/  UPRMT UR29, UR37, 0x654, UR17 ;  /* 0x00000654251d7896 */ /* 0x000fd20008000011 */
[----:B------:R-:W-:Y:S01]  /*1de50*/  SYNCS.ARRIVE.TRANS64.RED.A1T0 RZ, [UR29], RZ ;  /* 0x000000ffffff79a7 */ /* 0x000fe2000810041d */
[----:B------:R-:W-:Y:S05]  /*1de60*/  @!P1 BRA `(.L_x_270) ;  /* 0x0000000000049947 */ /* 0x000fea0003800000 */
[----:B------:R-:W-:Y:S01]  /*1de70*/  BPT.TRAP 0x1 ;  /* 0x000000040000795c */ /* 0x000fe20000300000 */
.L_x_270:
[----:B-1-34-:R-:W-:-:S04]  /*1de80*/  SHF.L.U32 R2, RZ, 0x1f, RZ ;  /* 0x0000001fff027819 */ /* 0x01afc800000006ff */
[----:B------:R-:W1:Y:S02]  /*1de90*/  SYNCS.PHASECHK.TRANS64.TRYWAIT P2, [UR13+0x80], R2 ;  /* 0x00008002ff0075a7 */ /* 0x000e64000804014d */
[----:B-1----:R-:W-:Y:S05]  /*1dea0*/  @!P2 BRA `(.L_x_271) ;  /* 0x00000030009ca947 */ /* 0x002fea0003800000 */
.L_x_398:
[----:B------:R-:W-:Y:S04]  /*1deb0*/  BSSY B0, `(.L_x_272) ;  /* 0x000000e000007945 */ /* 0x000fe80003800000 */
[----:B------:R-:W-:Y:S05]  /*1dec0*/  @!P0 BRA `(.L_x_273) ;  /* 0x0000000000308947 */ /* 0x000fea0003800000 */
[----:B------:R-:W-:Y:S01]  /*1ded0*/  R2UR UR44, R10 ;  /* 0x000000000a2c72ca */ /* 0x000fe200000e0000 */
[----:B------:R-:W-:Y:S02]  /*1dee0*/  UIADD3 UR8, UP0, UR58, 0x3f0, URZ ;  /* 0x000003f03a087890 */ /* 0x000fe4000ff1e03f */
[----:B------:R-:W-:Y:S02]  /*1def0*/  UIADD3 UR40, UR13, 0x100, URZ ;  /* 0x000001000d287890 */ /* 0x000fe4000fffe03f */
[----:B------:R-:W-:Y:S01]  /*1df00*/  UIADD3.X UR9, URZ, UR59, URZ, UP0, !UPT ;  /* 0x0000003b3f097290 */ /* 0x000fe200087fe43f */
[----:B------:R-:W-:Y:S01]  /*1df10*/  UMOV UR10, 0x0 ;  /* 0x00000000000a7882 */ /* 0x000fe20000000000 */
[----:B------:R-:W-:Y:S01]  /*1df20*/  UMOV UR11, 0x10000000 ;  /* 0x10000000000b7882 */ /* 0x000fe20000000000 */
[----:B------:R-:W-:-:S06]  /*1df30*/  UMOV UR43, UR51 ;  /* 0x00000033002b7c82 */ /* 0x000fcc0008000000 */
[----:B------:R3:W-:Y:S02]  /*1df40*/  UTMALDG.3D [UR40], [UR8], desc[UR10] ;  /* 0x00000a28080075b4 */ /* 0x0007e40008011000 */
[----:B---3--:R-:W-:Y:S05]  /*1df50*/  @!P1 BRA `(.L_x_274) ;  /* 0x0000000000049947 */ /* 0x008fea0003800000 */
[----:B------:R-:W-:Y:S01]  /*1df60*/  BPT.TRAP 0x1 ;  /* 0x000000040000795c */ /* 0x000fe20000300000 */
.L_x_274:
[----:B-12---:R-:W1:Y:S02]  /*1df70*/  LDC R3, c[0x0][0x800] ;  /* 0x00020000ff037b82 */ /* 0x006e640000000800 */
[----:B-1----:R3:W-:Y:S02]  /*1df80*/  SYNCS.ARRIVE.TRANS64.RED.A0TR RZ, [UR13+0x60], R3 ;  /* 0x00006003ffff79a7 */ /* 0x0027e4000830040d */
.L_x_273:
[----:B------:R-:W-:Y:S05]  /*1df90*/  BSYNC B0 ;  /* 0x0000000000007941 */ /* 0x000fea0003800000 */
.L_x_272:
[----:B------:R-:W-:Y:S05]  /*1dfa0*/  @!P1 BRA `(.L_x_275) ;  /* 0x0000000000049947 */ /* 0x000fea0003800000 */
[----:B------:R-:W-:Y:S01]  /*1dfb0*/  BPT.TRAP 0x1 ;  /* 0x000000040000795c */ /* 0x000fe20000300000 */
.L_x_275:
[----:B------:R-:W-:Y:S01]  /*1dfc0*/  SYNCS.ARRIVE.TRANS64.RED.A1T0 RZ, [UR31], RZ ;  /* 0x000000ffffff79a7 */ /* 0x000fe2000810041f */
[----:B------:R-:W-:Y:S05]  /*1dfd0*/  @!P1 BRA `(.L_x_276) ;  /* 0x0000000000049947 */ /* 0x000fea0003800000 */
[----:B------:R-:W-:Y:S01]  /*1dfe0*/  BPT.TRAP 0x1 ;  /* 0x000000040000795c */ /* 0x000fe20000300000 */
.L_x_276:
[----:B------:R-:W4:Y:S02]  /*1dff0*/  SYNCS.PHASECHK.TRANS64.TRYWAIT P2, [UR13+0x88], R2 ;  /* 0x00008802ff0075a7 */ /* 0x000f24000804014d */
[----:B----4-:R-:W-:Y:S05]  /*1e000*/  @!P2 BRA `(.L_x_277) ;  /* 0x00000030005ca947 */ /* 0x010fea0003800000 */
.L_x_399:
        /* <DEDUP_REMOVED lines=11> */
[----:B----4-:R-:W-:Y:S05]  /*1e0c0*/  @!P1 BRA `(.L_x_280) ;  /* 0x0000000000049947 */ /* 0x010fea0003800000 */
[----:B------:R-:W-:Y:S01]  /*1e0d0*/  BPT.TRAP 0x1 ;  /* 0x000000040000795c */ /* 0x000fe20000300000 */
.L_x_280:
[----:B-123--:R-:W1:Y:S02]  /*1e0e0*/  LDC R3, c[0x0][0x800] ;  /* 0x00020000ff037b82 */ /* 0x00ee640000000800 */
[----:B-1----:R4:W-:Y:S02]  /*1e0f0*/  SYNCS.ARRIVE.TRANS64.RED.A0TR RZ, [UR13+0x68], R3 ;  /* 0x00006803ffff79a7 */ /* 0x0029e4000830040d */
.L_x_279:
[----:B------:R-:W-:Y:S05]  /*1e100*/  BSYNC B0 ;  /* 0x0000000000007941 */ /* 0x000fea0003800000 */
.L_x_278:
[----:B------:R-:W-:Y:S05]  /*1e110*/  @!P1 BRA `(.L_x_281) ;  /* 0x0000000000049947 */ /* 0x000fea0003800000 */
[----:B------:R-:W-:Y:S01]  /*1e120*/  BPT.TRAP 0x1 ;  /* 0x000000040000795c */ /* 0x000fe20000300000 */
.L_x_281:
[----:B------:R-:W-:Y:S01]  /*1e130*/  SYNCS.ARRIVE.TRANS64.RED.A1T0 RZ, [UR30], RZ ;  /* 0x000000ffffff79a7 */ /* 0x000fe2000810041e */
[----:B------:R-:W-:Y:S01]  /*1e140*/  UIADD3 UR26, UR50, 0x60, URZ ;  /* 0x00000060321a7890 */ /* 0x000fe2000fffe03f */
[----:B------:R-:W-:Y:S11]  /*1e150*/  @!P1 BRA `(.L_x_282) ;  /* 0x0000000000049947 */ /* 0x000ff60003800000 */
[----:B------:R-:W-:Y:S01]  /*1e160*/  BPT.TRAP 0x1 ;  /* 0x000000040000795c */ /* 0x000fe20000300000 */
.L_x_282:
[----:B------:R-:W5:Y:S02]  /*1e170*/  SYNCS.PHASECHK.TRANS64.TRYWAIT P2, [UR13+0x90], R2 ;  /* 0x00009002ff0075a7 */ /* 0x000f64000804014d */
[----:B-----5:R-:W-:Y:S05]  /*1e180*/  @!P2 BRA `(.L_x_283) ;  /* 0x000000300014a947 */ /* 0x020fea0003800000 */
.L_x_400:
        /* <DEDUP_REMOVED lines=12> */
.L_x_286:
[----:B--234-:R-:W1:Y:S02]  /*1e250*/  LDC R3, c[0x0][0x800] ;  /* 0x00020000ff037b82 */ /* 0x01ce640000000800 */
[----:B-1----:R1:W-:Y:S02]  /*1e260*/  SYNCS.ARRIVE.TRANS64.RED.A0TR RZ, [UR13+0x70], R3 ;  /* 0x00007003ffff79a7 */ /* 0x0023e4000830040d */
.L_x_285:
[----:B------:R-:W-:Y:S05]  /*1e270*/  BSYNC B0 ;  /* 0x0000000000007941 */ /* 0x000fea0003800000 */
.L_x_284:
[----:B------:R-:W-:Y:S05]  /*1e280*/  @!P1 BRA `(.L_x_287) ;  /* 0x0000000000049947 */ /* 0x000fea0003800000 */
[----:B------:R-:W-:Y:S01]  /*1e290*/  BPT.TRAP 0x1 ;  /* 0x000000040000795c */ /* 0x000fe20000300000 */
.L_x_287:
[----:B------:R-:W-:Y:S01]  /*1e2a0*/  SYNCS.ARRIVE.TRANS64.RED.A1T0 RZ, [UR23], RZ ;  /* 0x000000ffffff79a7 */ /* 0x000fe20008100417 */
[----:B------:R-:W-:Y:S05]  /*1e2b0*/  @!P1 BRA `(.L_x_288) ;  /* 0x0000000000049947 */ /* 0x000fea0003800000 */
[----:B------:R-:W-:Y:S01]  /*1e2c0*/  BPT.TRAP 0x1 ;  /* 0x000000040000795c */ /* 0x000fe20000300000 */
.L_x_288:
[----:B------:R-:W5:Y:S02]  /*1e2d0*/  SYNCS.PHASECHK.TRANS64.TRYWAIT P2, [UR13+0x98], R2 ;  /* 0x00009802ff0075a7 */ /* 0x000f64000804014d */
[----:B-----5:R-:W-:Y:S05]  /*1e2e0*/  @!P2 BRA `(.L_x_289) ;  /* 0x0000002c00d4a947 */ /* 0x020fea0003800000 */
.L_x_401:
        /* <DEDUP_REMOVED lines=13> */
.L_x_292:
[----:B--234-:R-:W1:Y:S02]  /*1e3c0*/  LDC R3, c[0x0][0x800] ;  /* 0x00020000ff037b82 */ /* 0x01ce640000000800 */
[----:B-1----:R1:W-:Y:S02]  /*1e3d0*/  SYNCS.ARRIVE.TRANS64.RED.A0TR RZ, [UR13+0x78], R3 ;  /* 0x00007803ffff79a7 */ /* 0x0023e4000830040d */
.L_x_291:
[----:B------:R-:W-:Y:S05]  /*1e3e0*/  BSYNC B0 ;  /* 0x0000000000007941 */ /* 0x000fea0003800000 */
.L_x_290:
[----:B------:R-:W-:Y:S05]  /*1e3f0*/  @!P1 BRA `(.L_x_293) ;  /* 0x0000000000049947 */ /* 0x000fea0003800000 */
[----:B------:R-:W-:Y:S01]  /*1e400*/  BPT.TRAP 0x1 ;  /* 0x000000040000795c */ /* 0x000fe20000300000 */
.L_x_293:
[----:B------:R-:W-:Y:S01]  /*1e410*/  SYNCS.ARRIVE.TRANS64.RED.A1T0 RZ, [UR29], RZ ;  /* 0x000000ffffff79a7 */ /* 0x000fe2000810041d */
[----:B------:R-:W-:Y:S01]  /*1e420*/  UIADD3 UR10, UR50, 0x80, URZ ;  /* 0x00000080320a7890 */ /* 0x000fe2000fffe03f */
[----:B------:R-:W-:Y:S11]  /*1e430*/  @!P1 BRA `(.L_x_294) ;  /* 0x0000000000049947 */ /* 0x000ff60003800000 */
[----:B------:R-:W-:Y:S01]  /*1e440*/  BPT.TRAP 0x1 ;  /* 0x000000040000795c */ /* 0x000fe20000300000 */
.L_x_294:
[----:B------:R-:W5:Y:S02]  /*1e450*/  SYNCS.PHASECHK.TRANS64.TRYWAIT P2, [UR13+0x80], R0 ;  /* 0x00008000ff0075a7 */ /* 0x000f64000804014d */
[----:B-----5:R-:W-:Y:S05]  /*1e460*/  @!P2 BRA `(.L_x_295) ;  /* 0x0000002c008ca947 */ /* 0x020fea0003800000 */
.L_x_402:
        /* <DEDUP_REMOVED lines=8> */
[----:B------:R-:W-:Y:S01]  /*1e4f0*/  UMOV UR9, UR41 ;  /* 0x0000002900097c82 */ /* 0x000fe20008000000 */
[----:B------:R-:W-:-:S05]  /*1e500*/  UMOV UR11, UR51 ;  /* 0x00000033000b7c82 */ /* 0x000fca0008000000 */
[----:B------:R1:W-:Y:S02]  /*1e510*/  UTMALDG.3D [UR8], [UR26], desc[UR18] ;  /* 0x000012081a0075b4 */ /* 0x0003e40008011000 */
[----:B-1----:R-:W-:Y:S05]  /*1e520*/  @!P1 BRA `(.L_x_298) ;  /* 0x0000000000049947 */ /* 0x002fea0003800000 */
[----:B------:R-:W-:Y:S01]  /*1e530*/  BPT.TRAP 0x1 ;  /* 0x000000040000795c */ /* 0x000fe20000300000 */
.L_x_298:
[----:B--234-:R-:W1:Y:S02]  /*1e540*/  LDC R3, c[0x0][0x800] ;  /* 0x00020000ff037b82 */ /* 0x01ce640000000800 */
[----:B-1----:R1:W-:Y:S02]  /*1e550*/  SYNCS.ARRIVE.TRANS64.RED.A0TR RZ, [UR13+0x60], R3 ;  /* 0x00006003ffff79a7 */ /* 0x0023e4000830040d */
.L_x_297:
[----:B------:R-:W-:Y:S05]  /*1e560*/  BSYNC B0 ;  /* 0x0000000000007941 */ /* 0x000fea0003800000 */
.L_x_296:
[----:B------:R-:W-:Y:S05]  /*1e570*/  @!P1 BRA `(.L_x_299) ;  /* 0x0000000000049947 */ /* 0x000fea0003800000 */
[----:B------:R-:W-:Y:S01]  /*1e580*/  BPT.TRAP 0x1 ;  /* 0x000000040000795c */ /* 0x000fe20000300000 */
.L_x_299:
[----:B------:R-:W-:Y:S01]  /*1e590*/  SYNCS.ARRIVE.TRANS64.RED.A1T0 RZ, [UR31], RZ ;  /* 0x000000ffffff79a7 */ /* 0x000fe2000810041f */
[----:B------:R-:W-:Y:S05]  /*1e5a0*/  @!P1 BRA `(.L_x_300) ;  /* 0x0000000000049947 */ /* 0x000fea0003800000 */
[----:B------:R-:W-:Y:S01]  /*1e5b0*/  BPT.TRAP 0x1 ;  /* 0x000000040000795c */ /* 0x000fe20000300000 */
.L_x_300:
[----:B------:R-:W5:Y:S02]  /*1e5c0*/  SYNCS.PHASECHK.TRANS64.TRYWAIT P2, [UR13+0x88], R0 ;  /* 0x00008800ff0075a7 */ /* 0x000f64000804014d */
[----:B-----5:R-:W-:Y:S05]  /*1e5d0*/  @!P2 BRA `(.L_x_301) ;  /* 0x0000002c0048a947 */ /* 0x020fea0003800000 */
.L_x_403:
        /* <DEDUP_REMOVED lines=13> */
.L_x_304:
[----:B--234-:R-:W1:Y:S02]  /*1e6b0*/  LDC R3, c[0x0][0x800] ;  /* 0x00020000ff037b82 */ /* 0x01ce640000000800 */
[----:B-1----:R1:W-:Y:S02]  /*1e6c0*/  SYNCS.ARRIVE.TRANS64.RED.A0TR RZ, [UR13+0x68], R3 ;  /* 0x00006803ffff79a7 */ /* 0x0023e4000830040d */
.L_x_303:
[----:B------:R-:W-:Y:S05]  /*1e6d0*/  BSYNC B0 ;  /* 0x0000000000007941 */ /* 0x000fea0003800000 */
.L_x_302:
[----:B------:R-:W-:Y:S05]  /*1e6e0*/  @!P1 BRA `(.L_x_305) ;  /* 0x0000000000049947 */ /* 0x000fea0003800000 */
[----:B------:R-:W-:Y:S01]  /*1e6f0*/  BPT.TRAP 0x1 ;  /* 0x000000040000795c */ /* 0x000fe20000300000 */
.L_x_305:
[----:B------:R-:W-:Y:S01]  /*1e700*/  SYNCS.ARRIVE.TRANS64.RED.A1T0 RZ, [UR30], RZ ;  /* 0x000000ffffff79a7 */ /* 0x000fe2000810041e */
[----:B------:R-:W-:Y:S01]  /*1e710*/  UIADD3 UR10, UR50, 0xa0, URZ ;  /* 0x000000a0320a7890 */ /* 0x000fe2000fffe03f */
[----:B------:R-:W-:Y:S11]  /*1e720*/  @!P1 BRA `(.L_x_306) ;  /* 0x0000000000049947 */ /* 0x000ff60003800000 */
[----:B------:R-:W-:Y:S01]  /*1e730*/  BPT.TRAP 0x1 ;  /* 0x000000040000795c */ /* 0x000fe20000300000 */
.L_x_306:
[----:B------:R-:W5:Y:S02]  /*1e740*/  SYNCS.PHASECHK.TRANS64.TRYWAIT P2, [UR13+0x90], R0 ;  /* 0x00009000ff0075a7 */ /* 0x000f64000804014d */
[----:B-----5:R-:W-:Y:S05]  /*1e750*/  @!P2 BRA `(.L_x_307) ;  /* 0x0000002c0000a947 */ /* 0x020fea0003800000 */
.L_x_404:
        /* <DEDUP_REMOVED lines=13> */
.L_x_310:
[----:B--234-:R-:W1:Y:S02]  /*1e830*/  LDC R3, c[0x0][0x800] ;  /* 0x00020000ff037b82 */ /* 0x01ce640000000800 */
[----:B-1----:R1:W-:Y:S02]  /*1e840*/  SYNCS.ARRIVE.TRANS64.RED.A0TR RZ, [UR13+0x70], R3 ;  /* 0x00007003ffff79a7 */ /* 0x0023e4000830040d */
.L_x_309:
[----:B------:R-:W-:Y:S05]  /*1e850*/  BSYNC B0 ;  /* 0x0000000000007941 */ /* 0x000fea0003800000 */
.L_x_308:
[----:B------:R-:W-:Y:S05]  /*1e860*/  @!P1 BRA `(.L_x_311) ;  /* 0x0000000000049947 */ /* 0x000fea0003800000 */
[----:B------:R-:W-:Y:S01]  /*1e870*/  BPT.TRAP 0x1 ;  /* 0x000000040000795c */ /* 0x000fe20000300000 */
.L_x_311:
[----:B------:R-:W-:Y:S01]  /*1e880*/  SYNCS.ARRIVE.TRANS64.RED.A1T0 RZ, [UR23], RZ ;  /* 0x000000ffffff79a7 */ /* 0x000fe20008100417 */
[----:B------:R-:W-:Y:S05]  /*1e890*/  @!P1 BRA `(.L_x_312) ;  /* 0x0000000000049947 */ /* 0x000fea0003800000 */
[----:B------:R-:W-:Y:S01]  /*1e8a0*/  BPT.TRAP 0x1 ;  /* 0x000000040000795c */ /* 0x000fe20000300000 */
.L_x_312:
[----:B------:R-:W5:Y:S02]  /*1e8b0*/  SYNCS.PHASECHK.TRANS64.TRYWAIT P2, [UR13+0x98], R0 ;  /* 0x00009800ff0075a7 */ /* 0x000f64000804014d */
[----:B-----5:R-:W-:Y:S05]  /*1e8c0*/  @!P2 BRA `(.L_x_313) ;  /* 0x0000002800bca947 */ /* 0x020fea0003800000 */
.L_x_405:
        /* <DEDUP_REMOVED lines=13> */
.L_x_316:
[----:B--2---:R-:W1:Y:S02]  /*1e9a0*/  LDC R0, c[0x0][0x800] ;  /* 0x00020000ff007b82 */ /* 0x004e640000000800 */
[----:B-1----:R1:W-:Y:S02]  /*1e9b0*/  SYNCS.ARRIVE.TRANS64.RED.A0TR RZ, [UR13+0x78], R0 ;  /* 0x00007800ffff79a7 */ /* 0x0023e4000830040d */
.L_x_315:
[----:B------:R-:W-:Y:S05]  /*1e9c0*/  BSYNC B0 ;  /* 0x0000000000007941 */ /* 0x000fea0003800000 */
.L_x_314:
[----:B------:R-:W-:Y:S05]  /*1e9d0*/  @!P1 BRA `(.L_x_317) ;  /* 0x0000000000049947 */ /* 0x000fea0003800000 */
[----:B------:R-:W-:Y:S01]  /*1e9e0*/  BPT.TRAP 0x1 ;  /* 0x000000040000795c */ /* 0x000fe20000300000 */
.L_x_317:
[----:B------:R-:W-:Y:S01]  /*1e9f0*/  SYNCS.ARRIVE.TRANS64.RED.A1T0 RZ, [UR29], RZ ;  /* 0x000000ffffff79a7 */ /* 0x000fe2000810041d */
[----:B------:R-:W-:Y:S01]  /*1ea00*/  UIADD3 UR10, UR50, 0xc0, URZ ;  /* 0x000000c0320a7890 */ /* 0x000fe2000fffe03f */
[----:B------:R-:W-:Y:S11]  /*1ea10*/  @!P1 BRA `(.L_x_318) ;  /* 0x0000000000049947 */ /* 0x000ff60003800000 */
[----:B------:R-:W-:Y:S01]  /*1ea20*/  BPT.TRAP 0x1 ;  /* 0x000000040000795c */ /* 0x000fe20000300000 */
.L_x_318:
[----:B------:R-:W5:Y:S02]  /*1ea30*/  SYNCS.PHASECHK.TRANS64.TRYWAIT P2, [UR13+0x80], R2 ;  /* 0x00008002ff0075a7 */ /* 0x000f64000804014d */
[----:B-----5:R-:W-:Y:S05]  /*1ea40*/  @!P2 BRA `(.L_x_319) ;  /* 0x000000280074a947 */ /* 0x020fea0003800000 */
.L_x_406:
        /* <DEDUP_REMOVED lines=13> */
.L_x_322:
[----:B--2---:R-:W1:Y:S02]  /*1eb20*/  LDC R0, c[0x0][0x800] ;  /* 0x00020000ff007b82 */ /* 0x004e640000000800 */
[----:B-1----:R1:W-:Y:S02]  /*1eb30*/  SYNCS.ARRIVE.TRANS64.RED.A0TR RZ, [UR13+0x60], R0 ;  /* 0x00006000ffff79a7 */ /* 0x0023e4000830040d */
.L_x_321:
[----:B------:R-:W-:Y:S05]  /*1eb40*/  BSYNC B0 ;  /* 0x0000000000007941 */ /* 0x000fea0003800000 */
.L_x_320:
[----:B------:R-:W-:Y:S05]  /*1eb50*/  @!P1 BRA `(.L_x_323) ;  /* 0x0000000000049947 */ /* 0x000fea0003800000 */
[----:B------:R-:W-:Y:S01]  /*1eb60*/  BPT.TRAP 0x1 ;  /* 0x000000040000795c */ /* 0x000fe20000300000 */
.L_x_323:
[----:B------:R-:W-:Y:S01]  /*1eb70*/  SYNCS.ARRIVE.TRANS64.RED.A1T0 RZ, [UR31], RZ ;  /* 0x000000ffffff79a7 */ /* 0x000fe2000810041f */
[----:B------:R-:W-:Y:S05]  /*1eb80*/  @!P1 BRA `(.L_x_324) ;  /* 0x0000000000049947 */ /* 0x000fea0003800000 */
[----:B------:R-:W-:Y:S01]  /*1eb90*/  BPT.TRAP 0x1 ;  /* 0x000000040000795c */ /* 0x000fe20000300000 */
.L_x_324:
[----:B------:R-:W5:Y:S02]  /*1eba0*/  SYNCS.PHASECHK.TRANS64.TRYWAIT P2, [UR13+0x88], R2 ;  /* 0x00008802ff0075a7 */ /* 0x000f64000804014d */
[----:B-----5:R-:W-:Y:S05]  /*1ebb0*/  @!P2 BRA `(.L_x_325) ;  /* 0x000000280030a947 */ /* 0x020fea0003800000 */
.L_x_407:
        /* <DEDUP_REMOVED lines=13> */
.L_x_328:
[----:B--2---:R-:W1:Y:S02]  /*1ec90*/  LDC R0, c[0x0][0x800] ;  /* 0x00020000ff007b82 */ /* 0x004e640000000800 */
[----:B-1----:R1:W-:Y:S02]  /*1eca0*/  SYNCS.ARRIVE.TRANS64.RED.A0TR RZ, [UR13+0x68], R0 ;  /* 0x00006800ffff79a7 */ /* 0x0023e4000830040d */
.L_x_327:
[----:B------:R-:W-:Y:S05]  /*1ecb0*/  BSYNC B0 ;  /* 0x0000000000007941 */ /* 0x000fea0003800000 */
.L_x_326:
[----:B------:R-:W-:Y:S05]  /*1ecc0*/  @!P1 BRA `(.L_x_329) ;  /* 0x0000000000049947 */ /* 0x000fea0003800000 */
[----:B------:R-:W-:Y:S01]  /*1ecd0*/  BPT.TRAP 0x1 ;  /* 0x000000040000795c */ /* 0x000fe20000300000 */
.L_x_329:
[----:B------:R-:W-:Y:S01]  /*1ece0*/  SYNCS.ARRIVE.TRANS64.RED.A1T0 RZ, [UR30], RZ ;  /* 0x000000ffffff79a7 */ /* 0x000fe2000810041e */
[----:B------:R-:W-:Y:S01]  /*1ecf0*/  UIADD3 UR10, UR50, 0xe0, URZ ;  /* 0x000000e0320a7890 */ /* 0x000fe2000fffe03f */
[----:B------:R-:W-:Y:S11]  /*1ed00*/  @!P1 BRA `(.L_x_330) ;  /* 0x0000000000049947 */ /* 0x000ff60003800000 */
[----:B------:R-:W-:Y:S01]  /*1ed10*/  BPT.TRAP 0x1 ;  /* 0x000000040000795c */ /* 0x000fe20000300000 */
.L_x_330:
[----:B------:R-:W5:Y:S02]  /*1ed20*/  SYNCS.PHASECHK.TRANS64.TRYWAIT P2, [UR13+0x90], R2 ;  /* 0x00009002ff0075a7 */ /* 0x000f64000804014d */
[----:B-----5:R-:W-:Y:S05]  /*1ed30*/  @!P2 BRA `(.L_x_331) ;  /* 0x0000002400e8a947 */ /* 0x020fea0003800000 */
.L_x_408:
        /* <DEDUP_REMOVED lines=13> */
.L_x_334:
[----:B--2---:R-:W1:Y:S02]  /*1ee10*/  LDC R0, c[0x0][0x800] ;  /* 0x00020000ff007b82 */ /* 0x004e640000000800 */
[----:B-1----:R1:W-:Y:S02]  /*1ee20*/  SYNCS.ARRIVE.TRANS64.RED.A0TR RZ, [UR13+0x70], R0 ;  /* 0x00007000ffff79a7 */ /* 0x0023e4000830040d */
.L_x_333:
[----:B------:R-:W-:Y:S05]  /*1ee30*/  BSYNC B0 ;  /* 0x0000000000007941 */ /* 0x000fea0003800000 */
.L_x_332:
[----:B------:R-:W-:Y:S05]  /*1ee40*/  @!P1 BRA `(.L_x_335) ;  /* 0x0000000000049947 */ /* 0x000fea0003800000 */
[----:B------:R-:W-:Y:S01]  /*1ee50*/  BPT.TRAP 0x1 ;  /* 0x000000040000795c */ /* 0x000fe20000300000 */
.L_x_335:
[----:B------:R-:W-:Y:S01]  /*1ee60*/  SYNCS.ARRIVE.TRANS64.RED.A1T0 RZ, [UR23], RZ ;  /* 0x000000ffffff79a7 */ /* 0x000fe20008100417 */
[----:B------:R-:W-:Y:S05]  /*1ee70*/  @!P1 BRA `(.L_x_336) ;  /* 0x0000000000049947 */ /* 0x000fea0003800000 */
[----:B------:R-:W-:Y:S01]  /*1ee80*/  BPT.TRAP 0x1 ;  /* 0x000000040000795c */ /* 0x000fe20000300000 */
.L_x_336:
[----:B------:R-:W5:Y:S02]  /*1ee90*/  SYNCS.PHASECHK.TRANS64.TRYWAIT P2, [UR13+0x98], R2 ;  /* 0x00009802ff0075a7 */ /* 0x000f64000804014d */
[----:B-----5:R-:W-:Y:S05]  /*1eea0*/  @!P2 BRA `(.L_x_337) ;  /* 0x0000002400a4a947 */ /* 0x020fea0003800000 */
.L_x_409:
        /* <DEDUP_REMOVED lines=13> */
.L_x_340:
[----:B--2---:R-:W1:Y:S02]  /*1ef80*/  LDC R0, c[0x0][0x800] ;  /* 0x00020000ff007b82 */ /* 0x004e640000000800 */
[----:B-1----:R1:W-:Y:S02]  /*1ef90*/  SYNCS.ARRIVE.TRANS64.RED.A0TR RZ, [UR13+0x78], R0 ;  /* 0x00007800ffff79a7 */ /* 0x0023e4000830040d */
.L_x_339:
[----:B------:R-:W-:Y:S05]  /*1efa0*/  BSYNC B0 ;  /* 0x0000000000007941 */ /* 0x000fea0003800000 */
.L_x_338:
[----:B------:R-:W-:Y:S05]  /*1efb0*/  @!P1 BRA `(.L_x_341) ;  /* 0x0000000000049947 */ /* 0x000fea0003800000 */
[----:B------:R-:W-:Y:S01]  /*1efc0*/  BPT.TRAP 0x1 ;  /* 0x000000040000795c */ /* 0x000fe20000300000 */
.L_x_341:
[----:B------:R-:W5:Y:S01]  /*1efd0*/  LDL.LU R17, [R1+0x4b4] ;  /* 0x0004b40001117983 */ /* 0x000f620000300800 */
[----:B------:R-:W-:Y:S03]  /*1efe0*/  SYNCS.ARRIVE.TRANS64.RED.A1T0 RZ, [UR29], RZ ;  /* 0x000000ffffff79a7 */ /* 0x000fe6000810041d */
[----:B------:R-:W5:Y:S01]  /*1eff0*/  LDL.LU R15, [R1+0x4b0] ;  /* 0x0004b000010f7983 */ /* 0x000f620000300800 */
[----:B-12---:R-:W-:Y:S02]  /*1f000*/  PRMT R0, RZ, 0x7610, R0 ;  /* 0x00007610ff007816 */ /* 0x006fe40000000000 */
[----:B------:R-:W-:Y:S02]  /*1f010*/  MOV R2, 0xffffffff ;  /* 0xffffffff00027802 */ /* 0x000fe40000000f00 */
[----:B---34-:R-:W-:Y:S02]  /*1f020*/  MOV R3, 0xffffffff ;  /* 0xffffffff00037802 */ /* 0x018fe40000000f00 */
[----:B------:R-:W-:-:S02]  /*1f030*/  MOV R10, 0xffffffff ;  /* 0xffffffff000a7802 */ /* 0x000fc40000000f00 */
[----:B-----5:R-:W-:-:S04]  /*1f040*/  IADD3 R15, P0, R15, UR54, RZ ;  /* 0x000000360f0f7c10 */ /* 0x020fc8000ff1e0ff */
[----:B------:R-:W-:Y:S01]  /*1f050*/  IADD3.X R17, R17, UR39, RZ, P0, !PT ;  /* 0x0000002711117c10 */ /* 0x000fe200087fe4ff */
[----:B------:R1:W-:Y:S01]  /*1f060*/  STL [R1+0x4b0], R15 ;  /* 0x0004b00f01007387 */ /* 0x0003e20000100800 */
[----:B------:R-:W-:-:S03]  /*1f070*/  ISETP.GE.U32.AND P0, PT, R15, UR4, PT ;  /* 0x000000040f007c0c */ /* 0x000fc6000bf06070 */
[----:B------:R1:W-:Y:S01]  /*1f080*/  STL [R1+0x4b4], R17 ;  /* 0x0004b41101007387 */ /* 0x0003e20000100800 */
[----:B------:R-:W-:-:S13]  /*1f090*/  ISETP.GE.U32.AND.EX P0, PT, R17, UR5, PT, P0 ;  /* 0x0000000511007c0c */ /* 0x000fda000bf06100 */
[----:B-1----:R-:W-:Y:S05]  /*1f0a0*/  @P0 BRA `(.L_x_342) ;  /* 0x0000000400580947 */ /* 0x002fea0003800000 */
[----:B------:R-:W1:Y:S01]  /*1f0b0*/  S2R R0, SR_CTAID.X ;  /* 0x0000000000007919 */ /* 0x000e620000002500 */
[----:B------:R-:W2:Y:S01]  /*1f0c0*/  LDC R8, c[0x0][0x904] ;  /* 0x00024100ff087b82 */ /* 0x000ea20000000800 */
[----:B------:R-:W-:Y:S01]  /*1f0d0*/  ULDC UR8, c[0x0][0x150] ;  /* 0x0000540000087ab9 */ /* 0x000fe20000000800 */
[----:B------:R-:W3:Y:S06]  /*1f0e0*/  S2R R2, SR_CTAID.Y ;  /* 0x0000000000027919 */ /* 0x000eec0000002600 */
[----:B------:R-:W4:Y:S08]  /*1f0f0*/  LDC R5, c[0x0][0x144] ;  /* 0x00005100ff057b82 */ /* 0x000f300000000800 */
[----:B------:R-:W5:Y:S08]  /*1f100*/  LDC R9, c[0x0][0x148] ;  /* 0x00005200ff097b82 */ /* 0x000f700000000800 */
[----:B------:R-:W4:Y:S01]  /*1f110*/  LDC.64 R10, c[0x0][0x8d0] ;  /* 0x00023400ff0a7b82 */ /* 0x000f220000000a00 */
[----:B--2---:R-:W-:-:S02]  /*1f120*/  ISETP.NE.AND P2, PT, R8, 0x1, PT ;  /* 0x000000010800780c */ /* 0x004fc40003f45270 */
[----:B-1----:R-:W-:-:S05]  /*1f130*/  I2FP.F32.U32 R3, R0 ;  /* 0x0000000000037245 */ /* 0x002fca0000201000 */
[----:B------:R-:W1:Y:S01]  /*1f140*/  LDC R12, c[0x0][0x8d8] ;  /* 0x00023600ff0c7b82 */ /* 0x000e620000000800 */
[----:B---3--:R-:W-:Y:S01]  /*1f150*/  I2FP.F32.U32 R4, R2 ;  /* 0x0000000200047245 */ /* 0x008fe20000201000 */
[----:B------:R-:W-:Y:S01]  /*1f160*/  FMUL R3, R3, UR8 ;  /* 0x0000000803037c20 */ /* 0x000fe20008400000 */
[----:B------:R-:W-:-:S03]  /*1f170*/  ULDC UR8, c[0x0][0x154] ;  /* 0x0000550000087ab9 */ /* 0x000fc60000000800 */
[----:B------:R-:W-:Y:S02]  /*1f180*/  FMUL R13, R4, UR8 ;  /* 0x00000008040d7c20 */ /* 0x000fe40008400000 */
[----:B------:R-:W2:Y:S01]  /*1f190*/  F2I.U32.TRUNC.NTZ R3, R3 ;  /* 0x0000000300037305 */ /* 0x000ea2000020f000 */
[----:B----4-:R-:W-:-:S07]  /*1f1a0*/  ISETP.NE.U32.AND P0, PT, R10, RZ, PT ;  /* 0x000000ff0a00720c */ /* 0x010fce0003f05070 */
[----:B------:R-:W3:Y:S01]  /*1f1b0*/  F2I.U32.TRUNC.NTZ R13, R13 ;  /* 0x0000000d000d7305 */ /* 0x000ee2000020f000 */
[----:B------:R-:W-:Y:S02]  /*1f1c0*/  ISETP.NE.AND.EX P0, PT, R11, RZ, PT, P0 ;  /* 0x000000ff0b00720c */ /* 0x000fe40003f05300 */
[----:B--2---:R-:W-:Y:S02]  /*1f1d0*/  IADD3 R4, -R3, RZ, RZ ;  /* 0x000000ff03047210 */ /* 0x004fe40007ffe1ff */
[----:B------:R-:W-:-:S03]  /*1f1e0*/  MOV R3, R17 ;  /* 0x0000001100037202 */ /* 0x000fc60000000f00 */
[----:B------:R-:W-:Y:S01]  /*1f1f0*/  IMAD R0, R5, R4, R0 ;  /* 0x0000000405007224 */ /* 0x000fe200078e0200 */
[----:B---3--:R-:W-:-:S05]  /*1f200*/  IADD3 R4, -R13, RZ, RZ ;  /* 0x000000ff0d047210 */ /* 0x008fca0007ffe1ff */
[----:B-----5:R-:W-:Y:S01]  /*1f210*/  @P2 IMAD R0, R9, R4, R2 ;  /* 0x0000000409002224 */ /* 0x020fe200078e0202 */
[----:B------:R-:W-:Y:S01]  /*1f220*/  MOV R2, R15 ;  /* 0x0000000f00027202 */ /* 0x000fe20000000f00 */
[----:B------:R-:W2:Y:S01]  /*1f230*/  LDC.64 R8, c[0x0][0x8c8] ;  /* 0x00023200ff087b82 */ /* 0x000ea20000000a00 */
[----:B------:R-:W-:Y:S05]  /*1f240*/  @!P0 BRA `(.L_x_343) ;  /* 0x0000000000288947 */ /* 0x000fea0003800000 */
[----:B------:R-:W3:Y:S02]  /*1f250*/  LDC R2, c[0x0][0x8dc] ;  /* 0x00023700ff027b82 */ /* 0x000ee40000000800 */
[----:B---3--:R-:W-:-:S04]  /*1f260*/  IADD3 R3, P0, R15, R2, RZ ;  /* 0x000000020f037210 */ /* 0x008fc80007f1e0ff */
[----:B------:R-:W-:-:S05]  /*1f270*/  IADD3.X R13, RZ, R17, RZ, P0, !PT ;  /* 0x00000011ff0d7210 */ /* 0x000fca00007fe4ff */
[----:B------:R-:W-:-:S04]  /*1f280*/  IMAD.WIDE.U32 R4, R13, R10, RZ ;  /* 0x0000000a0d047225 */ /* 0x000fc800078e00ff */
[----:B------:R-:W-:-:S04]  /*1f290*/  IMAD.WIDE.U32 R4, P0, R3, R11, R4 ;  /* 0x0000000b03047225 */ /* 0x000fc80007800004 */
[----:B------:R-:W-:Y:S01]  /*1f2a0*/  IMAD.WIDE.U32 R2, R3, R10, RZ ;  /* 0x0000000a03027225 */ /* 0x000fe200078e00ff */
[----:B------:R-:W-:-:S04]  /*1f2b0*/  MOV R2, R5 ;  /* 0x0000000500027202 */ /* 0x000fc80000000f00 */
[----:B------:R-:W-:Y:S02]  /*1f2c0*/  IADD3 RZ, P1, R3, R4, RZ ;  /* 0x0000000403ff7210 */ /* 0x000fe40007f3e0ff */
[----:B------:R-:W-:-:S03]  /*1f2d0*/  IADD3.X R3, RZ, RZ, RZ, P0, !PT ;  /* 0x000000ffff037210 */ /* 0x000fc600007fe4ff */
[----:B------:R-:W-:-:S08]  /*1f2e0*/  IMAD.WIDE.U32.X R2, R13, R11, R2, P1 ;  /* 0x0000000b0d027225 */ /* 0x000fd000008e0402 */
.L_x_343:
[-CC-:B-1----:R-:W-:Y:S01]  /*1f2f0*/  SHF.R.U64 R10, R2, R12.reuse, R3.reuse ;  /* 0x0000000c020a7219 */ /* 0x182fe20000001203 */
[----:B------:R-:W1:Y:S01]  /*1f300*/  LDC R4, c[0x0][0x8c0] ;  /* 0x00023000ff047b82 */ /* 0x000e620000000800 */
[----:B------:R-:W-:Y:S02]  /*1f310*/  SHF.R.U32.HI R12, RZ, R12, R3 ;  /* 0x0000000cff0c7219 */ /* 0x000fe40000011603 */
[----:B------:R-:W-:-:S04]  /*1f320*/  IADD3 R5, P0, RZ, -R10, RZ ;  /* 0x8000000aff057210 */ /* 0x000fc80007f1e0ff */
[----:B------:R-:W-:Y:S01]  /*1f330*/  IADD3.X R3, RZ, ~R12, RZ, P0, !PT ;  /* 0x8000000cff037210 */ /* 0x000fe200007fe4ff */
[----:B------:R-:W3:Y:S04]  /*1f340*/  LDC R13, c[0x0][0x8b0] ;  /* 0x00022c00ff0d7b82 */ /* 0x000ee80000000800 */
[----:B--2---:R-:W-:Y:S01]  /*1f350*/  IMAD R2, R3, R8, RZ ;  /* 0x0000000803027224 */ /* 0x004fe200078e02ff */
[----:B------:R-:W-:-:S03]  /*1f360*/  MOV R3, R17 ;  /* 0x0000001100037202 */ /* 0x000fc60000000f00 */
[----:B------:R-:W-:Y:S01]  /*1f370*/  IMAD R11, R5, R9, R2 ;  /* 0x00000009050b7224 */ /* 0x000fe200078e0202 */
[----:B------:R-:W-:-:S05]  /*1f380*/  MOV R2, R15 ;  /* 0x0000000f00027202 */ /* 0x000fca0000000f00 */
[----:B------:R-:W-:Y:S02]  /*1f390*/  IMAD.WIDE.U32 R2, R5, R8, R2 ;  /* 0x0000000805027225 */ /* 0x000fe400078e0002 */
[----:B------:R-:W2:Y:S03]  /*1f3a0*/  LDC.64 R8, c[0x0][0x8e8] ;  /* 0x00023a00ff087b82 */ /* 0x000ea60000000a00 */
[----:B------:R-:W-:-:S04]  /*1f3b0*/  IADD3 R3, R3, R11, RZ ;  /* 0x0000000b03037210 */ /* 0x000fc80007ffe0ff */
[-CC-:B-1----:R-:W-:Y:S01]  /*1f3c0*/  SHF.R.U64 R11, R2, R4.reuse, R3.reuse ;  /* 0x00000004020b7219 */ /* 0x182fe20000001203 */
[----:B------:R-:W1:Y:S01]  /*1f3d0*/  LDC R5, c[0x0][0x900] ;  /* 0x00024000ff057b82 */ /* 0x000e620000000800 */
[----:B------:R-:W-:-:S04]  /*1f3e0*/  SHF.R.U32.HI R2, RZ, R4, R3 ;  /* 0x00000004ff027219 */ /* 0x000fc80000011603 */
[-CC-:B---3--:R-:W-:Y:S02]  /*1f3f0*/  SHF.R.U64 R12, R11, R13.reuse, R2.reuse ;  /* 0x0000000d0b0c7219 */ /* 0x188fe40000001202 */
[----:B------:R-:W-:Y:S02]  /*1f400*/  SHF.R.U32.HI R2, RZ, R13, R2 ;  /* 0x0000000dff027219 */ /* 0x000fe40000011602 */
[----:B--2---:R-:W-:-:S04]  /*1f410*/  ISETP.NE.U32.AND P0, PT, R8, RZ, PT ;  /* 0x000000ff0800720c */ /* 0x004fc80003f05070 */
[----:B------:R-:W-:Y:S02]  /*1f420*/  ISETP.NE.AND.EX P0, PT, R9, RZ, PT, P0 ;  /* 0x000000ff0900720c */ /* 0x000fe40003f05300 */
[-CC-:B-1----:R-:W-:Y:S02]  /*1f430*/  SHF.R.U64 R13, R12, R5.reuse, R2.reuse ;  /* 0x000000050c0d7219 */ /* 0x182fe40000001202 */
[----:B------:R-:W-:Y:S02]  /*1f440*/  SHF.R.U32.HI R5, RZ, R5, R2 ;  /* 0x00000005ff057219 */ /* 0x000fe40000011602 */
[----:B------:R-:W-:Y:S02]  /*1f450*/  MOV R2, R13 ;  /* 0x0000000d00027202 */ /* 0x000fe40000000f00 */
[----:B------:R-:W-:-:S05]  /*1f460*/  MOV R3, R5 ;  /* 0x0000000500037202 */ /* 0x000fca0000000f00 */
[----:B------:R-:W-:Y:S05]  /*1f470*/  @!P0 BRA `(.L_x_344) ;  /* 0x0000000000288947 */ /* 0x000fea0003800000 */
[----:B------:R-:W1:Y:S02]  /*1f480*/  LDC R2, c[0x0][0x8f4] ;  /* 0x00023d00ff027b82 */ /* 0x000e640000000800 */
[----:B-1----:R-:W-:-:S04]  /*1f490*/  IADD3 R3, P0, R13, R2, RZ ;  /* 0x000000020d037210 */ /* 0x002fc80007f1e0ff */
        /* <DEDUP_REMOVED lines=8> */
.L_x_344:
[----:B------:R-:W1:Y:S01]  /*1f520*/  LDC R4, c[0x0][0x8f0] ;  /* 0x00023c00ff047b82 */ /* 0x000e620000000800 */
[----:B------:R-:W-:Y:S02]  /*1f530*/  LOP3.LUT R12, R12, R14, RZ, 0xc0, !PT ;  /* 0x0000000e0c0c7212 */ /* 0x000fe400078ec0ff */
[----:B------:R-:W-:-:S05]  /*1f540*/  LOP3.LUT R11, R11, R16, RZ, 0xc0, !PT ;  /* 0x000000100b0b7212 */ /* 0x000fca00078ec0ff */
[----:B------:R-:W2:Y:S08]  /*1f550*/  LDC R8, c[0x0][0x8e0] ;  /* 0x00023800ff087b82 */ /* 0x000eb00000000800 */
[----:B------:R-:W3:Y:S01]  /*1f560*/  LDC R9, c[0x0][0x8b8] ;  /* 0x00022e00ff097b82 */ /* 0x000ee20000000800 */
[----:B-1----:R-:W-:-:S07]  /*1f570*/  SHF.R.U64 R3, R2, R4, R3 ;  /* 0x0000000402037219 */ /* 0x002fce0000001203 */
[----:B------:R-:W1:Y:S01]  /*1f580*/  LDC R2, c[0x0][0x8a8] ;  /* 0x00022a00ff027b82 */ /* 0x000e620000000800 */
[C---:B------:R-:W-:Y:S01]  /*1f590*/  IADD3 R4, -R3.reuse, RZ, RZ ;  /* 0x000000ff03047210 */ /* 0x040fe20007ffe1ff */
[----:B------:R-:W-:-:S04]  /*1f5a0*/  IMAD R5, R3, UR21, R12 ;  /* 0x0000001503057c24 */ /* 0x000fc8000f8e020c */
[----:B--2---:R-:W-:Y:S02]  /*1f5b0*/  IMAD R13, R4, R8, R13 ;  /* 0x00000008040d7224 */ /* 0x004fe400078e020d */
[----:B---3--:R-:W-:Y:S02]  /*1f5c0*/  IMAD R0, R5, R9, R0 ;  /* 0x0000000905007224 */ /* 0x008fe400078e0200 */
[----:B-1----:R-:W-:-:S05]  /*1f5d0*/  IMAD R13, R13, R2, R11 ;  /* 0x000000020d0d7224 */ /* 0x002fca00078e020b */
[----:B------:R-:W-:Y:S02]  /*1f5e0*/  SEL R3, R13, R0, !P2 ;  /* 0x000000000d037207 */ /* 0x000fe40005000000 */
[----:B------:R-:W-:Y:S02]  /*1f5f0*/  SEL R2, R0, R13, !P2 ;  /* 0x0000000d00027207 */ /* 0x000fe40005000000 */
[----:B------:R-:W-:-:S07]  /*1f600*/  MOV R0, 0x1 ;  /* 0x0000000100007802 */ /* 0x000fce0000000f00 */
.L_x_342:
[----:B------:R-:W-:-:S13]  /*1f610*/  LOP3.LUT P0, RZ, R0, 0xff, RZ, 0xc0, !PT ;  /* 0x000000ff00ff7812 */ /* 0x000fda000780c0ff */
[----:B------:R-:W-:Y:S05]  /*1f620*/  @P0 BRA `(.L_x_345) ;  /* 0xffffffdc00e40947 */ /* 0x000fea000383ffff */
.L_x_241:
[----:B------:R-:W-:Y:S01]  /*1f630*/  ELECT P0, URZ, PT ;  /* 0x00000000003f782f */ /* 0x000fe20003800000 */
[----:B------:R-:W-:-:S12]  /*1f640*/  BSSY B0, `(.L_x_346) ;  /* 0x000001e000007945 */ /* 0x000fd80003800000 */
[----:B------:R-:W-:Y:S05]  /*1f650*/  @!P0 BRA `(.L_x_347) ;  /* 0x0000000000708947 */ /* 0x000fea0003800000 */
[----:B------:R-:W-:-:S06]  /*1f660*/  ULOP3.LUT UR4, UR45, 0x2, URZ, 0xfc, !UPT ;  /* 0x000000022d047892 */ /* 0x000fcc000f8efc3f */
[----:B------:R-:W-:-:S04]  /*1f670*/  MOV R0, UR4 ;  /* 0x0000000400007c02 */ /* 0x000fc80008000f00 */
[----:B------:R-:W-:-:S13]  /*1f680*/  ISETP.NE.AND P0, PT, R0, 0x3, PT ;  /* 0x000000030000780c */ /* 0x000fda0003f05270 */
[----:B------:R-:W-:Y:S05]  /*1f690*/  @!P0 BRA `(.L_x_348) ;  /* 0x0000000000048947 */ /* 0x000fea0003800000 */
[----:B------:R-:W-:Y:S01]  /*1f6a0*/  BPT.TRAP 0x1 ;  /* 0x000000040000795c */ /* 0x000fe20000300000 */
.L_x_348:
[----:B------:R-:W-:Y:S02]  /*1f6b0*/  MOV R0, 0x400 ;  /* 0x0000040000007802 */ /* 0x000fe40000000f00 */
[----:B------:R-:W-:Y:S02]  /*1f6c0*/  MOV R3, UR37 ;  /* 0x0000002500037c02 */ /* 0x000fe40008000f00 */
[----:B------:R-:W-:Y:S02]  /*1f6d0*/  MOV R2, 0x1 ;  /* 0x0000000100027802 */ /* 0x000fe40000000f00 */
[----:B------:R-:W-:Y:S02]  /*1f6e0*/  LEA R0, R3, R0, 0x18 ;  /* 0x0000000003007211 */ /* 0x000fe400078ec0ff */
[----:B------:R-:W-:-:S04]  /*1f6f0*/  SHF.L.U32 R3, R2, 0x1f, RZ ;  /* 0x0000001f02037819 */ /* 0x000fc800000006ff */
[----:B------:R-:W3:Y:S02]  /*1f700*/  SYNCS.PHASECHK.TRANS64.TRYWAIT P1, [R0+URZ+0x80], R3 ;  /* 0x00008003000075a7 */ /* 0x000ee4000802017f */
[----:B---3--:R-:W-:Y:S05]  /*1f710*/  @!P1 BRA `(.L_x_349) ;  /* 0x0000001c00a09947 */ /* 0x008fea0003800000 */
.L_x_410:
[----:B------:R-:W-:Y:S05]  /*1f720*/  @!P0 BRA `(.L_x_350) ;  /* 0x0000000000048947 */ /* 0x000fea0003800000 */
[----:B------:R-:W-:Y:S01]  /*1f730*/  BPT.TRAP 0x1 ;  /* 0x000000040000795c */ /* 0x000fe20000300000 */
.L_x_350:
[----:B------:R-:W4:Y:S02]  /*1f740*/  SYNCS.PHASECHK.TRANS64.TRYWAIT P1, [R0+URZ+0x88], R3 ;  /* 0x00008803000075a7 */ /* 0x000f24000802017f */
[----:B----4-:R-:W-:Y:S05]  /*1f750*/  @!P1 BRA `(.L_x_351) ;  /* 0x0000001c00a49947 */ /* 0x010fea0003800000 */
.L_x_411:
[----:B------:R-:W-:Y:S05]  /*1f760*/  @!P0 BRA `(.L_x_352) ;  /* 0x0000000000048947 */ /* 0x000fea0003800000 */
[----:B------:R-:W-:Y:S01]  /*1f770*/  BPT.TRAP 0x1 ;  /* 0x000000040000795c */ /* 0x000fe20000300000 */
.L_x_352:
[----:B------:R-:W1:Y:S02]  /*1f780*/  SYNCS.PHASECHK.TRANS64.TRYWAIT P1, [R0+URZ+0x90], R3 ;  /* 0x00009003000075a7 */ /* 0x000e64000802017f */
[----:B-1----:R-:W-:Y:S05]  /*1f790*/  @!P1 BRA `(.L_x_353) ;  /* 0x0000001c00a89947 */ /* 0x002fea0003800000 */
.L_x_412:
[----:B------:R-:W-:Y:S05]  /*1f7a0*/  @!P0 BRA `(.L_x_354) ;  /* 0x0000000000048947 */ /* 0x000fea0003800000 */
[----:B------:R-:W-:Y:S01]  /*1f7b0*/  BPT.TRAP 0x1 ;  /* 0x000000040000795c */ /* 0x000fe20000300000 */
.L_x_354:
[----:B---34-:R-:W-:-:S04]  /*1f7c0*/  MOV R3, 0x1 ;  /* 0x0000000100037802 */ /* 0x018fc80000000f00 */
[----:B------:R-:W-:-:S07]  /*1f7d0*/  SHF.L.U32 R3, R3, 0x1f, RZ ;  /* 0x0000001f03037819 */ /* 0x000fce00000006ff */
.L_x_355:
[----:B-1----:R1:W3:Y:S02]  /*1f7e0*/  SYNCS.PHASECHK.TRANS64.TRYWAIT P0, [R0+URZ+0x98], R3 ;  /* 0x00009803000075a7 */ /* 0x0022e4000800017f */
[----:B---3--:R-:W-:Y:S05]  /*1f7f0*/  @!P0 NANOSLEEP.SYNCS 0x989680 ;  /* 0x009896800000895d */ /* 0x008fea0003900000 */
[----:B------:R-:W3:Y:S02]  /*1f800*/  @!P0 SYNCS.PHASECHK.TRANS64 P0, [R0+URZ+0x98], R3 ;  /* 0x00009803000085a7 */ /* 0x000ee4000800007f */
[----:B---3--:R-:W-:Y:S05]  /*1f810*/  @!P0 BRA `(.L_x_355) ;  /* 0xfffffffc00f08947 */ /* 0x008fea000383ffff */
.L_x_347:
[----:B------:R-:W-:Y:S05]  /*1f820*/  BSYNC B0 ;  /* 0x0000000000007941 */ /* 0x000fea0003800000 */
.L_x_346:
[----:B------:R-:W-:Y:S05]  /*1f830*/  EXIT ;  /* 0x000000000000794d */ /* 0x000fea0003800000 */
.L_x_236:
[----:B------:R-:W-:Y:S02]  /*1f840*/  LOP3.LUT P0, RZ, R9, 0xff, RZ, 0xc0, !PT ;  /* 0x000000ff09ff7812 */ /* 0x000fe4000780c0ff */
[----:B------:R-:W-:Y:S02]  /*1f850*/  MOV R0, 0x1 ;  /* 0x0000000100007802 */ /* 0x000fe40000000f00 */
[----:B------:R-:W-:-:S09]  /*1f860*/  MOV R7, RZ ;  /* 0x000000ff00077202 */ /* 0x000fd20000000f00 */
[----:B------:R-:W-:Y:S05]  /*1f870*/  @!P0 BRA `(.L_x_356) ;  /* 0x0000000c00348947 */ /* 0x000fea0003800000 */
[----:B------:R-:W1:Y:S01]  /*1f880*/  LDC R0, c[0x0][0x28c] ;  /* 0x0000a300ff007b82 */ /* 0x000e620000000800 */
[----:B------:R-:W-:Y:S01]  /*1f890*/  ULDC UR15, c[0x0][0x900] ;  /* 0x00024000000f7ab9 */ /* 0x000fe20000000800 */
[----:B------:R-:W-:Y:S01]  /*1f8a0*/  UMOV UR4, 0xffffffff ;  /* 0xffffffff00047882 */ /* 0x000fe20000000000 */
[----:B------:R-:W-:Y:S01]  /*1f8b0*/  BSSY B0, `(.L_x_356) ;  /* 0x00000c9000007945 */ /* 0x000fe20003800000 */
[----:B------:R-:W-:Y:S01]  /*1f8c0*/  USHF.L.U32 UR13, UR37, 0x7, URZ ;  /* 0x00000007250d7899 */ /* 0x000fe2000800063f */
[----:B------:R-:W-:Y:S01]  /*1f8d0*/  MOV R9, 0x1 ;  /* 0x0000000100097802 */ /* 0x000fe20000000f00 */
[----:B------:R-:W-:Y:S01]  /*1f8e0*/  USHF.L.U32 UR4, UR4, UR15, URZ ;  /* 0x0000000f04047299 */ /* 0x000fe2000800063f */
[----:B------:R-:W-:Y:S01]  /*1f8f0*/  MOV R7, RZ ;  /* 0x000000ff00077202 */ /* 0x000fe20000000f00 */
[----:B------:R-:W-:Y:S01]  /*1f900*/  ULDC UR14, c[0x0][0x8a8] ;  /* 0x00022a00000e7ab9 */ /* 0x000fe20000000800 */
[----:B------:R-:W-:Y:S02]  /*1f910*/  USHF.L.U32 UR25, UR37, 0xd, URZ ;  /* 0x0000000d25197899 */ /* 0x000fe4000800063f */
[----:B------:R-:W-:-:S02]  /*1f920*/  ULOP3.LUT UR24, UR46, 0x2, URZ, 0xfc, !UPT ;  /* 0x000000022e187892 */ /* 0x000fc4000f8efc3f */
[----:B------:R-:W-:Y:S02]  /*1f930*/  ULOP3.LUT UR13, UR13, 0x80, URZ, 0xc0, !UPT ;  /* 0x000000800d0d7892 */ /* 0x000fe4000f8ec03f */
[----:B------:R-:W-:Y:S02]  /*1f940*/  UIADD3 UR14, UR14, -0x1, URZ ;  /* 0xffffffff0e0e7890 */ /* 0x000fe4000fffe03f */
[----:B------:R-:W-:Y:S02]  /*1f950*/  USHF.L.U32 UR15, UR38, UR15, URZ ;  /* 0x0000000f260f7299 */ /* 0x000fe4000800063f */
[----:B------:R-:W-:Y:S01]  /*1f960*/  ULOP3.LUT UR16, URZ, UR4, URZ, 0x33, !UPT ;  /* 0x000000043f107292 */ /* 0x000fe2000f8e333f */
[----:B------:R-:W-:Y:S01]  /*1f970*/  ULDC.64 UR20, c[0x0][0x198] ;  /* 0x0000660000147ab9 */ /* 0x000fe20000000a00 */
[----:B-1----:R-:W-:-:S04]  /*1f980*/  IADD3 R0, R0, 0x3f, RZ ;  /* 0x0000003f00007810 */ /* 0x002fc80007ffe0ff */
[----:B------:R-:W-:-:S04]  /*1f990*/  SHF.R.S32.HI R5, RZ, 0x1f, R0 ;  /* 0x0000001fff057819 */ /* 0x000fc80000011400 */
[----:B------:R-:W-:Y:S02]  /*1f9a0*/  LEA.HI R5, R5, R0, RZ, 0x6 ;  /* 0x0000000005057211 */ /* 0x000fe400078f30ff */
[----:B------:R-:W-:Y:S02]  /*1f9b0*/  MOV R0, 0x1 ;  /* 0x0000000100007802 */ /* 0x000fe40000000f00 */
[----:B------:R-:W-:-:S04]  /*1f9c0*/  SHF.R.S32.HI R6, RZ, 0x6, R5 ;  /* 0x00000006ff067819 */ /* 0x000fc80000011405 */
[----:B------:R-:W-:-:S07]  /*1f9d0*/  IADD3 R16, R6, 0x1, RZ ;  /* 0x0000000106107810 */ /* 0x000fce0007ffe0ff */
.L_x_367:
[----:B------:R-:W-:-:S03]  /*1f9e0*/  UMOV UR4, 0xffffffff ;  /* 0xffffffff00047882 */ /* 0x000fc60000000000 */
[----:B------:R-:W-:Y:S05]  /*1f9f0*/  BRA.DIV UR4, `(.L_x_357) ;  /* 0x0000001e04247947 */ /* 0x000fea000b800000 */
[----:B------:R-:W-:-:S13]  /*1fa00*/  ELECT P0, URZ, PT ;  /* 0x00000000003f782f */ /* 0x000fda0003800000 */
.L_x_415:
[----:B------:R-:W1:Y:S01]  /*1fa10*/  LDC R4, c[0x0][0x28c] ;  /* 0x0000a300ff047b82 */ /* 0x000e620000000800 */
[----:B------:R-:W-:Y:S01]  /*1fa20*/  BSSY B1, `(.L_x_358) ;  /* 0x0000039000017945 */ /* 0x000fe20003800000 */
[----:B-1----:R-:W-:-:S13]  /*1fa30*/  ISETP.LT.OR P0, PT, R4, 0x1, !P0 ;  /* 0x000000010400780c */ /* 0x002fda0004701670 */
[----:B------:R-:W-:Y:S05]  /*1fa40*/  @P0 BRA `(.L_x_359) ;  /* 0x0000000000d80947 */ /* 0x000fea0003800000 */
[----:B------:R-:W-:Y:S02]  /*1fa50*/  LEA R3, R3, UR13, 0x8 ;  /* 0x0000000d03037c11 */ /* 0x000fe4000f8e40ff */
[----:B------:R-:W-:Y:S02]  /*1fa60*/  SHF.L.U32 R2, R2, 0x8, RZ ;  /* 0x0000000802027819 */ /* 0x000fe400000006ff */
[----:B------:R-:W-:Y:S02]  /*1fa70*/  MOV R13, RZ ;  /* 0x000000ff000d7202 */ /* 0x000fe40000000f00 */
[----:B------:R-:W-:Y:S02]  /*1fa80*/  MOV R4, R16 ;  /* 0x0000001000047202 */ /* 0x000fe40000000f00 */
[----:B------:R-:W-:Y:S02]  /*1fa90*/  MOV R5, R0 ;  /* 0x0000000000057202 */ /* 0x000fe40000000f00 */
[----:B------:R-:W-:-:S07]  /*1faa0*/  MOV R8, R7 ;  /* 0x0000000700087202 */ /* 0x000fce0000000f00 */
.L_x_362:
[----:B------:R-:W1:Y:S01]  /*1fab0*/  S2R R12, SR_CgaCtaId ;  /* 0x00000000000c7919 */ /* 0x000e620000008800 */
[----:B------:R-:W-:Y:S01]  /*1fac0*/  MOV R11, 0x400 ;  /* 0x00000400000b7802 */ /* 0x000fe20000000f00 */
[----:B------:R-:W2:Y:S03]  /*1fad0*/  S2R R14, SR_TID.X ;  /* 0x00000000000e7919 */ /* 0x000ea60000002100 */
[----:B-1----:R-:W-:Y:S02]  /*1fae0*/  LEA R15, R12, R11, 0x18 ;  /* 0x0000000b0c0f7211 */ /* 0x002fe400078ec0ff */
[----:B------:R-:W-:Y:S02]  /*1faf0*/  SHF.L.U32 R11, R5, 0x1f, RZ ;  /* 0x0000001f050b7819 */ /* 0x000fe400000006ff */
[----:B------:R-:W-:Y:S02]  /*1fb00*/  LEA R12, R8, R15, 0x3 ;  /* 0x0000000f080c7211 */ /* 0x000fe400078e18ff */
[----:B--2---:R-:W-:-:S02]  /*1fb10*/  LOP3.LUT P1, RZ, R14, 0x7f, RZ, 0xc0, !PT ;  /* 0x0000007f0eff7812 */ /* 0x004fc4000782c0ff */
[----:B------:R-:W1:Y:S02]  /*1fb20*/  SYNCS.PHASECHK.TRANS64.TRYWAIT P0, [R12+URZ+0x30], R11 ;  /* 0x0000300b0c0075a7 */ /* 0x000e64000800017f */
[----:B-1----:R-:W-:Y:S09]  /*1fb30*/  @!P0 BRA `(.L_x_360) ;  /* 0x0000001800f88947 */ /* 0x002ff20003800000 */
.L_x_416:
[----:B-1----:R-:W1:Y:S01]  /*1fb40*/  @!P1 LDC R11, c[0x0][0x500] ;  /* 0x00014000ff0b9b82 */ /* 0x002e620000000800 */
[----:B------:R-:W-:-:S04]  /*1fb50*/  UPRMT UR4, UR24, 0x9910, URZ ;  /* 0x0000991018047896 */ /* 0x000fc8000800003f */
[----:B------:R-:W-:-:S06]  /*1fb60*/  UISETP.NE.AND UP0, UPT, UR4, 0x2, UPT ;  /* 0x000000020400788c */ /* 0x000fcc000bf05270 */
[----:B------:R-:W-:Y:S01]  /*1fb70*/  PLOP3.LUT P0, PT, PT, PT, UP0, 0x80, 0x0 ;  /* 0x000000000000781c */ /* 0x000fe20003f0f008 */
[----:B-1----:R1:W-:-:S12]  /*1fb80*/  @!P1 SYNCS.ARRIVE.TRANS64 RZ, [R12+URZ], R11 ;  /* 0x0000000b0cff99a7 */ /* 0x0023d8000800003f */
[----:B------:R-:W-:Y:S05]  /*1fb90*/  @P0 BRA `(.L_x_361) ;  /* 0x0000000000040947 */ /* 0x000fea0003800000 */
[----:B------:R-:W-:Y:S01]  /*1fba0*/  BPT.TRAP 0x1 ;  /* 0x000000040000795c */ /* 0x000fe20000300000 */
.L_x_361:
[----:B------:R-:W-:Y:S01]  /*1fbb0*/  R2UR UR5, R8 ;  /* 0x00000000080572ca */ /* 0x000fe200000e0000 */
[----:B------:R-:W-:Y:S01]  /*1fbc0*/  UIADD3 UR4, UP0, UR20, 0xf0, URZ ;  /* 0x000000f014047890 */ /* 0x000fe2000ff1e03f */
[----:B------:R-:W-:Y:S01]  /*1fbd0*/  R2UR UR18, R15 ;  /* 0x000000000f1272ca */ /* 0x000fe200000e0000 */
[----:B------:R-:W-:Y:S01]  /*1fbe0*/  UIADD3 UR22, UP1, UR20, 0x1f0, URZ ;  /* 0x000001f014167890 */ /* 0x000fe2000ff3e03f */
[----:B------:R-:W-:Y:S01]  /*1fbf0*/  R2UR UR9, R12 ;  /* 0x000000000c0972ca */ /* 0x000fe200000e0000 */
[----:B------:R-:W-:Y:S01]  /*1fc00*/  UMOV UR6, 0x0 ;  /* 0x0000000000067882 */ /* 0x000fe20000000000 */
[----:B------:R-:W-:Y:S01]  /*1fc10*/  R2UR UR11, R2 ;  /* 0x00000000020b72ca */ /* 0x000fe200000e0000 */
[----:B------:R-:W-:Y:S01]  /*1fc20*/  UIADD3.X UR23, URZ, UR21, URZ, UP1, !UPT ;  /* 0x000000153f177290 */ /* 0x000fe20008ffe43f */
[----:B------:R-:W-:Y:S01]  /*1fc30*/  R2UR UR10, R13 ;  /* 0x000000000d0a72ca */ /* 0x000fe200000e0000 */
[----:B------:R-:W-:Y:S01]  /*1fc40*/  UMOV UR7, 0x10000000 ;  /* 0x1000000000077882 */ /* 0x000fe20000000000 */
[----:B------:R-:W-:Y:S01]  /*1fc50*/  R2UR UR12, R10 ;  /* 0x000000000a0c72ca */ /* 0x000fe200000e0000 */
[----:B------:R-:W-:Y:S01]  /*1fc60*/  UMOV UR26, 0x30000 ;  /* 0x00030000001a7882 */ /* 0x000fe20000000000 */
[----:B------:R-:W-:Y:S01]  /*1fc70*/  IADD3 R4, R4, -0x1, RZ ;  /* 0xffffffff04047810 */ /* 0x000fe20007ffe0ff */
[----:B------:R-:W-:Y:S01]  /*1fc80*/  USHF.L.U32 UR5, UR5, 0xe, URZ ;  /* 0x0000000e05057899 */ /* 0x000fe2000800063f */
[----:B------:R-:W-:-:S02]  /*1fc90*/  R2UR UR19, R3 ;  /* 0x00000000031372ca */ /* 0x000fc400000e0000 */
[----:B------:R-:W-:Y:S01]  /*1fca0*/  ISETP.GT.AND P1, PT, R4, 0x1, PT ;  /* 0x000000010400780c */ /* 0x000fe20003f24270 */
[----:B------:R-:W-:Y:S01]  /*1fcb0*/  ULOP3.LUT UR8, UR5, 0x2000, UR25, 0xf8, !UPT ;  /* 0x0000200005087892 */ /* 0x000fe2000f8ef819 */
[----:B------:R-:W-:Y:S01]  /*1fcc0*/  IADD3 R8, R8, 0x1, RZ ;  /* 0x0000000108087810 */ /* 0x000fe20007ffe0ff */
[----:B------:R-:W-:Y:S01]  /*1fcd0*/  UIADD3 UR17, UR18, 0x6200, UR5 ;  /* 0x0000620012117890 */ /* 0x000fe2000fffe005 */
[----:B------:R-:W-:Y:S01]  /*1fce0*/  IADD3 R13, R13, 0x40, RZ ;  /* 0x000000400d0d7810 */ /* 0x000fe20007ffe0ff */
[----:B------:R-:W-:Y:S01]  /*1fcf0*/  UIADD3.X UR5, URZ, UR21, URZ, UP0, !UPT ;  /* 0x000000153f057290 */ /* 0x000fe200087fe43f */
[----:B------:R-:W-:Y:S01]  /*1fd00*/  ISETP.NE.AND P0, PT, R8, 0x6, PT ;  /* 0x000000060800780c */ /* 0x000fe20003f05270 */
[----:B------:R-:W-:-:S03]  /*1fd10*/  UIADD3 UR18, UR18, 0x1e200, UR8 ;  /* 0x0001e20012127890 */ /* 0x000fc6000fffe008 */
[----:B------:R-:W-:Y:S01]  /*1fd20*/  UMOV UR8, UR17 ;  /* 0x0000001100087c82 */ /* 0x000fe20008000000 */
[----:B-1----:R-:W-:Y:S02]  /*1fd30*/  SEL R12, RZ, 0x1, P0 ;  /* 0x00000001ff0c7807 */ /* 0x002fe40000000000 */
[----:B------:R-:W-:Y:S01]  /*1fd40*/  SEL R8, R8, RZ, P0 ;  /* 0x000000ff08087207 */ /* 0x000fe20000000000 */
[----:B------:R1:W-:Y:S01]  /*1fd50*/  UTMALDG.3D [UR8], [UR4], desc[UR6] ;  /* 0x00000608040075b4 */ /* 0x0003e20008011000 */
[----:B------:R-:W-:Y:S01]  /*1fd60*/  LOP3.LUT R5, R5, R12, RZ, 0x3c, !PT ;  /* 0x0000000c05057212 */ /* 0x000fe200078e3cff */
[----:B-1----:R-:W-:Y:S01]  /*1fd70*/  UMOV UR8, UR18 ;  /* 0x0000001200087c82 */ /* 0x002fe20008000000 */
[----:B------:R-:W-:Y:S02]  /*1fd80*/  UMOV UR11, UR19 ;  /* 0x00000013000b7c82 */ /* 0x000fe40008000000 */
[----:B------:R1:W-:Y:S02]  /*1fd90*/  UTMALDG.3D.MULTICAST [UR8], [UR22], UR26, desc[UR6] ;  /* 0x00000608160073b4 */ /* 0x0003e4000801181a */
[----:B-1----:R-:W-:Y:S05]  /*1fda0*/  @P1 BRA `(.L_x_362) ;  /* 0xfffffffc00401947 */ /* 0x002fea000383ffff */
.L_x_359:
[----:B------:R-:W-:Y:S05]  /*1fdb0*/  BSYNC B1 ;  /* 0x0000000000017941 */ /* 0x000fea0003800000 */
.L_x_358:
[----:B------:R-:W2:Y:S01]  /*1fdc0*/  LDL.LU R14, [R1+0x4b4] ;  /* 0x0004b400010e7983 */ /* 0x000ea20000300800 */
[----:B------:R-:W-:Y:S01]  /*1fdd0*/  LOP3.LUT P0, RZ, R9, 0xff, RZ, 0xc0, !PT ;  /* 0x000000ff09ff7812 */ /* 0x000fe2000780c0ff */
[----:B------:R-:W-:Y:S02]  /*1fde0*/  ULDC.64 UR4, c[0x0][0x8f8] ;  /* 0x00023e0000047ab9 */ /* 0x000fe40000000a00 */
[----:B------:R-:W3:Y:S01]  /*1fdf0*/  LDL.LU R12, [R1+0x4b0] ;  /* 0x0004b000010c7983 */ /* 0x000ee20000300800 */
[C---:B------:R-:W-:Y:S01]  /*1fe00*/  IADD3 R4, R6.reuse, R7, RZ ;  /* 0x0000000706047210 */ /* 0x040fe20007ffe0ff */
[----:B------:R-:W-:Y:S01]  /*1fe10*/  BSSY B1, `(.L_x_363) ;  /* 0x0000070000017945 */ /* 0x000fe20003800000 */
[----:B------:R-:W-:Y:S02]  /*1fe20*/  ISETP.GE.U32.AND P1, PT, R6, 0x6, PT ;  /* 0x000000060600780c */ /* 0x000fe40003f26070 */
[----:B------:R-:W-:Y:S02]  /*1fe30*/  MOV R10, 0xffffffff ;  /* 0xffffffff000a7802 */ /* 0x000fe40000000f00 */
[----:B------:R-:W-:-:S03]  /*1fe40*/  PRMT R9, RZ, 0x7610, R9 ;  /* 0x00007610ff097816 */ /* 0x000fc60000000009 */
[----:B------:R-:W1:Y:S01]  /*1fe50*/  @P0 S2R R3, SR_CgaCtaId ;  /* 0x0000000000030919 */ /* 0x000e620000008800 */
[----:B------:R-:W-:-:S04]  /*1fe60*/  @P0 MOV R2, 0x400 ;  /* 0x0000040000020802 */ /* 0x000fc80000000f00 */
[----:B-1----:R-:W-:-:S04]  /*1fe70*/  @P0 LEA R2, R3, R2, 0x18 ;  /* 0x0000000203020211 */ /* 0x002fc800078ec0ff */
[----:B------:R1:W-:Y:S01]  /*1fe80*/  @P0 SYNCS.ARRIVE.TRANS64.A1T0 RZ, [R2+URZ+0xa8], RZ ;  /* 0x0000a8ff02ff09a7 */ /* 0x0003e2000810003f */
[----:B------:R-:W-:-:S04]  /*1fe90*/  ISETP.GT.U32.AND P0, PT, R4, 0x5, PT ;  /* 0x000000050400780c */ /* 0x000fc80003f04070 */
[----:B------:R-:W-:Y:S01]  /*1fea0*/  ISETP.LT.U32.AND P0, PT, R6, 0x6, P0 ;  /* 0x000000060600780c */ /* 0x000fe20000701070 */
[----:B-1----:R-:W-:Y:S01]  /*1feb0*/  IMAD.WIDE.U32 R2, R4, -0x55555555, RZ ;  /* 0xaaaaaaab04027825 */ /* 0x002fe200078e00ff */
[----:B------:R-:W-:-:S04]  /*1fec0*/  MOV R2, 0xffffffff ;  /* 0xffffffff00027802 */ /* 0x000fc80000000f00 */
[----:B------:R-:W-:Y:S02]  /*1fed0*/  SHF.R.U32.HI R5, RZ, 0x2, R3 ;  /* 0x00000002ff057819 */ /* 0x000fe40000011603 */
[----:B------:R-:W-:-:S03]  /*1fee0*/  SEL R3, RZ, 0x1, !P0 ;  /* 0x00000001ff037807 */ /* 0x000fc60004000000 */
[--C-:B------:R-:W-:Y:S01]  /*1fef0*/  IMAD R7, R5, -0x6, R4.reuse ;  /* 0xfffffffa05077824 */ /* 0x100fe200078e0204 */
[----:B------:R-:W-:Y:S02]  /*1ff00*/  LOP3.LUT R0, R0, R3, RZ, 0x3c, !PT ;  /* 0x0000000300007212 */ /* 0x000fe400078e3cff */
[----:B------:R-:W-:Y:S02]  /*1ff10*/  MOV R3, 0xffffffff ;  /* 0xffffffff00037802 */ /* 0x000fe40000000f00 */
[----:B------:R-:W-:Y:S02]  /*1ff20*/  @P1 LOP3.LUT R0, R0, 0x1, R5, 0x78, !PT ;  /* 0x0000000100001812 */ /* 0x000fe400078e7805 */
[----:B------:R-:W-:Y:S02]  /*1ff30*/  PRMT R4, RZ, 0x7610, R4 ;  /* 0x00007610ff047816 */ /* 0x000fe40000000004 */
[----:B---3--:R-:W-:-:S04]  /*1ff40*/  IADD3 R12, P0, R12, UR54, RZ ;  /* 0x000000360c0c7c10 */ /* 0x008fc8000ff1e0ff */
[----:B--2---:R-:W-:Y:S01]  /*1ff50*/  IADD3.X R14, R14, UR39, RZ, P0, !PT ;  /* 0x000000270e0e7c10 */ /* 0x004fe200087fe4ff */
        /* <DEDUP_REMOVED lines=8> */
[----:B------:R-:W-:Y:S01]  /*1ffe0*/  ULDC UR7, c[0x0][0x8d8] ;  /* 0x0002360000077ab9 */ /* 0x000fe20000000800 */
[----:B------:R-:W3:Y:S05]  /*1fff0*/  S2R R2, SR_CTAID.Y ;  /* 0x0000000000027919 */ /* 0x000eea0000002600 */
[----:B------:R-:W4:Y:S08]  /*20000*/  LDC R5, c[0x0][0x144] ;  /* 0x00005100ff057b82 */ /* 0x000f300000000800 */
[----:B------:R-:W5:Y:S01]  /*20010*/  LDC R11, c[0x0][0x148] ;  /* 0x00005200ff0b7b82 */ /* 0x000f620000000800 */
[----:B--2---:R-:W-:-:S02]  /*20020*/  ISETP.NE.AND P2, PT, R15, 0x1, PT ;  /* 0x000000010f00780c */ /* 0x004fc40003f45270 */
[----:B-1----:R-:W-:Y:S02]  /*20030*/  I2FP.F32.U32 R3, R8 ;  /* 0x0000000800037245 */ /* 0x002fe40000201000 */
[----:B---3--:R-:W-:-:S03]  /*20040*/  I2FP.F32.U32 R4, R2 ;  /* 0x0000000200047245 */ /* 0x008fc60000201000 */
[----:B------:R-:W-:Y:S01]  /*20050*/  FMUL R3, R3, UR4 ;  /* 0x0000000403037c20 */ /* 0x000fe20008400000 */
[----:B------:R-:W-:Y:S02]  /*20060*/  ULDC UR4, c[0x0][0x154] ;  /* 0x0000550000047ab9 */ /* 0x000fe40000000800 */
[----:B------:R-:W-:Y:S01]  /*20070*/  FMUL R10, R4, UR4 ;  /* 0x00000004040a7c20 */ /* 0x000fe20008400000 */
[----:B------:R-:W-:Y:S02]  /*20080*/  ULDC.64 UR4, c[0x0][0x8d0] ;  /* 0x0002340000047ab9 */ /* 0x000fe40000000a00 */
[----:B------:R-:W1:Y:S01]  /*20090*/  F2I.U32.TRUNC.NTZ R3, R3 ;  /* 0x0000000300037305 */ /* 0x000e62000020f000 */
[----:B------:R-:W-:-:S04]  /*200a0*/  ISETP.NE.U32.AND P0, PT, RZ, UR4, PT ;  /* 0x00000004ff007c0c */ /* 0x000fc8000bf05070 */
[----:B------:R-:W-:-:S03]  /*200b0*/  ISETP.NE.AND.EX P0, PT, RZ, UR5, PT, P0 ;  /* 0x00000005ff007c0c */ /* 0x000fc6000bf05300 */
[----:B------:R-:W2:Y:S01]  /*200c0*/  F2I.U32.TRUNC.NTZ R10, R10 ;  /* 0x0000000a000a7305 */ /* 0x000ea2000020f000 */
[----:B-1----:R-:W-:Y:S02]  /*200d0*/  IADD3 R4, -R3, RZ, RZ ;  /* 0x000000ff03047210 */ /* 0x002fe40007ffe1ff */
[----:B------:R-:W-:-:S03]  /*200e0*/  MOV R3, R14 ;  /* 0x0000000e00037202 */ /* 0x000fc60000000f00 */
[----:B----4-:R-:W-:Y:S01]  /*200f0*/  IMAD R8, R5, R4, R8 ;  /* 0x0000000405087224 */ /* 0x010fe200078e0208 */
[----:B--2---:R-:W-:-:S05]  /*20100*/  IADD3 R4, -R10, RZ, RZ ;  /* 0x000000ff0a047210 */ /* 0x004fca0007ffe1ff */
[----:B-----5:R-:W-:Y:S01]  /*20110*/  @P2 IMAD R8, R11, R4, R2 ;  /* 0x000000040b082224 */ /* 0x020fe200078e0202 */
[----:B------:R-:W-:Y:S01]  /*20120*/  MOV R2, R12 ;  /* 0x0000000c00027202 */ /* 0x000fe20000000f00 */
[----:B------:R-:W-:Y:S06]  /*20130*/  @!P0 BRA `(.L_x_365) ;  /* 0x0000000000288947 */ /* 0x000fec0003800000 */
[----:B------:R-:W-:Y:S02]  /*20140*/  ULDC UR6, c[0x0][0x8dc] ;  /* 0x0002370000067ab9 */ /* 0x000fe40000000800 */
[----:B------:R-:W-:-:S04]  /*20150*/  IADD3 R3, P0, R12, UR6, RZ ;  /* 0x000000060c037c10 */ /* 0x000fc8000ff1e0ff */
[----:B------:R-:W-:-:S05]  /*20160*/  IADD3.X R11, RZ, R14, RZ, P0, !PT ;  /* 0x0000000eff0b7210 */ /* 0x000fca00007fe4ff */
[----:B------:R-:W-:-:S04]  /*20170*/  IMAD.WIDE.U32 R4, R11, UR4, RZ ;  /* 0x000000040b047c25 */ /* 0x000fc8000f8e00ff */
[----:B------:R-:W-:-:S04]  /*20180*/  IMAD.WIDE.U32 R4, P0, R3, UR5, R4 ;  /* 0x0000000503047c25 */ /* 0x000fc8000f800004 */
[----:B------:R-:W-:Y:S01]  /*20190*/  IMAD.WIDE.U32 R2, R3, UR4, RZ ;  /* 0x0000000403027c25 */ /* 0x000fe2000f8e00ff */
[----:B------:R-:W-:-:S04]  /*201a0*/  MOV R2, R5 ;  /* 0x0000000500027202 */ /* 0x000fc80000000f00 */
[----:B------:R-:W-:Y:S02]  /*201b0*/  IADD3 RZ, P1, R3, R4, RZ ;  /* 0x0000000403ff7210 */ /* 0x000fe40007f3e0ff */
[----:B------:R-:W-:-:S03]  /*201c0*/  IADD3.X R3, RZ, RZ, RZ, P0, !PT ;  /* 0x000000ffff037210 */ /* 0x000fc600007fe4ff */
[----:B------:R-:W-:-:S08]  /*201d0*/  IMAD.WIDE.U32.X R2, R11, UR5, R2, P1 ;  /* 0x000000050b027c25 */ /* 0x000fd000088e0402 */
.L_x_365:
[--C-:B------:R-:W-:Y:S01]  /*201e0*/  SHF.R.U64 R10, R2, UR7, R3.reuse ;  /* 0x00000007020a7c19 */ /* 0x100fe20008001203 */
[----:B------:R-:W-:Y:S01]  /*201f0*/  ULDC.64 UR4, c[0x0][0x8c8] ;  /* 0x0002320000047ab9 */ /* 0x000fe20000000a00 */
[----:B------:R-:W-:Y:S01]  /*20200*/  SHF.R.U32.HI R2, RZ, UR7, R3 ;  /* 0x00000007ff027c19 */ /* 0x000fe20008011603 */
[----:B------:R-:W-:Y:S01]  /*20210*/  ULDC.64 UR6, c[0x0][0x8e8] ;  /* 0x00023a0000067ab9 */ /* 0x000fe20000000a00 */
[----:B------:R-:W-:Y:S02]  /*20220*/  IADD3 R11, P0, RZ, -R10, RZ ;  /* 0x8000000aff0b7210 */ /* 0x000fe40007f1e0ff */
[----:B------:R-:W-:Y:S02]  /*20230*/  MOV R3, R14 ;  /* 0x0000000e00037202 */ /* 0x000fe40000000f00 */
[----:B------:R-:W-:Y:S02]  /*20240*/  IADD3.X R2, RZ, ~R2, RZ, P0, !PT ;  /* 0x80000002ff027210 */ /* 0x000fe400007fe4ff */
[----:B------:R-:W-:-:S03]  /*20250*/  ISETP.NE.U32.AND P0, PT, RZ, UR6, PT ;  /* 0x00000006ff007c0c */ /* 0x000fc6000bf05070 */
[----:B------:R-:W-:Y:S01]  /*20260*/  IMAD R2, R2, UR4, RZ ;  /* 0x0000000402027c24 */ /* 0x000fe2000f8e02ff */
[----:B------:R-:W-:-:S03]  /*20270*/  ISETP.NE.AND.EX P0, PT, RZ, UR7, PT, P0 ;  /* 0x00000007ff007c0c */ /* 0x000fc6000bf05300 */
[----:B------:R-:W-:Y:S01]  /*20280*/  IMAD R5, R11, UR5, R2 ;  /* 0x000000050b057c24 */ /* 0x000fe2000f8e0202 */
[----:B------:R-:W-:-:S05]  /*20290*/  MOV R2, R12 ;  /* 0x0000000c00027202 */ /* 0x000fca0000000f00 */
[----:B------:R-:W-:Y:S01]  /*202a0*/  IMAD.WIDE.U32 R2, R11, UR4, R2 ;  /* 0x000000040b027c25 */ /* 0x000fe2000f8e0002 */
[----:B------:R-:W-:-:S04]  /*202b0*/  ULDC UR4, c[0x0][0x8c0] ;  /* 0x0002300000047ab9 */ /* 0x000fc80000000800 */
[----:B------:R-:W-:-:S04]  /*202c0*/  IADD3 R3, R3, R5, RZ ;  /* 0x0000000503037210 */ /* 0x000fc80007ffe0ff */
[--C-:B------:R-:W-:Y:S02]  /*202d0*/  SHF.R.U64 R11, R2, UR4, R3.reuse ;  /* 0x00000004020b7c19 */ /* 0x100fe40008001203 */
[----:B------:R-:W-:Y:S01]  /*202e0*/  SHF.R.U32.HI R2, RZ, UR4, R3 ;  /* 0x00000004ff027c19 */ /* 0x000fe20008011603 */
[----:B------:R-:W-:-:S03]  /*202f0*/  ULDC UR4, c[0x0][0x8b0] ;  /* 0x00022c0000047ab9 */ /* 0x000fc60000000800 */
[--C-:B------:R-:W-:Y:S02]  /*20300*/  SHF.R.U64 R12, R11, UR4, R2.reuse ;  /* 0x000000040b0c7c19 */ /* 0x100fe40008001202 */
[----:B------:R-:W-:Y:S01]  /*20310*/  SHF.R.U32.HI R3, RZ, UR4, R2 ;  /* 0x00000004ff037c19 */ /* 0x000fe20008011602 */
[----:B------:R-:W-:-:S03]  /*20320*/  ULDC UR4, c[0x0][0x900] ;  /* 0x0002400000047ab9 */ /* 0x000fc60000000800 */
[--C-:B------:R-:W-:Y:S02]  /*20330*/  SHF.R.U64 R13, R12, UR4, R3.reuse ;  /* 0x000000040c0d7c19 */ /* 0x100fe40008001203 */
[----:B------:R-:W-:Y:S02]  /*20340*/  SHF.R.U32.HI R14, RZ, UR4, R3 ;  /* 0x00000004ff0e7c19 */ /* 0x000fe40008011603 */
[----:B------:R-:W-:Y:S02]  /*20350*/  MOV R2, R13 ;  /* 0x0000000d00027202 */ /* 0x000fe40000000f00 */
        /* <DEDUP_REMOVED lines=12> */
.L_x_366:
[----:B------:R-:W-:Y:S01]  /*20420*/  ULDC UR4, c[0x0][0x8f0] ;  /* 0x00023c0000047ab9 */ /* 0x000fe20000000800 */
[----:B------:R-:W-:Y:S02]  /*20430*/  LOP3.LUT R12, R12, UR16, RZ, 0xc0, !PT ;  /* 0x000000100c0c7c12 */ /* 0x000fe4000f8ec0ff */
[----:B------:R-:W-:Y:S01]  /*20440*/  SHF.R.U64 R3, R2, UR4, R3 ;  /* 0x0000000402037c19 */ /* 0x000fe20008001203 */
[----:B------:R-:W-:Y:S01]  /*20450*/  ULDC UR4, c[0x0][0x8e0] ;  /* 0x0002380000047ab9 */ /* 0x000fe20000000800 */
[----:B------:R-:W-:Y:S02]  /*20460*/  MOV R4, 0x1 ;  /* 0x0000000100047802 */ /* 0x000fe40000000f00 */
[C---:B------:R-:W-:Y:S01]  /*20470*/  IADD3 R2, -R3.reuse, RZ, RZ ;  /* 0x000000ff03027210 */ /* 0x040fe20007ffe1ff */
[----:B------:R-:W-:-:S04]  /*20480*/  IMAD R5, R3, UR15, R12 ;  /* 0x0000000f03057c24 */ /* 0x000fc8000f8e020c */
[----:B------:R-:W-:Y:S01]  /*20490*/  IMAD R13, R2, UR4, R13 ;  /* 0x00000004020d7c24 */ /* 0x000fe2000f8e020d */
[----:B------:R-:W-:Y:S01]  /*204a0*/  ULDC UR4, c[0x0][0x8b8] ;  /* 0x00022e0000047ab9 */ /* 0x000fe20000000800 */
[----:B------:R-:W-:Y:S01]  /*204b0*/  LOP3.LUT R2, R11, UR14, RZ, 0xc0, !PT ;  /* 0x0000000e0b027c12 */ /* 0x000fe2000f8ec0ff */
[----:B------:R-:W-:Y:S01]  /*204c0*/  IMAD R8, R5, UR4, R8 ;  /* 0x0000000405087c24 */ /* 0x000fe2000f8e0208 */
[----:B------:R-:W-:-:S03]  /*204d0*/  ULDC UR4, c[0x0][0x8a8] ;  /* 0x00022a0000047ab9 */ /* 0x000fc60000000800 */
[----:B------:R-:W-:-:S05]  /*204e0*/  IMAD R13, R13, UR4, R2 ;  /* 0x000000040d0d7c24 */ /* 0x000fca000f8e0202 */
[----:B------:R-:W-:Y:S02]  /*204f0*/  SEL R3, R13, R8, !P2 ;  /* 0x000000080d037207 */ /* 0x000fe40005000000 */
[----:B------:R-:W-:-:S07]  /*20500*/  SEL R2, R8, R13, !P2 ;  /* 0x0000000d08027207 */ /* 0x000fce0005000000 */
.L_x_364:
[----:B------:R-:W-:Y:S05]  /*20510*/  BSYNC B1 ;  /* 0x0000000000017941 */ /* 0x000fea0003800000 */
.L_x_363:
[----:B------:R-:W-:-:S13]  /*20520*/  LOP3.LUT P0, RZ, R4, 0xff, RZ, 0xc0, !PT ;  /* 0x000000ff04ff7812 */ /* 0x000fda000780c0ff */
[----:B------:R-:W-:Y:S05]  /*20530*/  @P0 BRA `(.L_x_367) ;  /* 0xfffffff400280947 */ /* 0x000fea000383ffff */
[----:B------:R-:W-:Y:S05]  /*20540*/  BSYNC B0 ;  /* 0x0000000000007941 */ /* 0x000fea0003800000 */
.L_x_356:
[----:B------:R-:W-:-:S03]  /*20550*/  UMOV UR4, 0xffffffff ;  /* 0xffffffff00047882 */ /* 0x000fc60000000000 */
[----:B------:R-:W-:Y:S05]  /*20560*/  BRA.DIV UR4, `(.L_x_368) ;  /* 0x0000001204807947 */ /* 0x000fea000b800000 */
[----:B------:R-:W-:-:S13]  /*20570*/  ELECT P0, URZ, PT ;  /* 0x00000000003f782f */ /* 0x000fda0003800000 */
.L_x_419:
[----:B------:R-:W-:Y:S04]  /*20580*/  BSSY B0, `(.L_x_369) ;  /* 0x000003e000007945 */ /* 0x000fe80003800000 */
[----:B------:R-:W-:Y:S05]  /*20590*/  @!P0 BRA `(.L_x_370) ;  /* 0x0000000000f08947 */ /* 0x000fea0003800000 */
[----:B------:R-:W-:-:S04]  /*205a0*/  ULOP3.LUT UR4, UR46, 0x2, URZ, 0xfc, !UPT ;  /* 0x000000022e047892 */ /* 0x000fc8000f8efc3f */
[----:B------:R-:W-:-:S06]  /*205b0*/  UISETP.NE.AND UP0, UPT, UR4, 0x3, UPT ;  /* 0x000000030400788c */ /* 0x000fcc000bf05270 */
[----:B------:R-:W-:-:S13]  /*205c0*/  PLOP3.LUT P0, PT, PT, PT, UP0, 0x80, 0x0 ;  /* 0x000000000000781c */ /* 0x000fda0003f0f008 */
[----:B------:R-:W-:Y:S05]  /*205d0*/  @!P0 BRA `(.L_x_371) ;  /* 0x0000000000048947 */ /* 0x000fea0003800000 */
[----:B------:R-:W-:Y:S01]  /*205e0*/  BPT.TRAP 0x1 ;  /* 0x000000040000795c */ /* 0x000fe20000300000 */
.L_x_371:
[----:B------:R-:W1:Y:S01]  /*205f0*/  S2R R3, SR_CgaCtaId ;  /* 0x0000000000037919 */ /* 0x000e620000008800 */
[----:B------:R-:W-:-:S04]  /*20600*/  MOV R2, 0x400 ;  /* 0x0000040000027802 */ /* 0x000fc80000000f00 */
[----:B-1----:R-:W-:Y:S02]  /*20610*/  LEA R2, R3, R2, 0x18 ;  /* 0x0000000203027211 */ /* 0x002fe400078ec0ff */
[----:B------:R-:W-:Y:S02]  /*20620*/  SHF.L.U32 R3, R0, 0x1f, RZ ;  /* 0x0000001f00037819 */ /* 0x000fe400000006ff */
[----:B------:R-:W-:-:S04]  /*20630*/  IADD3 R2, R2, 0x30, RZ ;  /* 0x0000003002027810 */ /* 0x000fc80007ffe0ff */
[----:B------:R-:W-:-:S04]  /*20640*/  LEA R4, R7, R2, 0x3 ;  /* 0x0000000207047211 */ /* 0x000fc800078e18ff */
[----:B------:R-:W1:Y:S02]  /*20650*/  SYNCS.PHASECHK.TRANS64.TRYWAIT P0, [R4+URZ], R3 ;  /* 0x00000003040075a7 */ /* 0x000e64000800017f */
[----:B-1----:R-:W-:Y:S05]  /*20660*/  @!P0 BRA `(.L_x_372) ;  /* 0x0000001000648947 */ /* 0x002fea0003800000 */
.L_x_420:
[----:B------:R-:W-:-:S04]  /*20670*/  IADD3 R7, R7, 0x1, RZ ;  /* 0x0000000107077810 */ /* 0x000fc80007ffe0ff */
[----:B------:R-:W-:-:S04]  /*20680*/  ISETP.NE.AND P0, PT, R7, 0x6, PT ;  /* 0x000000060700780c */ /* 0x000fc80003f05270 */
[----:B-1----:R-:W-:Y:S02]  /*20690*/  SEL R3, RZ, 0x1, P0 ;  /* 0x00000001ff037807 */ /* 0x002fe40000000000 */
[----:B------:R-:W-:Y:S02]  /*206a0*/  SEL R7, R7, RZ, P0 ;  /* 0x000000ff07077207 */ /* 0x000fe40000000000 */
[----:B------:R-:W-:Y:S02]  /*206b0*/  LOP3.LUT R4, R0, R3, RZ, 0x3c, !PT ;  /* 0x0000000300047212 */ /* 0x000fe400078e3cff */
[----:B------:R-:W-:Y:S02]  /*206c0*/  LEA R3, R7, R2, 0x3 ;  /* 0x0000000207037211 */ /* 0x000fe400078e18ff */
[----:B------:R-:W-:-:S04]  /*206d0*/  SHF.L.U32 R0, R4, 0x1f, RZ ;  /* 0x0000001f04007819 */ /* 0x000fc800000006ff */
[----:B------:R-:W1:Y:S02]  /*206e0*/  SYNCS.PHASECHK.TRANS64.TRYWAIT P0, [R3+URZ], R0 ;  /* 0x00000000030075a7 */ /* 0x000e64000800017f */
[----:B-1----:R-:W-:Y:S05]  /*206f0*/  @!P0 BRA `(.L_x_373) ;  /* 0x0000001000548947 */ /* 0x002fea0003800000 */
.L_x_421:
[----:B-1----:R-:W-:-:S04]  /*20700*/  IADD3 R0, R7, 0x1, RZ ;  /* 0x0000000107007810 */ /* 0x002fc80007ffe0ff */
[----:B------:R-:W-:-:S04]  /*20710*/  ISETP.NE.AND P0, PT, R0, 0x6, PT ;  /* 0x000000060000780c */ /* 0x000fc80003f05270 */
[----:B------:R-:W-:Y:S02]  /*20720*/  SEL R3, RZ, 0x1, P0 ;  /* 0x00000001ff037807 */ /* 0x000fe40000000000 */
[----:B------:R-:W-:Y:S02]  /*20730*/  SEL R5, R0, RZ, P0 ;  /* 0x000000ff00057207 */ /* 0x000fe40000000000 */
[----:B------:R-:W-:Y:S02]  /*20740*/  LOP3.LUT R4, R4, R3, RZ, 0x3c, !PT ;  /* 0x0000000304047212 */ /* 0x000fe400078e3cff */
[----:B------:R-:W-:Y:S02]  /*20750*/  LEA R3, R5, R2, 0x3 ;  /* 0x0000000205037211 */ /* 0x000fe400078e18ff */
[----:B------:R-:W-:-:S04]  /*20760*/  SHF.L.U32 R0, R4, 0x1f, RZ ;  /* 0x0000001f04007819 */ /* 0x000fc800000006ff */
[----:B------:R-:W1:Y:S02]  /*20770*/  SYNCS.PHASECHK.TRANS64.TRYWAIT P0, [R3+URZ], R0 ;  /* 0x00000000030075a7 */ /* 0x000e64000800017f */
[----:B-1----:R-:W-:Y:S05]  /*20780*/  @!P0 BRA `(.L_x_374) ;  /* 0x0000001000448947 */ /* 0x002fea0003800000 */
.L_x_422:
        /* <DEDUP_REMOVED lines=9> */
.L_x_423:
        /* <DEDUP_REMOVED lines=9> */
.L_x_424:
[----:B-1----:R-:W-:-:S04]  /*208b0*/  IADD3 R0, R5, 0x1, RZ ;  /* 0x0000000105007810 */ /* 0x002fc80007ffe0ff */
[----:B------:R-:W-:-:S04]  /*208c0*/  ISETP.NE.AND P0, PT, R0, 0x6, PT ;  /* 0x000000060000780c */ /* 0x000fc80003f05270 */
[----:B------:R-:W-:Y:S02]  /*208d0*/  SEL R4, RZ, 0x1, P0 ;  /* 0x00000001ff047807 */ /* 0x000fe40000000000 */
[----:B------:R-:W-:Y:S02]  /*208e0*/  SEL R3, R0, RZ, P0 ;  /* 0x000000ff00037207 */ /* 0x000fe40000000000 */
[----:B------:R-:W-:Y:S02]  /*208f0*/  LOP3.LUT R0, R7, R4, RZ, 0x3c, !PT ;  /* 0x0000000407007212 */ /* 0x000fe400078e3cff */
[----:B------:R-:W-:Y:S02]  /*20900*/  LEA R3, R3, R2, 0x3 ;  /* 0x0000000203037211 */ /* 0x000fe400078e18ff */
[----:B------:R-:W-:-:S07]  /*20910*/  SHF.L.U32 R0, R0, 0x1f, RZ ;  /* 0x0000001f00007819 */ /* 0x000fce00000006ff */
.L_x_377:
[----:B-1----:R1:W2:Y:S02]  /*20920*/  SYNCS.PHASECHK.TRANS64.TRYWAIT P0, [R3+URZ], R0 ;  /* 0x00000000030075a7 */ /* 0x0022a4000800017f */
[----:B--2---:R-:W-:Y:S05]  /*20930*/  @!P0 NANOSLEEP.SYNCS 0x989680 ;  /* 0x009896800000895d */ /* 0x004fea0003900000 */
[----:B------:R-:W2:Y:S02]  /*20940*/  @!P0 SYNCS.PHASECHK.TRANS64 P0, [R3+URZ], R0 ;  /* 0x00000000030085a7 */ /* 0x000ea4000800007f */
[----:B--2---:R-:W-:Y:S05]  /*20950*/  @!P0 BRA `(.L_x_377) ;  /* 0xfffffffc00f08947 */ /* 0x004fea000383ffff */
.L_x_370:
[----:B------:R-:W-:Y:S05]  /*20960*/  BSYNC B0 ;  /* 0x0000000000007941 */ /* 0x000fea0003800000 */
.L_x_369:
[----:B------:R-:W-:Y:S05]  /*20970*/  EXIT ;  /* 0x000000000000794d */ /* 0x000fea0003800000 */
.L_x_23:
[----:B---3--:R-:W-:-:S04]  /*20980*/  MOV R3, UR4 ;  /* 0x0000000400037c02 */ /* 0x008fc80008000f00 */
[----:B------:R3:W4:Y:S03]  /*20990*/  SYNCS.PHASECHK.TRANS64.TRYWAIT P0, [R3+URZ], R0 ;  /* 0x00000000030075a7 */ /* 0x000726000800017f */
[----:B----4-:R-:W-:Y:S05]  /*209a0*/  @!P0 NANOSLEEP.SYNCS 0x989680 ;  /* 0x009896800000895d */ /* 0x010fea0003900000 */
[----:B------:R-:W4:Y:S02]  /*209b0*/  @!P0 SYNCS.PHASECHK.TRANS64 P0, [R3+URZ], R0 ;  /* 0x00000000030085a7 */ /* 0x000f24000800007f */
[----:B----4-:R-:W-:Y:S05]  /*209c0*/  @!P0 BRA `(.L_x_23) ;  /* 0xfffffffc00ec8947 */ /* 0x010fea000383ffff */
[----:B------:R-:W-:Y:S05]  /*209d0*/  BRA `(.L_x_22) ;  /* 0xfffffe2800c87947 */ /* 0x000fea000383ffff */
.L_x_29:
[----:B---3--:R-:W-:-:S04]  /*209e0*/  MOV R3, UR6 ;  /* 0x0000000600037c02 */ /* 0x008fc80008000f00 */
[----:B------:R3:W4:Y:S03]  /*209f0*/  SYNCS.PHASECHK.TRANS64.TRYWAIT P0, [R3+URZ], R0 ;  /* 0x00000000030075a7 */ /* 0x000726000800017f */
[----:B----4-:R-:W-:Y:S05]  /*20a00*/  @!P0 NANOSLEEP.SYNCS 0x989680 ;  /* 0x009896800000895d */ /* 0x010fea0003900000 */
[----:B------:R-:W4:Y:S02]  /*20a10*/  @!P0 SYNCS.PHASECHK.TRANS64 P0, [R3+URZ], R0 ;  /* 0x00000000030085a7 */ /* 0x000f24000800007f */
[----:B----4-:R-:W-:Y:S05]  /*20a20*/  @!P0 BRA `(.L_x_29) ;  /* 0xfffffffc00ec8947 */ /* 0x010fea000383ffff */
[----:B------:R-:W-:Y:S05]  /*20a30*/  BRA `(.L_x_28) ;  /* 0xfffffe7000247947 */ /* 0x000fea000383ffff */
.L_x_57:
[----:B-1----:R1:W2:Y:S02]  /*20a40*/  SYNCS.PHASECHK.TRANS64.TRYWAIT P0, [R10+URZ+0x60], R0 ;  /* 0x000060000a0075a7 */ /* 0x0022a4000800017f */
[----:B--2---:R-:W-:Y:S05]  /*20a50*/  @!P0 NANOSLEEP.SYNCS 0x989680 ;  /* 0x009896800000895d */ /* 0x004fea0003900000 */
[----:B------:R-:W2:Y:S02]  /*20a60*/  @!P0 SYNCS.PHASECHK.TRANS64 P0, [R10+URZ+0x60], R0 ;  /* 0x000060000a0085a7 */ /* 0x000ea4000800007f */
[----:B--2---:R-:W-:Y:S05]  /*20a70*/  @!P0 BRA `(.L_x_57) ;  /* 0xfffffffc00f08947 */ /* 0x004fea000383ffff */
[----:B------:R-:W-:Y:S05]  /*20a80*/  BRA `(.L_x_378) ;  /* 0xffffff1800487947 */ /* 0x000fea000383ffff */
.L_x_68:
[----:B-1----:R1:W2:Y:S02]  /*20a90*/  SYNCS.PHASECHK.TRANS64.TRYWAIT P4, [R11+URZ+0x60], R12 ;  /* 0x0000600c0b0075a7 */ /* 0x0022a4000808017f */
[----:B--2---:R-:W-:Y:S05]  /*20aa0*/  @!P4 NANOSLEEP.SYNCS 0x989680 ;  /* 0x009896800000c95d */ /* 0x004fea0003900000 */
[----:B------:R-:W2:Y:S02]  /*20ab0*/  @!P4 SYNCS.PHASECHK.TRANS64 P4, [R11+URZ+0x60], R12 ;  /* 0x0000600c0b00c5a7 */ /* 0x000ea4000808007f */
[----:B--2---:R-:W-:Y:S05]  /*20ac0*/  @!P4 BRA `(.L_x_68) ;  /* 0xfffffffc00f0c947 */ /* 0x004fea000383ffff */
[----:B------:R-:W-:Y:S05]  /*20ad0*/  BRA `(.L_x_379) ;  /* 0xffffff2000b07947 */ /* 0x000fea000383ffff */
.L_x_79:
[----:B-1----:R1:W2:Y:S02]  /*20ae0*/  SYNCS.PHASECHK.TRANS64.TRYWAIT P4, [R11+URZ+0x60], R12 ;  /* 0x0000600c0b0075a7 */ /* 0x0022a4000808017f */
[----:B--2---:R-:W-:Y:S05]  /*20af0*/  @!P4 NANOSLEEP.SYNCS 0x989680 ;  /* 0x009896800000c95d */ /* 0x004fea0003900000 */
[----:B------:R-:W2:Y:S02]  /*20b00*/  @!P4 SYNCS.PHASECHK.TRANS64 P4, [R11+URZ+0x60], R12 ;  /* 0x0000600c0b00c5a7 */ /* 0x000ea4000808007f */
[----:B--2---:R-:W-:Y:S05]  /*20b10*/  @!P4 BRA `(.L_x_79) ;  /* 0xfffffffc00f0c947 */ /* 0x004fea000383ffff */
[----:B------:R-:W-:Y:S05]  /*20b20*/  BRA `(.L_x_380) ;  /* 0xffffff2c00307947 */ /* 0x000fea000383ffff */
.L_x_90:
[----:B-1----:R1:W2:Y:S02]  /*20b30*/  SYNCS.PHASECHK.TRANS64.TRYWAIT P4, [R14+URZ+0x60], R15 ;  /* 0x0000600f0e0075a7 */ /* 0x0022a4000808017f */
[----:B--2---:R-:W-:Y:S05]  /*20b40*/  @!P4 NANOSLEEP.SYNCS 0x989680 ;  /* 0x009896800000c95d */ /* 0x004fea0003900000 */
[----:B------:R-:W2:Y:S02]  /*20b50*/  @!P4 SYNCS.PHASECHK.TRANS64 P4, [R14+URZ+0x60], R15 ;  /* 0x0000600f0e00c5a7 */ /* 0x000ea4000808007f */
[----:B--2---:R-:W-:Y:S05]  /*20b60*/  @!P4 BRA `(.L_x_90) ;  /* 0xfffffffc00f0c947 */ /* 0x004fea000383ffff */
[----:B------:R-:W-:Y:S05]  /*20b70*/  BRA `(.L_x_381) ;  /* 0xffffff3400707947 */ /* 0x000fea000383ffff */
.L_x_101:
[----:B-1----:R1:W2:Y:S02]  /*20b80*/  SYNCS.PHASECHK.TRANS64.TRYWAIT P4, [R14+URZ+0x60], R15 ;  /* 0x0000600f0e0075a7 */ /* 0x0022a4000808017f */
[----:B--2---:R-:W-:Y:S05]  /*20b90*/  @!P4 NANOSLEEP.SYNCS 0x989680 ;  /* 0x009896800000c95d */ /* 0x004fea0003900000 */
[----:B------:R-:W2:Y:S02]  /*20ba0*/  @!P4 SYNCS.PHASECHK.TRANS64 P4, [R14+URZ+0x60], R15 ;  /* 0x0000600f0e00c5a7 */ /* 0x000ea4000808007f */
[----:B--2---:R-:W-:Y:S05]  /*20bb0*/  @!P4 BRA `(.L_x_101) ;  /* 0xfffffffc00f0c947 */ /* 0x004fea000383ffff */
[----:B------:R-:W-:Y:S05]  /*20bc0*/  BRA `(.L_x_382) ;  /* 0xffffff4000007947 */ /* 0x000fea000383ffff */
.L_x_112:
[----:B-1----:R1:W2:Y:S02]  /*20bd0*/  SYNCS.PHASECHK.TRANS64.TRYWAIT P4, [R14+URZ+0x60], R15 ;  /* 0x0000600f0e0075a7 */ /* 0x0022a4000808017f */
[----:B--2---:R-:W-:Y:S05]  /*20be0*/  @!P4 NANOSLEEP.SYNCS 0x989680 ;  /* 0x009896800000c95d */ /* 0x004fea0003900000 */
[----:B------:R-:W2:Y:S02]  /*20bf0*/  @!P4 SYNCS.PHASECHK.TRANS64 P4, [R14+URZ+0x60], R15 ;  /* 0x0000600f0e00c5a7 */ /* 0x000ea4000808007f */
[----:B--2---:R-:W-:Y:S05]  /*20c00*/  @!P4 BRA `(.L_x_112) ;  /* 0xfffffffc00f0c947 */ /* 0x004fea000383ffff */
[----:B------:R-:W-:Y:S05]  /*20c10*/  BRA `(.L_x_383) ;  /* 0xffffff4800507947 */ /* 0x000fea000383ffff */
.L_x_123:
[----:B-1----:R1:W2:Y:S02]  /*20c20*/  SYNCS.PHASECHK.TRANS64.TRYWAIT P4, [R14+URZ+0x60], R15 ;  /* 0x0000600f0e0075a7 */ /* 0x0022a4000808017f */
[----:B--2---:R-:W-:Y:S05]  /*20c30*/  @!P4 NANOSLEEP.SYNCS 0x989680 ;  /* 0x009896800000c95d */ /* 0x004fea0003900000 */
[----:B------:R-:W2:Y:S02]  /*20c40*/  @!P4 SYNCS.PHASECHK.TRANS64 P4, [R14+URZ+0x60], R15 ;  /* 0x0000600f0e00c5a7 */ /* 0x000ea4000808007f */
[----:B--2---:R-:W-:Y:S05]  /*20c50*/  @!P4 BRA `(.L_x_123) ;  /* 0xfffffffc00f0c947 */ /* 0x004fea000383ffff */
[----:B------:R-:W-:Y:S05]  /*20c60*/  BRA `(.L_x_384) ;  /* 0xffffff5000e07947 */ /* 0x000fea000383ffff */
.L_x_134:
[----:B-1----:R1:W2:Y:S02]  /*20c70*/  SYNCS.PHASECHK.TRANS64.TRYWAIT P4, [R14+URZ+0x60], R15 ;  /* 0x0000600f0e0075a7 */ /* 0x0022a4000808017f */
[----:B--2---:R-:W-:Y:S05]  /*20c80*/  @!P4 NANOSLEEP.SYNCS 0x989680 ;  /* 0x009896800000c95d */ /* 0x004fea0003900000 */
[----:B------:R-:W2:Y:S02]  /*20c90*/  @!P4 SYNCS.PHASECHK.TRANS64 P4, [R14+URZ+0x60], R15 ;  /* 0x0000600f0e00c5a7 */ /* 0x000ea4000808007f */
[----:B--2---:R-:W-:Y:S05]  /*20ca0*/  @!P4 BRA `(.L_x_134) ;  /* 0xfffffffc00f0c947 */ /* 0x004fea000383ffff */
[----:B------:R-:W-:Y:S05]  /*20cb0*/  BRA `(.L_x_385) ;  /* 0xffffff5c00307947 */ /* 0x000fea000383ffff */
.L_x_145:
[----:B-1----:R1:W2:Y:S02]  /*20cc0*/  SYNCS.PHASECHK.TRANS64.TRYWAIT P4, [R14+URZ+0x60], R15 ;  /* 0x0000600f0e0075a7 */ /* 0x0022a4000808017f */
[----:B--2---:R-:W-:Y:S05]  /*20cd0*/  @!P4 NANOSLEEP.SYNCS 0x989680 ;  /* 0x009896800000c95d */ /* 0x004fea0003900000 */
[----:B------:R-:W2:Y:S02]  /*20ce0*/  @!P4 SYNCS.PHASECHK.TRANS64 P4, [R14+URZ+0x60], R15 ;  /* 0x0000600f0e00c5a7 */ /* 0x000ea4000808007f */
[----:B--2---:R-:W-:Y:S05]  /*20cf0*/  @!P4 BRA `(.L_x_145) ;  /* 0xfffffffc00f0c947 */ /* 0x004fea000383ffff */
[----:B------:R-:W-:Y:S05]  /*20d00*/  BRA `(.L_x_386) ;  /* 0xffffff6400c07947 */ /* 0x000fea000383ffff */
.L_x_156:
[----:B-1----:R1:W2:Y:S02]  /*20d10*/  SYNCS.PHASECHK.TRANS64.TRYWAIT P4, [R14+URZ+0x60], R15 ;  /* 0x0000600f0e0075a7 */ /* 0x0022a4000808017f */
[----:B--2---:R-:W-:Y:S05]  /*20d20*/  @!P4 NANOSLEEP.SYNCS 0x989680 ;  /* 0x009896800000c95d */ /* 0x004fea0003900000 */
[----:B------:R-:W2:Y:S02]  /*20d30*/  @!P4 SYNCS.PHASECHK.TRANS64 P4, [R14+URZ+0x60], R15 ;  /* 0x0000600f0e00c5a7 */ /* 0x000ea4000808007f */
[----:B--2---:R-:W-:Y:S05]  /*20d40*/  @!P4 BRA `(.L_x_156) ;  /* 0xfffffffc00f0c947 */ /* 0x004fea000383ffff */
[----:B------:R-:W-:Y:S05]  /*20d50*/  BRA `(.L_x_387) ;  /* 0xffffff7000107947 */ /* 0x000fea000383ffff */
.L_x_167:
[----:B-1----:R1:W2:Y:S02]  /*20d60*/  SYNCS.PHASECHK.TRANS64.TRYWAIT P4, [R14+URZ+0x60], R15 ;  /* 0x0000600f0e0075a7 */ /* 0x0022a4000808017f */
[----:B--2---:R-:W-:Y:S05]  /*20d70*/  @!P4 NANOSLEEP.SYNCS 0x989680 ;  /* 0x009896800000c95d */ /* 0x004fea0003900000 */
[----:B------:R-:W2:Y:S02]  /*20d80*/  @!P4 SYNCS.PHASECHK.TRANS64 P4, [R14+URZ+0x60], R15 ;  /* 0x0000600f0e00c5a7 */ /* 0x000ea4000808007f */
[----:B--2---:R-:W-:Y:S05]  /*20d90*/  @!P4 BRA `(.L_x_167) ;  /* 0xfffffffc00f0c947 */ /* 0x004fea000383ffff */
[----:B------:R-:W-:Y:S05]  /*20da0*/  BRA `(.L_x_388) ;  /* 0xffffff7800a07947 */ /* 0x000fea000383ffff */
.L_x_178:
[----:B-1----:R1:W2:Y:S02]  /*20db0*/  SYNCS.PHASECHK.TRANS64.TRYWAIT P4, [R14+URZ+0x60], R15 ;  /* 0x0000600f0e0075a7 */ /* 0x0022a4000808017f */
[----:B--2---:R-:W-:Y:S05]  /*20dc0*/  @!P4 NANOSLEEP.SYNCS 0x989680 ;  /* 0x009896800000c95d */ /* 0x004fea0003900000 */
[----:B------:R-:W2:Y:S02]  /*20dd0*/  @!P4 SYNCS.PHASECHK.TRANS64 P4, [R14+URZ+0x60], R15 ;  /* 0x0000600f0e00c5a7 */ /* 0x000ea4000808007f */
[----:B--2---:R-:W-:Y:S05]  /*20de0*/  @!P4 BRA `(.L_x_178) ;  /* 0xfffffffc00f0c947 */ /* 0x004fea000383ffff */
[----:B------:R-:W-:Y:S05]  /*20df0*/  BRA `(.L_x_389) ;  /* 0xffffff8400107947 */ /* 0x000fea000383ffff */
.L_x_189:
[----:B-1----:R1:W2:Y:S02]  /*20e00*/  SYNCS.PHASECHK.TRANS64.TRYWAIT P4, [R14+URZ+0x60], R15 ;  /* 0x0000600f0e0075a7 */ /* 0x0022a4000808017f */
[----:B--2---:R-:W-:Y:S05]  /*20e10*/  @!P4 NANOSLEEP.SYNCS 0x989680 ;  /* 0x009896800000c95d */ /* 0x004fea0003900000 */
[----:B------:R-:W2:Y:S02]  /*20e20*/  @!P4 SYNCS.PHASECHK.TRANS64 P4, [R14+URZ+0x60], R15 ;  /* 0x0000600f0e00c5a7 */ /* 0x000ea4000808007f */
[----:B--2---:R-:W-:Y:S05]  /*20e30*/  @!P4 BRA `(.L_x_189) ;  /* 0xfffffffc00f0c947 */ /* 0x004fea000383ffff */
[----:B------:R-:W-:Y:S05]  /*20e40*/  BRA `(.L_x_390) ;  /* 0xffffff8c00a07947 */ /* 0x000fea000383ffff */
.L_x_200:
[----:B-1----:R1:W2:Y:S02]  /*20e50*/  SYNCS.PHASECHK.TRANS64.TRYWAIT P4, [R14+URZ+0x60], R15 ;  /* 0x0000600f0e0075a7 */ /* 0x0022a4000808017f */
[----:B--2---:R-:W-:Y:S05]  /*20e60*/  @!P4 NANOSLEEP.SYNCS 0x989680 ;  /* 0x009896800000c95d */ /* 0x004fea0003900000 */
[----:B------:R-:W2:Y:S02]  /*20e70*/  @!P4 SYNCS.PHASECHK.TRANS64 P4, [R14+URZ+0x60], R15 ;  /* 0x0000600f0e00c5a7 */ /* 0x000ea4000808007f */
[----:B--2---:R-:W-:Y:S05]  /*20e80*/  @!P4 BRA `(.L_x_200) ;  /* 0xfffffffc00f0c947 */ /* 0x004fea000383ffff */
[----:B------:R-:W-:Y:S05]  /*20e90*/  BRA `(.L_x_391) ;  /* 0xffffff9800307947 */ /* 0x000fea000383ffff */
.L_x_211:
[----:B-1----:R1:W2:Y:S02]  /*20ea0*/  SYNCS.PHASECHK.TRANS64.TRYWAIT P4, [R14+URZ+0x60], R15 ;  /* 0x0000600f0e0075a7 */ /* 0x0022a4000808017f */
[----:B--2---:R-:W-:Y:S05]  /*20eb0*/  @!P4 NANOSLEEP.SYNCS 0x989680 ;  /* 0x009896800000c95d */ /* 0x004fea0003900000 */
[----:B------:R-:W2:Y:S02]  /*20ec0*/  @!P4 SYNCS.PHASECHK.TRANS64 P4, [R14+URZ+0x60], R15 ;  /* 0x0000600f0e00c5a7 */ /* 0x000ea4000808007f */
[----:B--2---:R-:W-:Y:S05]  /*20ed0*/  @!P4 BRA `(.L_x_211) ;  /* 0xfffffffc00f0c947 */ /* 0x004fea000383ffff */
[----:B------:R-:W-:Y:S05]  /*20ee0*/  BRA `(.L_x_392) ;  /* 0xffffffa000c07947 */ /* 0x000fea000383ffff */
.L_x_222:
[----:B-1----:R1:W2:Y:S02]  /*20ef0*/  SYNCS.PHASECHK.TRANS64.TRYWAIT P1, [R14+URZ+0x60], R3 ;  /* 0x000060030e0075a7 */ /* 0x0022a4000802017f */
[----:B--2---:R-:W-:Y:S05]  /*20f00*/  @!P1 NANOSLEEP.SYNCS 0x989680 ;  /* 0x009896800000995d */ /* 0x004fea0003900000 */
[----:B------:R-:W2:Y:S02]  /*20f10*/  @!P1 SYNCS.PHASECHK.TRANS64 P1, [R14+URZ+0x60], R3 ;  /* 0x000060030e0095a7 */ /* 0x000ea4000802007f */
[----:B--2---:R-:W-:Y:S05]  /*20f20*/  @!P1 BRA `(.L_x_222) ;  /* 0xfffffffc00f09947 */ /* 0x004fea000383ffff */
[----:B------:R-:W-:Y:S05]  /*20f30*/  BRA `(.L_x_393) ;  /* 0xffffffac00507947 */ /* 0x000fea000383ffff */
.L_x_238:
[----:B-1----:R-:W-:-:S04]  /*20f40*/  MOV R7, UR4 ;  /* 0x0000000400077c02 */ /* 0x002fc80008000f00 */
[----:B------:R1:W2:Y:S03]  /*20f50*/  SYNCS.PHASECHK.TRANS64.TRYWAIT P0, [R7+URZ+0xa8], R0 ;  /* 0x0000a800070075a7 */ /* 0x0002a6000800017f */
[----:B--2---:R-:W-:Y:S05]  /*20f60*/  @!P0 NANOSLEEP.SYNCS 0x989680 ;  /* 0x009896800000895d */ /* 0x004fea0003900000 */
[----:B------:R-:W2:Y:S02]  /*20f70*/  @!P0 SYNCS.PHASECHK.TRANS64 P0, [R7+URZ+0xa8], R0 ;  /* 0x0000a800070085a7 */ /* 0x000ea4000800007f */
[----:B--2---:R-:W-:Y:S05]  /*20f80*/  @!P0 BRA `(.L_x_238) ;  /* 0xfffffffc00ec8947 */ /* 0x004fea000383ffff */
[----:B------:R-:W-:Y:S05]  /*20f90*/  BRA `(.L_x_237) ;  /* 0xffffffc400287947 */ /* 0x000fea000383ffff */
.L_x_247:
[----:B--23--:R-:W-:-:S04]  /*20fa0*/  MOV R3, UR13 ;  /* 0x0000000d00037c02 */ /* 0x00cfc80008000f00 */
[----:B------:R2:W3:Y:S03]  /*20fb0*/  SYNCS.PHASECHK.TRANS64.TRYWAIT P2, [R3+URZ+0x80], R0 ;  /* 0x00008000030075a7 */ /* 0x0004e6000804017f */
[----:B---3--:R-:W-:Y:S05]  /*20fc0*/  @!P2 NANOSLEEP.SYNCS 0x989680 ;  /* 0x009896800000a95d */ /* 0x008fea0003900000 */
[----:B------:R-:W3:Y:S02]  /*20fd0*/  @!P2 SYNCS.PHASECHK.TRANS64 P2, [R3+URZ+0x80], R0 ;  /* 0x000080000300a5a7 */ /* 0x000ee4000804007f */
[----:B---3--:R-:W-:Y:S05]  /*20fe0*/  @!P2 BRA `(.L_x_247) ;  /* 0xfffffffc00eca947 */ /* 0x008fea000383ffff */
[----:B------:R-:W-:Y:S05]  /*20ff0*/  BRA `(.L_x_394) ;  /* 0xffffffc800107947 */ /* 0x000fea000383ffff */
.L_x_253:
[----:B--23--:R-:W-:-:S04]  /*21000*/  MOV R3, UR13 ;  /* 0x0000000d00037c02 */ /* 0x00cfc80008000f00 */
[----:B------:R2:W3:Y:S03]  /*21010*/  SYNCS.PHASECHK.TRANS64.TRYWAIT P2, [R3+URZ+0x88], R0 ;  /* 0x00008800030075a7 */ /* 0x0004e6000804017f */
[----:B---3--:R-:W-:Y:S05]  /*21020*/  @!P2 NANOSLEEP.SYNCS 0x989680 ;  /* 0x009896800000a95d */ /* 0x008fea0003900000 */
[----:B------:R-:W3:Y:S02]  /*21030*/  @!P2 SYNCS.PHASECHK.TRANS64 P2, [R3+URZ+0x88], R0 ;  /* 0x000088000300a5a7 */ /* 0x000ee4000804007f */
[----:B---3--:R-:W-:Y:S05]  /*21040*/  @!P2 BRA `(.L_x_253) ;  /* 0xfffffffc00eca947 */ /* 0x008fea000383ffff */
[----:B------:R-:W-:Y:S05]  /*21050*/  BRA `(.L_x_395) ;  /* 0xffffffc800587947 */ /* 0x000fea000383ffff */
.L_x_259:
[----:B--23--:R-:W-:-:S04]  /*21060*/  MOV R3, UR13 ;  /* 0x0000000d00037c02 */ /* 0x00cfc80008000f00 */
[----:B------:R2:W3:Y:S03]  /*21070*/  SYNCS.PHASECHK.TRANS64.TRYWAIT P2, [R3+URZ+0x90], R0 ;  /* 0x00009000030075a7 */ /* 0x0004e6000804017f */
[----:B---3--:R-:W-:Y:S05]  /*21080*/  @!P2 NANOSLEEP.SYNCS 0x989680 ;  /* 0x009896800000a95d */ /* 0x008fea0003900000 */
[----:B------:R-:W3:Y:S02]  /*21090*/  @!P2 SYNCS.PHASECHK.TRANS64 P2, [R3+URZ+0x90], R0 ;  /* 0x000090000300a5a7 */ /* 0x000ee4000804007f */
[----:B---3--:R-:W-:Y:S05]  /*210a0*/  @!P2 BRA `(.L_x_259) ;  /* 0xfffffffc00eca947 */ /* 0x008fea000383ffff */
[----:B------:R-:W-:Y:S05]  /*210b0*/  BRA `(.L_x_396) ;  /* 0xffffffc800ac7947 */ /* 0x000fea000383ffff */
.L_x_265:
[----:B--23--:R-:W-:-:S04]  /*210c0*/  MOV R3, UR13 ;  /* 0x0000000d00037c02 */ /* 0x00cfc80008000f00 */
[----:B------:R2:W3:Y:S03]  /*210d0*/  SYNCS.PHASECHK.TRANS64.TRYWAIT P2, [R3+URZ+0x98], R0 ;  /* 0x00009800030075a7 */ /* 0x0004e6000804017f */
[----:B---3--:R-:W-:Y:S05]  /*210e0*/  @!P2 NANOSLEEP.SYNCS 0x989680 ;  /* 0x009896800000a95d */ /* 0x008fea0003900000 */
[----:B------:R-:W3:Y:S02]  /*210f0*/  @!P2 SYNCS.PHASECHK.TRANS64 P2, [R3+URZ+0x98], R0 ;  /* 0x000098000300a5a7 */ /* 0x000ee4000804007f */
[----:B---3--:R-:W-:Y:S05]  /*21100*/  @!P2 BRA `(.L_x_265) ;  /* 0xfffffffc00eca947 */ /* 0x008fea000383ffff */
[----:B------:R-:W-:Y:S05]  /*21110*/  BRA `(.L_x_397) ;  /* 0xffffffc800f87947 */ /* 0x000fea000383ffff */
.L_x_271:
[----:B-12---:R-:W-:-:S04]  /*21120*/  MOV R3, UR13 ;  /* 0x0000000d00037c02 */ /* 0x006fc80008000f00 */
[----:B------:R1:W2:Y:S03]  /*21130*/  SYNCS.PHASECHK.TRANS64.TRYWAIT P2, [R3+URZ+0x80], R2 ;  /* 0x00008002030075a7 */ /* 0x0002a6000804017f */
[----:B--2---:R-:W-:Y:S05]  /*21140*/  @!P2 NANOSLEEP.SYNCS 0x989680 ;  /* 0x009896800000a95d */ /* 0x004fea0003900000 */
[----:B------:R-:W2:Y:S02]  /*21150*/  @!P2 SYNCS.PHASECHK.TRANS64 P2, [R3+URZ+0x80], R2 ;  /* 0x000080020300a5a7 */ /* 0x000ea4000804007f */
[----:B--2---:R-:W-:Y:S05]  /*21160*/  @!P2 BRA `(.L_x_271) ;  /* 0xfffffffc00eca947 */ /* 0x004fea000383ffff */
[----:B------:R-:W-:Y:S05]  /*21170*/  BRA `(.L_x_398) ;  /* 0xffffffcc004c7947 */ /* 0x000fea000383ffff */
.L_x_277:
[----:B-123--:R-:W-:-:S04]  /*21180*/  MOV R3, UR13 ;  /* 0x0000000d00037c02 */ /* 0x00efc80008000f00 */
[----:B------:R1:W2:Y:S03]  /*21190*/  SYNCS.PHASECHK.TRANS64.TRYWAIT P2, [R3+URZ+0x88], R2 ;  /* 0x00008802030075a7 */ /* 0x0002a6000804017f */
[----:B--2---:R-:W-:Y:S05]  /*211a0*/  @!P2 NANOSLEEP.SYNCS 0x989680 ;  /* 0x009896800000a95d */ /* 0x004fea0003900000 */
[----:B------:R-:W2:Y:S02]  /*211b0*/  @!P2 SYNCS.PHASECHK.TRANS64 P2, [R3+URZ+0x88], R2 ;  /* 0x000088020300a5a7 */ /* 0x000ea4000804007f */
[----:B--2---:R-:W-:Y:S05]  /*211c0*/  @!P2 BRA `(.L_x_277) ;  /* 0xfffffffc00eca947 */ /* 0x004fea000383ffff */
[----:B------:R-:W-:Y:S05]  /*211d0*/  BRA `(.L_x_399) ;  /* 0xffffffcc008c7947 */ /* 0x000fea000383ffff */
.L_x_283:
[----:B-1234-:R-:W-:-:S04]  /*211e0*/  MOV R3, UR13 ;  /* 0x0000000d00037c02 */ /* 0x01efc80008000f00 */
[----:B------:R1:W2:Y:S03]  /*211f0*/  SYNCS.PHASECHK.TRANS64.TRYWAIT P2, [R3+URZ+0x90], R2 ;  /* 0x00009002030075a7 */ /* 0x0002a6000804017f */
[----:B--2---:R-:W-:Y:S05]  /*21200*/  @!P2 NANOSLEEP.SYNCS 0x989680 ;  /* 0x009896800000a95d */ /* 0x004fea0003900000 */
[----:B------:R-:W2:Y:S02]  /*21210*/  @!P2 SYNCS.PHASECHK.TRANS64 P2, [R3+URZ+0x90], R2 ;  /* 0x000090020300a5a7 */ /* 0x000ea4000804007f */
[----:B--2---:R-:W-:Y:S05]  /*21220*/  @!P2 BRA `(.L_x_283) ;  /* 0xfffffffc00eca947 */ /* 0x004fea000383ffff */
[----:B------:R-:W-:Y:S05]  /*21230*/  BRA `(.L_x_400) ;  /* 0xffffffcc00d47947 */ /* 0x000fea000383ffff */
.L_x_289:
[----:B-1234-:R-:W-:-:S04]  /*21240*/  MOV R3, UR13 ;  /* 0x0000000d00037c02 */ /* 0x01efc80008000f00 */
[----:B------:R1:W2:Y:S03]  /*21250*/  SYNCS.PHASECHK.TRANS64.TRYWAIT P2, [R3+URZ+0x98], R2 ;  /* 0x00009802030075a7 */ /* 0x0002a6000804017f */
[----:B--2---:R-:W-:Y:S05]  /*21260*/  @!P2 NANOSLEEP.SYNCS 0x989680 ;  /* 0x009896800000a95d */ /* 0x004fea0003900000 */
[----:B------:R-:W2:Y:S02]  /*21270*/  @!P2 SYNCS.PHASECHK.TRANS64 P2, [R3+URZ+0x98], R2 ;  /* 0x000098020300a5a7 */ /* 0x000ea4000804007f */
[----:B--2---:R-:W-:Y:S05]  /*21280*/  @!P2 BRA `(.L_x_289) ;  /* 0xfffffffc00eca947 */ /* 0x004fea000383ffff */
[----:B------:R-:W-:Y:S05]  /*21290*/  BRA `(.L_x_401) ;  /* 0xffffffd000147947 */ /* 0x000fea000383ffff */
.L_x_295:
[----:B-1234-:R-:W-:-:S04]  /*212a0*/  MOV R3, UR13 ;  /* 0x0000000d00037c02 */ /* 0x01efc80008000f00 */
[----:B------:R1:W2:Y:S03]  /*212b0*/  SYNCS.PHASECHK.TRANS64.TRYWAIT P2, [R3+URZ+0x80], R0 ;  /* 0x00008000030075a7 */ /* 0x0002a6000804017f */
[----:B--2---:R-:W-:Y:S05]  /*212c0*/  @!P2 NANOSLEEP.SYNCS 0x989680 ;  /* 0x009896800000a95d */ /* 0x004fea0003900000 */
[----:B------:R-:W2:Y:S02]  /*212d0*/  @!P2 SYNCS.PHASECHK.TRANS64 P2, [R3+URZ+0x80], R0 ;  /* 0x000080000300a5a7 */ /* 0x000ea4000804007f */
[----:B--2---:R-:W-:Y:S05]  /*212e0*/  @!P2 BRA `(.L_x_295) ;  /* 0xfffffffc00eca947 */ /* 0x004fea000383ffff */
[----:B------:R-:W-:Y:S05]  /*212f0*/  BRA `(.L_x_402) ;  /* 0xffffffd0005c7947 */ /* 0x000fea000383ffff */
.L_x_301:
[----:B-1234-:R-:W-:-:S04]  /*21300*/  MOV R3, UR13 ;  /* 0x0000000d00037c02 */ /* 0x01efc80008000f00 */
[----:B------:R1:W2:Y:S03]  /*21310*/  SYNCS.PHASECHK.TRANS64.TRYWAIT P2, [R3+URZ+0x88], R0 ;  /* 0x00008800030075a7 */ /* 0x0002a6000804017f */
[----:B--2---:R-:W-:Y:S05]  /*21320*/  @!P2 NANOSLEEP.SYNCS 0x989680 ;  /* 0x009896800000a95d */ /* 0x004fea0003900000 */
[----:B------:R-:W2:Y:S02]  /*21330*/  @!P2 SYNCS.PHASECHK.TRANS64 P2, [R3+URZ+0x88], R0 ;  /* 0x000088000300a5a7 */ /* 0x000ea4000804007f */
[----:B--2---:R-:W-:Y:S05]  /*21340*/  @!P2 BRA `(.L_x_301) ;  /* 0xfffffffc00eca947 */ /* 0x004fea000383ffff */
[----:B------:R-:W-:Y:S05]  /*21350*/  BRA `(.L_x_403) ;  /* 0xffffffd000a07947 */ /* 0x000fea000383ffff */
.L_x_307:
[----:B-1234-:R-:W-:-:S04]  /*21360*/  MOV R3, UR13 ;  /* 0x0000000d00037c02 */ /* 0x01efc80008000f00 */
[----:B------:R1:W2:Y:S03]  /*21370*/  SYNCS.PHASECHK.TRANS64.TRYWAIT P2, [R3+URZ+0x90], R0 ;  /* 0x00009000030075a7 */ /* 0x0002a6000804017f */
[----:B--2---:R-:W-:Y:S05]  /*21380*/  @!P2 NANOSLEEP.SYNCS 0x989680 ;  /* 0x009896800000a95d */ /* 0x004fea0003900000 */
[----:B------:R-:W2:Y:S02]  /*21390*/  @!P2 SYNCS.PHASECHK.TRANS64 P2, [R3+URZ+0x90], R0 ;  /* 0x000090000300a5a7 */ /* 0x000ea4000804007f */
[----:B--2---:R-:W-:Y:S05]  /*213a0*/  @!P2 BRA `(.L_x_307) ;  /* 0xfffffffc00eca947 */ /* 0x004fea000383ffff */
[----:B------:R-:W-:Y:S05]  /*213b0*/  BRA `(.L_x_404) ;  /* 0xffffffd000e87947 */ /* 0x000fea000383ffff */
.L_x_313:
[----:B-1234-:R-:W-:-:S04]  /*213c0*/  MOV R3, UR13 ;  /* 0x0000000d00037c02 */ /* 0x01efc80008000f00 */
[----:B------:R1:W2:Y:S03]  /*213d0*/  SYNCS.PHASECHK.TRANS64.TRYWAIT P2, [R3+URZ+0x98], R0 ;  /* 0x00009800030075a7 */ /* 0x0002a6000804017f */
[----:B--2---:R-:W-:Y:S05]  /*213e0*/  @!P2 NANOSLEEP.SYNCS 0x989680 ;  /* 0x009896800000a95d */ /* 0x004fea0003900000 */
[----:B------:R-:W2:Y:S02]  /*213f0*/  @!P2 SYNCS.PHASECHK.TRANS64 P2, [R3+URZ+0x98], R0 ;  /* 0x000098000300a5a7 */ /* 0x000ea4000804007f */
[----:B--2---:R-:W-:Y:S05]  /*21400*/  @!P2 BRA `(.L_x_313) ;  /* 0xfffffffc00eca947 */ /* 0x004fea000383ffff */
[----:B------:R-:W-:Y:S05]  /*21410*/  BRA `(.L_x_405) ;  /* 0xffffffd4002c7947 */ /* 0x000fea000383ffff */
.L_x_319:
[----:B-1234-:R-:W-:-:S04]  /*21420*/  MOV R3, UR13 ;  /* 0x0000000d00037c02 */ /* 0x01efc80008000f00 */
[----:B------:R1:W2:Y:S03]  /*21430*/  SYNCS.PHASECHK.TRANS64.TRYWAIT P2, [R3+URZ+0x80], R2 ;  /* 0x00008002030075a7 */ /* 0x0002a6000804017f */
[----:B--2---:R-:W-:Y:S05]  /*21440*/  @!P2 NANOSLEEP.SYNCS 0x989680 ;  /* 0x009896800000a95d */ /* 0x004fea0003900000 */
[----:B------:R-:W2:Y:S02]  /*21450*/  @!P2 SYNCS.PHASECHK.TRANS64 P2, [R3+URZ+0x80], R2 ;  /* 0x000080020300a5a7 */ /* 0x000ea4000804007f */
[----:B--2---:R-:W-:Y:S05]  /*21460*/  @!P2 BRA `(.L_x_319) ;  /* 0xfffffffc00eca947 */ /* 0x004fea000383ffff */
[----:B------:R-:W-:Y:S05]  /*21470*/  BRA `(.L_x_406) ;  /* 0xffffffd400747947 */ /* 0x000fea000383ffff */
.L_x_325:
[----:B-1234-:R-:W-:-:S04]  /*21480*/  MOV R3, UR13 ;  /* 0x0000000d00037c02 */ /* 0x01efc80008000f00 */
[----:B------:R1:W2:Y:S03]  /*21490*/  SYNCS.PHASECHK.TRANS64.TRYWAIT P2, [R3+URZ+0x88], R2 ;  /* 0x00008802030075a7 */ /* 0x0002a6000804017f */
[----:B--2---:R-:W-:Y:S05]  /*214a0*/  @!P2 NANOSLEEP.SYNCS 0x989680 ;  /* 0x009896800000a95d */ /* 0x004fea0003900000 */
[----:B------:R-:W2:Y:S02]  /*214b0*/  @!P2 SYNCS.PHASECHK.TRANS64 P2, [R3+URZ+0x88], R2 ;  /* 0x000088020300a5a7 */ /* 0x000ea4000804007f */
[----:B--2---:R-:W-:Y:S05]  /*214c0*/  @!P2 BRA `(.L_x_325) ;  /* 0xfffffffc00eca947 */ /* 0x004fea000383ffff */
[----:B------:R-:W-:Y:S05]  /*214d0*/  BRA `(.L_x_407) ;  /* 0xffffffd400b87947 */ /* 0x000fea000383ffff */
.L_x_331:
[----:B-1234-:R-:W-:-:S04]  /*214e0*/  MOV R3, UR13 ;  /* 0x0000000d00037c02 */ /* 0x01efc80008000f00 */
[----:B------:R1:W2:Y:S03]  /*214f0*/  SYNCS.PHASECHK.TRANS64.TRYWAIT P2, [R3+URZ+0x90], R2 ;  /* 0x00009002030075a7 */ /* 0x0002a6000804017f */
[----:B--2---:R-:W-:Y:S05]  /*21500*/  @!P2 NANOSLEEP.SYNCS 0x989680 ;  /* 0x009896800000a95d */ /* 0x004fea0003900000 */
[----:B------:R-:W2:Y:S02]  /*21510*/  @!P2 SYNCS.PHASECHK.TRANS64 P2, [R3+URZ+0x90], R2 ;  /* 0x000090020300a5a7 */ /* 0x000ea4000804007f */
[----:B--2---:R-:W-:Y:S05]  /*21520*/  @!P2 BRA `(.L_x_331) ;  /* 0xfffffffc00eca947 */ /* 0x004fea000383ffff */
[----:B------:R-:W-:Y:S05]  /*21530*/  BRA `(.L_x_408) ;  /* 0xffffffd800007947 */ /* 0x000fea000383ffff */
.L_x_337:
[----:B-1234-:R-:W-:-:S04]  /*21540*/  MOV R3, UR13 ;  /* 0x0000000d00037c02 */ /* 0x01efc80008000f00 */
[----:B------:R1:W2:Y:S03]  /*21550*/  SYNCS.PHASECHK.TRANS64.TRYWAIT P2, [R3+URZ+0x98], R2 ;  /* 0x00009802030075a7 */ /* 0x0002a6000804017f */
[----:B--2---:R-:W-:Y:S05]  /*21560*/  @!P2 NANOSLEEP.SYNCS 0x989680 ;  /* 0x009896800000a95d */ /* 0x004fea0003900000 */
[----:B------:R-:W2:Y:S02]  /*21570*/  @!P2 SYNCS.PHASECHK.TRANS64 P2, [R3+URZ+0x98], R2 ;  /* 0x000098020300a5a7 */ /* 0x000ea4000804007f */
[----:B--2---:R-:W-:Y:S05]  /*21580*/  @!P2 BRA `(.L_x_337) ;  /* 0xfffffffc00eca947 */ /* 0x004fea000383ffff */
[----:B------:R-:W-:Y:S05]  /*21590*/  BRA `(.L_x_409) ;  /* 0xffffffd800447947 */ /* 0x000fea000383ffff */
.L_x_349:
[----:B---3--:R3:W4:Y:S02]  /*215a0*/  SYNCS.PHASECHK.TRANS64.TRYWAIT P1, [R0+URZ+0x80], R3 ;  /* 0x00008003000075a7 */ /* 0x008724000802017f */
[----:B----4-:R-:W-:Y:S05]  /*215b0*/  @!P1 NANOSLEEP.SYNCS 0x989680 ;  /* 0x009896800000995d */ /* 0x010fea0003900000 */
[----:B------:R-:W4:Y:S02]  /*215c0*/  @!P1 SYNCS.PHASECHK.TRANS64 P1, [R0+URZ+0x80], R3 ;  /* 0x00008003000095a7 */ /* 0x000f24000802007f */
[----:B----4-:R-:W-:Y:S05]  /*215d0*/  @!P1 BRA `(.L_x_349) ;  /* 0xfffffffc00f09947 */ /* 0x010fea000383ffff */
[----:B------:R-:W-:Y:S05]  /*215e0*/  BRA `(.L_x_410) ;  /* 0xffffffe0004c7947 */ /* 0x000fea000383ffff */
.L_x_351:
[----:B----4-:R4:W1:Y:S02]  /*215f0*/  SYNCS.PHASECHK.TRANS64.TRYWAIT P1, [R0+URZ+0x88], R3 ;  /* 0x00008803000075a7 */ /* 0x010864000802017f */
[----:B-1----:R-:W-:Y:S05]  /*21600*/  @!P1 NANOSLEEP.SYNCS 0x989680 ;  /* 0x009896800000995d */ /* 0x002fea0003900000 */
[----:B------:R-:W1:Y:S02]  /*21610*/  @!P1 SYNCS.PHASECHK.TRANS64 P1, [R0+URZ+0x88], R3 ;  /* 0x00008803000095a7 */ /* 0x000e64000802007f */
[----:B-1----:R-:W-:Y:S05]  /*21620*/  @!P1 BRA `(.L_x_351) ;  /* 0xfffffffc00f09947 */ /* 0x002fea000383ffff */
[----:B------:R-:W-:Y:S05]  /*21630*/  BRA `(.L_x_411) ;  /* 0xffffffe000487947 */ /* 0x000fea000383ffff */
.L_x_353:
[----:B------:R1:W1:Y:S02]  /*21640*/  SYNCS.PHASECHK.TRANS64.TRYWAIT P1, [R0+URZ+0x90], R3 ;  /* 0x00009003000075a7 */ /* 0x000264000802017f */
[----:B-1----:R-:W-:Y:S05]  /*21650*/  @!P1 NANOSLEEP.SYNCS 0x989680 ;  /* 0x009896800000995d */ /* 0x002fea0003900000 */
[----:B------:R-:W1:Y:S02]  /*21660*/  @!P1 SYNCS.PHASECHK.TRANS64 P1, [R0+URZ+0x90], R3 ;  /* 0x00009003000095a7 */ /* 0x000e64000802007f */
[----:B-1----:R-:W-:Y:S05]  /*21670*/  @!P1 BRA `(.L_x_353) ;  /* 0xfffffffc00f09947 */ /* 0x002fea000383ffff */
[----:B------:R-:W-:Y:S05]  /*21680*/  BRA `(.L_x_412) ;  /* 0xffffffe000447947 */ /* 0x000fea000383ffff */
.L_x_357:
[----:B------:R-:W-:Y:S01]  /*21690*/  BSSY B1, `(.L_x_413) ;  /* 0x0000006000017945 */ /* 0x000fe20003800000 */
[----:B------:R-:W-:-:S07]  /*216a0*/  MOV R15, 0xffffffff ;  /* 0xffffffff000f7802 */ /* 0x000fce0000000f00 */
[----:B------:R-:W-:Y:S05]  /*216b0*/  WARPSYNC.COLLECTIVE R15, `(.L_x_414) ;  /* 0x000000000f0c7348 */ /* 0x000fea0003c00000 */
[----:B------:R-:W-:Y:S02]  /*216c0*/  ELECT P6, UR62, PT ;  /* 0x00000000003e782f */ /* 0x000fe400038c0000 */
[----:B------:R-:W-:Y:S01]  /*216d0*/  MOV R14, UR62 ;  /* 0x0000003e000e7c02 */ /* 0x000fe20008000f00 */
[----:B------:R-:W-:Y:S10]  /*216e0*/  ENDCOLLECTIVE ;  /* 0x000000000000791b */ /* 0x000ff40003800000 */
.L_x_414:
[----:B------:R-:W-:Y:S05]  /*216f0*/  BSYNC B1 ;  /* 0x0000000000017941 */ /* 0x000fea0003800000 */
.L_x_413:
[----:B------:R-:W-:Y:S01]  /*21700*/  PLOP3.LUT P0, PT, P6, PT, PT, 0x80, 0x0 ;  /* 0x000000000000781c */ /* 0x000fe2000370f070 */
[----:B------:R-:W-:-:S12]  /*21710*/  BRA `(.L_x_415) ;  /* 0xffffffe000bc7947 */ /* 0x000fd8000383ffff */
.L_x_360:
[----:B-1----:R1:W2:Y:S02]  /*21720*/  SYNCS.PHASECHK.TRANS64.TRYWAIT P0, [R12+URZ+0x30], R11 ;  /* 0x0000300b0c0075a7 */ /* 0x0022a4000800017f */
[----:B--2---:R-:W-:Y:S05]  /*21730*/  @!P0 NANOSLEEP.SYNCS 0x989680 ;  /* 0x009896800000895d */ /* 0x004fea0003900000 */
[----:B------:R-:W2:Y:S02]  /*21740*/  @!P0 SYNCS.PHASECHK.TRANS64 P0, [R12+URZ+0x30], R11 ;  /* 0x0000300b0c0085a7 */ /* 0x000ea4000800007f */
[----:B--2---:R-:W-:Y:S05]  /*21750*/  @!P0 BRA `(.L_x_360) ;  /* 0xfffffffc00f08947 */ /* 0x004fea000383ffff */
[----:B------:R-:W-:Y:S05]  /*21760*/  BRA `(.L_x_416) ;  /* 0xffffffe000f47947 */ /* 0x000fea000383ffff */
.L_x_368:
[----:B------:R-:W-:Y:S01]  /*21770*/  BSSY B0, `(.L_x_417) ;  /* 0x0000006000007945 */ /* 0x000fe20003800000 */
[----:B------:R-:W-:-:S07]  /*21780*/  MOV R15, 0xffffffff ;  /* 0xffffffff000f7802 */ /* 0x000fce0000000f00 */
[----:B------:R-:W-:Y:S05]  /*21790*/  WARPSYNC.COLLECTIVE R15, `(.L_x_418) ;  /* 0x000000000f0c7348 */ /* 0x000fea0003c00000 */
[----:B------:R-:W-:Y:S02]  /*217a0*/  ELECT P6, UR62, PT ;  /* 0x00000000003e782f */ /* 0x000fe400038c0000 */
[----:B------:R-:W-:Y:S01]  /*217b0*/  MOV R14, UR62 ;  /* 0x0000003e000e7c02 */ /* 0x000fe20008000f00 */
[----:B------:R-:W-:Y:S10]  /*217c0*/  ENDCOLLECTIVE ;  /* 0x000000000000791b */ /* 0x000ff40003800000 */
.L_x_418:
[----:B------:R-:W-:Y:S05]  /*217d0*/  BSYNC B0 ;  /* 0x0000000000007941 */ /* 0x000fea0003800000 */
.L_x_417:
[----:B------:R-:W-:Y:S01]  /*217e0*/  PLOP3.LUT P0, PT, P6, PT, PT, 0x80, 0x0 ;  /* 0x000000000000781c */ /* 0x000fe2000370f070 */
[----:B------:R-:W-:-:S12]  /*217f0*/  BRA `(.L_x_419) ;  /* 0xffffffec00607947 */ /* 0x000fd8000383ffff */
.L_x_372:
[----:B-1----:R1:W2:Y:S02]  /*21800*/  SYNCS.PHASECHK.TRANS64.TRYWAIT P0, [R4+URZ], R3 ;  /* 0x00000003040075a7 */ /* 0x0022a4000800017f */
[----:B--2---:R-:W-:Y:S05]  /*21810*/  @!P0 NANOSLEEP.SYNCS 0x989680 ;  /* 0x009896800000895d */ /* 0x004fea0003900000 */
[----:B------:R-:W2:Y:S02]  /*21820*/  @!P0 SYNCS.PHASECHK.TRANS64 P0, [R4+URZ], R3 ;  /* 0x00000003040085a7 */ /* 0x000ea4000800007f */
[----:B--2---:R-:W-:Y:S05]  /*21830*/  @!P0 BRA `(.L_x_372) ;  /* 0xfffffffc00f08947 */ /* 0x004fea000383ffff */
[----:B------:R-:W-:Y:S05]  /*21840*/  BRA `(.L_x_420) ;  /* 0xffffffec00887947 */ /* 0x000fea000383ffff */
.L_x_373:
[----:B-1----:R1:W2:Y:S02]  /*21850*/  SYNCS.PHASECHK.TRANS64.TRYWAIT P0, [R3+URZ], R0 ;  /* 0x00000000030075a7 */ /* 0x0022a4000800017f */
[----:B--2---:R-:W-:Y:S05]  /*21860*/  @!P0 NANOSLEEP.SYNCS 0x989680 ;  /* 0x009896800000895d */ /* 0x004fea0003900000 */
[----:B------:R-:W2:Y:S02]  /*21870*/  @!P0 SYNCS.PHASECHK.TRANS64 P0, [R3+URZ], R0 ;  /* 0x00000000030085a7 */ /* 0x000ea4000800007f */
[----:B--2---:R-:W-:Y:S05]  /*21880*/  @!P0 BRA `(.L_x_373) ;  /* 0xfffffffc00f08947 */ /* 0x004fea000383ffff */
[----:B------:R-:W-:Y:S05]  /*21890*/  BRA `(.L_x_421) ;  /* 0xffffffec00987947 */ /* 0x000fea000383ffff */
.L_x_374:
[----:B-1----:R1:W2:Y:S02]  /*218a0*/  SYNCS.PHASECHK.TRANS64.TRYWAIT P0, [R3+URZ], R0 ;  /* 0x00000000030075a7 */ /* 0x0022a4000800017f */
[----:B--2---:R-:W-:Y:S05]  /*218b0*/  @!P0 NANOSLEEP.SYNCS 0x989680 ;  /* 0x009896800000895d */ /* 0x004fea0003900000 */
[----:B------:R-:W2:Y:S02]  /*218c0*/  @!P0 SYNCS.PHASECHK.TRANS64 P0, [R3+URZ], R0 ;  /* 0x00000000030085a7 */ /* 0x000ea4000800007f */
[----:B--2---:R-:W-:Y:S05]  /*218d0*/  @!P0 BRA `(.L_x_374) ;  /* 0xfffffffc00f08947 */ /* 0x004fea000383ffff */
[----:B------:R-:W-:Y:S05]  /*218e0*/  BRA `(.L_x_422) ;  /* 0xffffffec00a87947 */ /* 0x000fea000383ffff */
.L_x_375:
[----:B-1----:R1:W2:Y:S02]  /*218f0*/  SYNCS.PHASECHK.TRANS64.TRYWAIT P0, [R3+URZ], R0 ;  /* 0x00000000030075a7 */ /* 0x0022a4000800017f */
[----:B--2---:R-:W-:Y:S05]  /*21900*/  @!P0 NANOSLEEP.SYNCS 0x989680 ;  /* 0x009896800000895d */ /* 0x004fea0003900000 */
[----:B------:R-:W2:Y:S02]  /*21910*/  @!P0 SYNCS.PHASECHK.TRANS64 P0, [R3+URZ], R0 ;  /* 0x00000000030085a7 */ /* 0x000ea4000800007f */
[----:B--2---:R-:W-:Y:S05]  /*21920*/  @!P0 BRA `(.L_x_375) ;  /* 0xfffffffc00f08947 */ /* 0x004fea000383ffff */
[----:B------:R-:W-:Y:S05]  /*21930*/  BRA `(.L_x_423) ;  /* 0xffffffec00b87947 */ /* 0x000fea000383ffff */
.L_x_376:
[----:B-1----:R1:W2:Y:S02]  /*21940*/  SYNCS.PHASECHK.TRANS64.TRYWAIT P0, [R3+URZ], R0 ;  /* 0x00000000030075a7 */ /* 0x0022a4000800017f */
[----:B--2---:R-:W-:Y:S05]  /*21950*/  @!P0 NANOSLEEP.SYNCS 0x989680 ;  /* 0x009896800000895d */ /* 0x004fea0003900000 */
[----:B------:R-:W2:Y:S02]  /*21960*/  @!P0 SYNCS.PHASECHK.TRANS64 P0, [R3+URZ], R0 ;  /* 0x00000000030085a7 */ /* 0x000ea4000800007f */
[----:B--2---:R-:W-:Y:S05]  /*21970*/  @!P0 BRA `(.L_x_376) ;  /* 0xfffffffc00f08947 */ /* 0x004fea000383ffff */
[----:B------:R-:W-:Y:S05]  /*21980*/  BRA `(.L_x_424) ;  /* 0xffffffec00c87947 */ /* 0x000fea000383ffff */
.L_x_425:
[----:B------:R-:W-:-:S00]  /*21990*/  BRA `(.L_x_425) ;  /* 0xfffffffc00fc7947 */ /* 0x000fc0000383ffff */
[----:B------:R-:W-:-:S00]  /*219a0*/  NOP ;  /* 0x0000000000007918 */ /* 0x000fc00000000000 */
        /* <DEDUP_REMOVED lines=13> */
.L_x_426:


//--------------------- .nv.global.init           --------------------------
	.section	.nv.global.init,"aw",@progbits
.nv.global.init:
	.type		$str$24,@object
	.size		$str$24,($str$25 - $str$24)
$str$24:
        /*0000*/ 	.byte	0x28, 0x61, 0x64, 0x64, 0x72, 0x65, 0x73, 0x73, 0x20, 0x26, 0x20, 0x6d, 0x61, 0x73, 0x6b, 0x29
        /*0010*/ 	.byte	0x20, 0x3d, 0x3d, 0x20, 0x30, 0x00
	.type		$str$25,@object
	.size		$str$25,(__unnamed_1 - $str$25)
$str$25:
        /*0016*/ 	.byte	0x2f, 0x74, 0x6d, 0x70, 0x2f, 0x63, 0x75, 0x74, 0x6c, 0x61, 0x73, 0x73, 0x5f, 0x73, 0x77, 0x65
        /*0026*/ 	.byte	0x65, 0x70, 0x5f, 0x73, 0x72, 0x63, 0x2f, 0x69, 0x6e, 0x63, 0x6c, 0x75, 0x64, 0x65, 0x2f, 0x63
        /*0036*/ 	.byte	0x75, 0x74, 0x65, 0x2f, 0x70, 0x6f, 0x69, 0x6e, 0x74, 0x65, 0x72, 0x5f, 0x66, 0x6c, 0x61, 0x67
        /*0046*/ 	.byte	0x67, 0x65, 0x64, 0x2e, 0x68, 0x70, 0x70, 0x00
	.type		__unnamed_1,@object
	.size		__unnamed_1,(__unnamed_2 - __unnamed_1)
__unnamed_1:
        /* <DEDUP_REMOVED lines=28> */
        /*020e*/ 	.byte	0x3a, 0x43, 0x3c, 0x34, 0x30, 0x39, 0x36, 0x3e, 0x3e, 0x3e, 0x3e, 0x3e, 0x5d, 0x00
	.type		__unnamed_2,@object
	.size		__unnamed_2,(.L_1 - __unnamed_2)
__unnamed_2:
        /* <DEDUP_REMOVED lines=29> */
.L_1:


//--------------------- .nv.shared._ZN7cutlass13device_kernelINS_4gemm6kernel13GemmUniversalIN4cute5tupleIJiiiiEEENS1_10collective13CollectiveMmaINS1_37MainloopSm90TmaGmmaWarpSpecializedFP8ILi6ENS5_IJNS4_1CILi2EEENSA_ILi1EEESC_EEENS1_35KernelTmaWarpSpecializedCooperativeEEENS5_IJNSA_ILi256EEESG_NSA_ILi64EEEEEENS_12float_e4m3_tENS5_IJlSC_lEEESJ_SK_NS4_8TiledMMAINS4_8MMA_AtomIJNS4_4SM904GMMA31MMA_64x256x32_F32E4M3E4M3_SS_TNILNSO_7ScaleInE1ELSQ_1EEEEEENS4_6LayoutISD_NS5_IJSC_NSA_ILi0EEESU_EEEEENS5_IJNS4_10UnderscoreESX_SX_EEEEENS4_13SM90_TMA_LOADENS4_14ComposedLayoutINS4_7SwizzleILi2ELi4ELi3EEENS4_18smem_ptr_flag_bitsILi8EEENST_INS5_IJNSA_ILi8EEESH_EEENS5_IJSH_SC_EEEEEEEvNS4_8identityENS4_23SM90_TMA_LOAD_MULTICASTES1A_vS1B_EENS_8epilogue10collective18CollectiveEpilogueINS1E_22Sm90TmaWarpSpecializedILi4ELi2ELi16ELb0ELb0EEEJSI_NS5_IJNSA_ILi128EEENSA_ILi32EEEEEESJ_SK_SJ_SK_NS1E_6fusion15FusionCallbacksIS1I_NS1M_17LinCombPerRowBiasISJ_fSJ_SJ_fLi16ELNS_15FloatRoundStyleE2EEESI_S1L_JEEES10_NS11_INS12_ILi1ELi4ELi3EEES15_NST_INS5_IJS16_S1K_EEENS5_IJS1K_SC_EEEEEEENS4_39AutoVectorizingCopyWithAssumedAlignmentILi128EEENS4_14SM90_TMA_STOREES1W_S1Y_NS4_9Copy_AtomIJNS4_17SM90_U32x4_STSM_NENS_6half_tEEEEvEEEvvEEEEvNT_6ParamsE --------------------------
	.section	.nv.shared._ZN7cutlass13device_kernelINS_4gemm6kernel13GemmUniversalIN4cute5tupleIJiiiiEEENS1_10collective13CollectiveMmaINS1_37MainloopSm90TmaGmmaWarpSpecializedFP8ILi6ENS5_IJNS4_1CILi2EEENSA_ILi1EEESC_EEENS1_35KernelTmaWarpSpecializedCooperativeEEENS5_IJNSA_ILi256EEESG_NSA_ILi64EEEEEENS_12float_e4m3_tENS5_IJlSC_lEEESJ_SK_NS4_8TiledMMAINS4_8MMA_AtomIJNS4_4SM904GMMA31MMA_64x256x32_F32E4M3E4M3_SS_TNILNSO_7ScaleInE1ELSQ_1EEEEEENS4_6LayoutISD_NS5_IJSC_NSA_ILi0EEESU_EEEEENS5_IJNS4_10UnderscoreESX_SX_EEEEENS4_13SM90_TMA_LOADENS4_14ComposedLayoutINS4_7SwizzleILi2ELi4ELi3EEENS4_18smem_ptr_flag_bitsILi8EEENST_INS5_IJNSA_ILi8EEESH_EEENS5_IJSH_SC_EEEEEEEvNS4_8identityENS4_23SM90_TMA_LOAD_MULTICASTES1A_vS1B_EENS_8epilogue10collective18CollectiveEpilogueINS1E_22Sm90TmaWarpSpecializedILi4ELi2ELi16ELb0ELb0EEEJSI_NS5_IJNSA_ILi128EEENSA_ILi32EEEEEESJ_SK_SJ_SK_NS1E_6fusion15FusionCallbacksIS1I_NS1M_17LinCombPerRowBiasISJ_fSJ_SJ_fLi16ELNS_15FloatRoundStyleE2EEESI_S1L_JEEES10_NS11_INS12_ILi1ELi4ELi3EEES15_NST_INS5_IJS16_S1K_EEENS5_IJS1K_SC_EEEEEEENS4_39AutoVectorizingCopyWithAssumedAlignmentILi128EEENS4_14SM90_TMA_STOREES1W_S1Y_NS4_9Copy_AtomIJNS4_17SM90_U32x4_STSM_NENS_6half_tEEEEvEEEvvEEEEvNT_6ParamsE,"aw",@nobits
	.sectionflags	@""
	.align	16
	.zero		1024


//--------------------- .nv.shared.reserved.0     --------------------------
	.section	.nv.shared.reserved.0,"aw",@nobits
	.weak		__nv_reservedSMEM_offset_0_alias
	.size		__nv_reservedSMEM_offset_0_alias, 0, 0
	.other		__nv_reservedSMEM_offset_0_alias,@"STO_CUDA_RESERVED_SHARED STV_DEFAULT"
__nv_reservedSMEM_offset_0_alias:
	.zero		0


//--------------------- .nv.global                --------------------------
	.section	.nv.global,"aw",@nobits
.nv.global:
	.type		_ZN39_INTERNAL_692bef2c_4_k_cu_85c1cb4c_39234cute1_E,@object
	.size		_ZN39_INTERNAL_692bef2c_4_k_cu_85c1cb4c_39234cute1_E,(_ZN39_INTERNAL_692bef2c_4_k_cu_85c1cb4c_39234cuda3std3__45__cpo6cbeginE - _ZN39_INTERNAL_692bef2c_4_k_cu_85c1cb4c_39234cute1_E)
_ZN39_INTERNAL_692bef2c_4_k_cu_85c1cb4c_39234cute1_E:
	.zero		1
	.type		_ZN39_INTERNAL_692bef2c_4_k_cu_85c1cb4c_39234cuda3std3__45__cpo6cbeginE,@object
	.size		_ZN39_INTERNAL_692bef2c_4_k_cu_85c1cb4c_39234cuda3std3__45__cpo6cbeginE,(_ZN39_INTERNAL_692bef2c_4_k_cu_85c1cb4c_39234cuda3std3__48in_placeE - _ZN39_INTERNAL_692bef2c_4_k_cu_85c1cb4c_39234cuda3std3__45__cpo6cbeginE)
_ZN39_INTERNAL_692bef2c_4_k_cu_85c1cb4c_39234cuda3std3__45__cpo6cbeginE:
	.zero		1
	.type		_ZN39_INTERNAL_692bef2c_4_k_cu_85c1cb4c_39234cuda3std3__48in_placeE,@object
	.size		_ZN39_INTERNAL_692bef2c_4_k_cu_85c1cb4c_39234cuda3std3__48in_placeE,(_ZN39_INTERNAL_692bef2c_4_k_cu_85c1cb4c_39234cuda3std6ranges3__45__cpo9iter_moveE - _ZN39_INTERNAL_692bef2c_4_k_cu_85c1cb4c_39234cuda3std3__48in_placeE)
_ZN39_INTERNAL_692bef2c_4_k_cu_85c1cb4c_39234cuda3std3__48in_placeE:
	.zero		1
	.type		_ZN39_INTERNAL_692bef2c_4_k_cu_85c1cb4c_39234cuda3std6ranges3__45__cpo9iter_moveE,@object
	.size		_ZN39_INTERNAL_692bef2c_4_k_cu_85c1cb4c_39234cuda3std6ranges3__45__cpo9iter_moveE,(_ZN39_INTERNAL_692bef2c_4_k_cu_85c1cb4c_39234cuda3std3__45__cpo5beginE - _ZN39_INTERNAL_692bef2c_4_k_cu_85c1cb4c_39234cuda3std6ranges3__45__cpo9iter_moveE)
_ZN39_INTERNAL_692bef2c_4_k_cu_85c1cb4c_39234cuda3std6ranges3__45__cpo9iter_moveE:
	.zero		1
	.type		_ZN39_INTERNAL_692bef2c_4_k_cu_85c1cb4c_39234cuda3std3__45__cpo5beginE,@object
	.size		_ZN39_INTERNAL_692bef2c_4_k_cu_85c1cb4c_39234cuda3std3__45__cpo5beginE,(_ZN39_INTERNAL_692bef2c_4_k_cu_85c1cb4c_39234cuda3std3__441_GLOBAL__N__692bef2c_4_k_cu_85c1cb4c_39236ignoreE - _ZN39_INTERNAL_692bef2c_4_k_cu_85c1cb4c_39234cuda3std3__45__cpo5beginE)
_ZN39_INTERNAL_692bef2c_4_k_cu_85c1cb4c_39234cuda3std3__45__cpo5beginE:
	.zero		1
	.type		_ZN39_INTERNAL_692bef2c_4_k_cu_85c1cb4c_39234cuda3std3__441_GLOBAL__N__692bef2c_4_k_cu_85c1cb4c_39236ignoreE,@object
	.size		_ZN39_INTERNAL_692bef2c_4_k_cu_85c1cb4c_39234cuda3std3__441_GLOBAL__N__692bef2c_4_k_cu_85c1cb4c_39236ignoreE,(_ZN39_INTERNAL_692bef2c_4_k_cu_85c1cb4c_39234cute7productE - _ZN39_INTERNAL_692bef2c_4_k_cu_85c1cb4c_39234cuda3std3__441_GLOBAL__N__692bef2c_4_k_cu_85c1cb4c_39236ignoreE)
_ZN39_INTERNAL_692bef2c_4_k_cu_85c1cb4c_39234cuda3std3__441_GLOBAL__N__692bef2c_4_k_cu_85c1cb4c_39236ignoreE:
	.zero		1
	.type		_ZN39_INTERNAL_692bef2c_4_k_cu_85c1cb4c_39234cute7productE,@object
	.size		_ZN39_INTERNAL_692bef2c_4_k_cu_85c1cb4c_39234cute7productE,(_ZN39_INTERNAL_692bef2c_4_k_cu_85c1cb4c_39234cuda3std3__45__cpo3endE - _ZN39_INTERNAL_692bef2c_4_k_cu_85c1cb4c_39234cute7productE)
_ZN39_INTERNAL_692bef2c_4_k_cu_85c1cb4c_39234cute7productE:
	.zero		1
	.type		_ZN39_INTERNAL_692bef2c_4_k_cu_85c1cb4c_39234cuda3std3__45__cpo3endE,@object
	.size		_ZN39_INTERNAL_692bef2c_4_k_cu_85c1cb4c_39234cuda3std3__45__cpo3endE,(_ZN39_INTERNAL_692bef2c_4_k_cu_85c1cb4c_39234cuda3std3__419piecewise_constructE - _ZN39_INTERNAL_692bef2c_4_k_cu_85c1cb4c_39234cuda3std3__45__cpo3endE)
_ZN39_INTERNAL_692bef2c_4_k_cu_85c1cb4c_39234cuda3std3__45__cpo3endE:
	.zero		1
	.type		_ZN39_INTERNAL_692bef2c_4_k_cu_85c1cb4c_39234cuda3std3__419piecewise_constructE,@object
	.size		_ZN39_INTERNAL_692bef2c_4_k_cu_85c1cb4c_39234cuda3std3__419piecewise_constructE,(_ZN39_INTERNAL_692bef2c_4_k_cu_85c1cb4c_39234cuda3std3__45__cpo4cendE - _ZN39_INTERNAL_692bef2c_4_k_cu_85c1cb4c_39234cuda3std3__419piecewise_constructE)
_ZN39_INTERNAL_692bef2c_4_k_cu_85c1cb4c_39234cuda3std3__419piecewise_constructE:
	.zero		1
	.type		_ZN39_INTERNAL_692bef2c_4_k_cu_85c1cb4c_39234cuda3std3__45__cpo4cendE,@object
	.size		_ZN39_INTERNAL_692bef2c_4_k_cu_85c1cb4c_39234cuda3std3__45__cpo4cendE,(_ZN39_INTERNAL_692bef2c_4_k_cu_85c1cb4c_39234cuda3std6ranges3__45__cpo4swapE - _ZN39_INTERNAL_692bef2c_4_k_cu_85c1cb4c_39234cuda3std3__45__cpo4cendE)
_ZN39_INTERNAL_692bef2c_4_k_cu_85c1cb4c_39234cuda3std3__45__cpo4cendE:
	.zero		1
	.type		_ZN39_INTERNAL_692bef2c_4_k_cu_85c1cb4c_39234cuda3std6ranges3__45__cpo4swapE,@object
	.size		_ZN39_INTERNAL_692bef2c_4_k_cu_85c1cb4c_39234cuda3std6ranges3__45__cpo4swapE,(.L_9 - _ZN39_INTERNAL_692bef2c_4_k_cu_85c1cb4c_39234cuda3std6ranges3__45__cpo4swapE)
_ZN39_INTERNAL_692bef2c_4_k_cu_85c1cb4c_39234cuda3std6ranges3__45__cpo4swapE:
	.zero		1
.L_9:


//--------------------- .nv.constant0._ZN7cutlass13device_kernelINS_4gemm6kernel13GemmUniversalIN4cute5tupleIJiiiiEEENS1_10collective13CollectiveMmaINS1_37MainloopSm90TmaGmmaWarpSpecializedFP8ILi6ENS5_IJNS4_1CILi2EEENSA_ILi1EEESC_EEENS1_35KernelTmaWarpSpecializedCooperativeEEENS5_IJNSA_ILi256EEESG_NSA_ILi64EEEEEENS_12float_e4m3_tENS5_IJlSC_lEEESJ_SK_NS4_8TiledMMAINS4_8MMA_AtomIJNS4_4SM904GMMA31MMA_64x256x32_F32E4M3E4M3_SS_TNILNSO_7ScaleInE1ELSQ_1EEEEEENS4_6LayoutISD_NS5_IJSC_NSA_ILi0EEESU_EEEEENS5_IJNS4_10UnderscoreESX_SX_EEEEENS4_13SM90_TMA_LOADENS4_14ComposedLayoutINS4_7SwizzleILi2ELi4ELi3EEENS4_18smem_ptr_flag_bitsILi8EEENST_INS5_IJNSA_ILi8EEESH_EEENS5_IJSH_SC_EEEEEEEvNS4_8identityENS4_23SM90_TMA_LOAD_MULTICASTES1A_vS1B_EENS_8epilogue10collective18CollectiveEpilogueINS1E_22Sm90TmaWarpSpecializedILi4ELi2ELi16ELb0ELb0EEEJSI_NS5_IJNSA_ILi128EEENSA_ILi32EEEEEESJ_SK_SJ_SK_NS1E_6fusion15FusionCallbacksIS1I_NS1M_17LinCombPerRowBiasISJ_fSJ_SJ_fLi16ELNS_15FloatRoundStyleE2EEESI_S1L_JEEES10_NS11_INS12_ILi1ELi4ELi3EEES15_NST_INS5_IJS16_S1K_EEENS5_IJS1K_SC_EEEEEEENS4_39AutoVectorizingCopyWithAssumedAlignmentILi128EEENS4_14SM90_TMA_STOREES1W_S1Y_NS4_9Copy_AtomIJNS4_17SM90_U32x4_STSM_NENS_6half_tEEEEvEEEvvEEEEvNT_6ParamsE --------------------------
	.section	.nv.constant0._ZN7cutlass13device_kernelINS_4gemm6kernel13GemmUniversalIN4cute5tupleIJiiiiEEENS1_10collective13CollectiveMmaINS1_37MainloopSm90TmaGmmaWarpSpecializedFP8ILi6ENS5_IJNS4_1CILi2EEENSA_ILi1EEESC_EEENS1_35KernelTmaWarpSpecializedCooperativeEEENS5_IJNSA_ILi256EEESG_NSA_ILi64EEEEEENS_12float_e4m3_tENS5_IJlSC_lEEESJ_SK_NS4_8TiledMMAINS4_8MMA_AtomIJNS4_4SM904GMMA31MMA_64x256x32_F32E4M3E4M3_SS_TNILNSO_7ScaleInE1ELSQ_1EEEEEENS4_6LayoutISD_NS5_IJSC_NSA_ILi0EEESU_EEEEENS5_IJNS4_10UnderscoreESX_SX_EEEEENS4_13SM90_TMA_LOADENS4_14ComposedLayoutINS4_7SwizzleILi2ELi4ELi3EEENS4_18smem_ptr_flag_bitsILi8EEENST_INS5_IJNSA_ILi8EEESH_EEENS5_IJSH_SC_EEEEEEEvNS4_8identityENS4_23SM90_TMA_LOAD_MULTICASTES1A_vS1B_EENS_8epilogue10collective18CollectiveEpilogueINS1E_22Sm90TmaWarpSpecializedILi4ELi2ELi16ELb0ELb0EEEJSI_NS5_IJNSA_ILi128EEENSA_ILi32EEEEEESJ_SK_SJ_SK_NS1E_6fusion15FusionCallbacksIS1I_NS1M_17LinCombPerRowBiasISJ_fSJ_SJ_fLi16ELNS_15FloatRoundStyleE2EEESI_S1L_JEEES10_NS11_INS12_ILi1ELi4ELi3EEES15_NST_INS5_IJS16_S1K_EEENS5_IJS1K_SC_EEEEEEENS4_39AutoVectorizingCopyWithAssumedAlignmentILi128EEENS4_14SM90_TMA_STOREES1W_S1Y_NS4_9Copy_AtomIJNS4_17SM90_U32x4_STSM_NENS_6half_tEEEEvEEEvvEEEEvNT_6ParamsE,"a",@progbits
	.sectionflags	@""
	.align	4
.nv.constant0._ZN7cutlass13device_kernelINS_4gemm6kernel13GemmUniversalIN4cute5tupleIJiiiiEEENS1_10collective13CollectiveMmaINS1_37MainloopSm90TmaGmmaWarpSpecializedFP8ILi6ENS5_IJNS4_1CILi2EEENSA_ILi1EEESC_EEENS1_35KernelTmaWarpSpecializedCooperativeEEENS5_IJNSA_ILi256EEESG_NSA_ILi64EEEEEENS_12float_e4m3_tENS5_IJlSC_lEEESJ_SK_NS4_8TiledMMAINS4_8MMA_AtomIJNS4_4SM904GMMA31MMA_64x256x32_F32E4M3E4M3_SS_TNILNSO_7ScaleInE1ELSQ_1EEEEEENS4_6LayoutISD_NS5_IJSC_NSA_ILi0EEESU_EEEEENS5_IJNS4_10UnderscoreESX_SX_EEEEENS4_13SM90_TMA_LOADENS4_14ComposedLayoutINS4_7SwizzleILi2ELi4ELi3EEENS4_18smem_ptr_flag_bitsILi8EEENST_INS5_IJNSA_ILi8EEESH_EEENS5_IJSH_SC_EEEEEEEvNS4_8identityENS4_23SM90_TMA_LOAD_MULTICASTES1A_vS1B_EENS_8epilogue10collective18CollectiveEpilogueINS1E_22Sm90TmaWarpSpecializedILi4ELi2ELi16ELb0ELb0EEEJSI_NS5_IJNSA_ILi128EEENSA_ILi32EEEEEESJ_SK_SJ_SK_NS1E_6fusion15FusionCallbacksIS1I_NS1M_17LinCombPerRowBiasISJ_fSJ_SJ_fLi16ELNS_15FloatRoundStyleE2EEESI_S1L_JEEES10_NS11_INS12_ILi1ELi4ELi3EEES15_NST_INS5_IJS16_S1K_EEENS5_IJS1K_SC_EEEEEEENS4_39AutoVectorizingCopyWithAssumedAlignmentILi128EEENS4_14SM90_TMA_STOREES1W_S1Y_NS4_9Copy_AtomIJNS4_17SM90_U32x4_STSM_NENS_6half_tEEEEvEEEvvEEEEvNT_6ParamsE:
	.zero		2432


//--------------------- SYMBOLS --------------------------

	.type		.nv.reservedSmem.offset0,@object
	.size		.nv.reservedSmem.offset0,0x4
	.type		__assertfail,@function
